def matmul_kernel(
    a_ptr,
    b_ptr,
    c_ptr,
    M,
    N,
    K,
    stride_am,
    stride_ak,
    stride_bk,
    stride_bn,
    stride_cm,
    stride_cn,
    BLOCK_M: tl.constexpr,
    BLOCK_N: tl.constexpr,
    BLOCK_K: tl.constexpr,
    GROUP_M: tl.constexpr,
):
    pid = tl.program_id(axis=0)
    num_pid_m = tl.cdiv(M, BLOCK_M)
    num_pid_n = tl.cdiv(N, BLOCK_N)
    num_pid_in_group = GROUP_M * num_pid_n
    group_id = pid // num_pid_in_group
    first_pid_m = group_id * GROUP_M
    group_size_m = min(num_pid_m - first_pid_m, GROUP_M)
    pid_m = first_pid_m + ((pid % num_pid_in_group) % group_size_m)
    pid_n = (pid % num_pid_in_group) // group_size_m

    offs_am = (pid_m * BLOCK_M + tl.arange(0, BLOCK_M)) % M
    offs_bn = (pid_n * BLOCK_N + tl.arange(0, BLOCK_N)) % N
    offs_k = tl.arange(0, BLOCK_K)
    a_ptrs = a_ptr + offs_am[:, None] * stride_am + offs_k[None, :] * stride_ak
    b_ptrs = b_ptr + offs_k[:, None] * stride_bk + offs_bn[None, :] * stride_bn

    acc = tl.zeros((BLOCK_M, BLOCK_N), dtype=tl.float32)
    for kk in range(0, tl.cdiv(K, BLOCK_K)):
        a = tl.load(a_ptrs, mask=offs_k[None, :] < K - kk * BLOCK_K, other=0.0)
        b = tl.load(b_ptrs, mask=offs_k[:, None] < K - kk * BLOCK_K, other=0.0)
        acc = tl.dot(a, b, acc)
        a_ptrs += BLOCK_K * stride_ak
        b_ptrs += BLOCK_K * stride_bk

    c = acc.to(c_ptr.dtype.element_ty)
    offs_cm = pid_m * BLOCK_M + tl.arange(0, BLOCK_M)
    offs_cn = pid_n * BLOCK_N + tl.arange(0, BLOCK_N)
    c_ptrs = c_ptr + offs_cm[:, None] * stride_cm + offs_cn[None, :] * stride_cn
    mask = (offs_cm[:, None] < M) & (offs_cn[None, :] < N)
    tl.store(c_ptrs, c, mask=mask)

# config = {"BLOCK_K": 64, "BLOCK_M": 512, "BLOCK_N": 512, "GROUP_M": 8, "arch": "sm_100", "dtype": "fp8e4m3", "num_ctas": 1, "num_stages": 3, "num_warps": 16}
# arch = sm_100


// ===== COMPILED SASS (sm_100a) =====

	.target	sm_100a

	.elftype	@"ET_EXEC"


//--------------------- .note.nv.tkinfo           --------------------------
	.section	.note.nv.tkinfo,"",@"SHT_NOTE"
	.sectionflags	@"SHF_NOTE_NV_TKINFO"
	.tkinfo
        /*0018*/ 	.word	0x00000081
        /*0030*/ 	.string	""
        /*0030*/ 	.string	"ptxas-blackwell"
        /*0030*/ 	.string	"Cuda compilation tools, release 12.9, V12.9.86"
        /*0030*/ 	.string	"Build cuda_12.9.r12.9/compiler.36037853_0"
        /*0030*/ 	.string	"-v  -suppress-debug-info  -lineinfo  -arch sm_100a "



//--------------------- .note.nv.cuver            --------------------------
	.section	.note.nv.cuver,"",@"SHT_NOTE"
	.sectionflags	@"SHF_NOTE_NV_CUVER"
        /*0018*/ 	.short	0x0001
        /*001a*/ 	.short	0x0064
        /*001c*/ 	.short	0x0001
        /*001e*/ 	.short	0x0000
        /*0020*/ 	.short	0x0001
        /*0022*/ 	.short	0x0000


//--------------------- .nv.info                  --------------------------
	.section	.nv.info,"",@"SHT_CUDA_INFO"
	.align	4


	//----- nvinfo : EIATTR_REGCOUNT
	.align		4
        /*0000*/ 	.byte	0x04, 0x2f
        /*0002*/ 	.short	(.L_1 - .L_0)
	.align		4
.L_0:
        /*0004*/ 	.word	index@(matmul_kernel)
        /*0008*/ 	.word	0x00000028


	//----- nvinfo : EIATTR_FRAME_SIZE
	.align		4
.L_1:
        /*000c*/ 	.byte	0x04, 0x11
        /*000e*/ 	.short	(.L_3 - .L_2)
	.align		4
.L_2:
        /*0010*/ 	.word	index@(matmul_kernel)
        /*0014*/ 	.word	0x00002ba0


	//----- nvinfo : EIATTR_MIN_STACK_SIZE
	.align		4
.L_3:
        /*0018*/ 	.byte	0x04, 0x12
        /*001a*/ 	.short	(.L_5 - .L_4)
	.align		4
.L_4:
        /*001c*/ 	.word	index@(matmul_kernel)
        /*0020*/ 	.word	0x00002ba0
.L_5:


//--------------------- .nv.info.matmul_kernel    --------------------------
	.section	.nv.info.matmul_kernel,"",@"SHT_CUDA_INFO"
	.sectionflags	@""
	.align	4


	//----- nvinfo : EIATTR_CUDA_API_VERSION
	.align		4
        /*0000*/ 	.byte	0x04, 0x37
        /*0002*/ 	.short	(.L_7 - .L_6)
.L_6:
        /*0004*/ 	.word	0x00000081


	//----- nvinfo : EIATTR_KPARAM_INFO
	.align		4
.L_7:
        /*0008*/ 	.byte	0x04, 0x17
        /*000a*/ 	.short	(.L_9 - .L_8)
.L_8:
        /*000c*/ 	.word	0x00000000
        /*0010*/ 	.short	0x000d
        /*0012*/ 	.short	0x0048
        /*0014*/ 	.byte	0x00, 0xf4, 0x21, 0x00


	//----- nvinfo : EIATTR_KPARAM_INFO
	.align		4
.L_9:
        /*0018*/ 	.byte	0x04, 0x17
        /*001a*/ 	.short	(.L_11 - .L_10)
.L_10:
        /*001c*/ 	.word	0x00000000
        /*0020*/ 	.short	0x000c
        /*0022*/ 	.short	0x0040
        /*0024*/ 	.byte	0x00, 0xf4, 0x21, 0x00


	//----- nvinfo : EIATTR_KPARAM_INFO
	.align		4
.L_11:
        /*0028*/ 	.byte	0x04, 0x17
        /*002a*/ 	.short	(.L_13 - .L_12)
.L_12:
        /*002c*/ 	.word	0x00000000
        /*0030*/ 	.short	0x000b
        /*0032*/ 	.short	0x0038
        /*0034*/ 	.byte	0x00, 0xf0, 0x11, 0x00


	//----- nvinfo : EIATTR_KPARAM_INFO
	.align		4
.L_13:
        /*0038*/ 	.byte	0x04, 0x17
        /*003a*/ 	.short	(.L_15 - .L_14)
.L_14:
        /*003c*/ 	.word	0x00000000
        /*0040*/ 	.short	0x000a
        /*0042*/ 	.short	0x0034
        /*0044*/ 	.byte	0x00, 0xf0, 0x11, 0x00


	//----- nvinfo : EIATTR_KPARAM_INFO
	.align		4
.L_15:
        /*0048*/ 	.byte	0x04, 0x17
        /*004a*/ 	.short	(.L_17 - .L_16)
.L_16:
        /*004c*/ 	.word	0x00000000
        /*0050*/ 	.short	0x0009
        /*0052*/ 	.short	0x0030
        /*0054*/ 	.byte	0x00, 0xf0, 0x11, 0x00


	//----- nvinfo : EIATTR_KPARAM_INFO
	.align		4
.L_17:
        /*0058*/ 	.byte	0x04, 0x17
        /*005a*/ 	.short	(.L_19 - .L_18)
.L_18:
        /*005c*/ 	.word	0x00000000
        /*0060*/ 	.short	0x0008
        /*0062*/ 	.short	0x002c
        /*0064*/ 	.byte	0x00, 0xf0, 0x11, 0x00


	//----- nvinfo : EIATTR_KPARAM_INFO
	.align		4
.L_19:
        /*0068*/ 	.byte	0x04, 0x17
        /*006a*/ 	.short	(.L_21 - .L_20)
.L_20:
        /*006c*/ 	.word	0x00000000
        /*0070*/ 	.short	0x0007
        /*0072*/ 	.short	0x0028
        /*0074*/ 	.byte	0x00, 0xf0, 0x11, 0x00


	//----- nvinfo : EIATTR_KPARAM_INFO
	.align		4
.L_21:
        /*0078*/ 	.byte	0x04, 0x17
        /*007a*/ 	.short	(.L_23 - .L_22)
.L_22:
        /*007c*/ 	.word	0x00000000
        /*0080*/ 	.short	0x0006
        /*0082*/ 	.short	0x0024
        /*0084*/ 	.byte	0x00, 0xf0, 0x11, 0x00


	//----- nvinfo : EIATTR_KPARAM_INFO
	.align		4
.L_23:
        /*0088*/ 	.byte	0x04, 0x17
        /*008a*/ 	.short	(.L_25 - .L_24)
.L_24:
        /*008c*/ 	.word	0x00000000
        /*0090*/ 	.short	0x0005
        /*0092*/ 	.short	0x0020
        /*0094*/ 	.byte	0x00, 0xf0, 0x11, 0x00


	//----- nvinfo : EIATTR_KPARAM_INFO
	.align		4
.L_25:
        /*0098*/ 	.byte	0x04, 0x17
        /*009a*/ 	.short	(.L_27 - .L_26)
.L_26:
        /*009c*/ 	.word	0x00000000
        /*00a0*/ 	.short	0x0004
        /*00a2*/ 	.short	0x001c
        /*00a4*/ 	.byte	0x00, 0xf0, 0x11, 0x00


	//----- nvinfo : EIATTR_KPARAM_INFO
	.align		4
.L_27:
        /*00a8*/ 	.byte	0x04, 0x17
        /*00aa*/ 	.short	(.L_29 - .L_28)
.L_28:
        /*00ac*/ 	.word	0x00000000
        /*00b0*/ 	.short	0x0003
        /*00b2*/ 	.short	0x0018
        /*00b4*/ 	.byte	0x00, 0xf0, 0x11, 0x00


	//----- nvinfo : EIATTR_KPARAM_INFO
	.align		4
.L_29:
        /*00b8*/ 	.byte	0x04, 0x17
        /*00ba*/ 	.short	(.L_31 - .L_30)
.L_30:
        /*00bc*/ 	.word	0x00000000
        /*00c0*/ 	.short	0x0002
        /*00c2*/ 	.short	0x0010
        /*00c4*/ 	.byte	0x00, 0xf4, 0x21, 0x00


	//----- nvinfo : EIATTR_KPARAM_INFO
	.align		4
.L_31:
        /*00c8*/ 	.byte	0x04, 0x17
        /*00ca*/ 	.short	(.L_33 - .L_32)
.L_32:
        /*00cc*/ 	.word	0x00000000
        /*00d0*/ 	.short	0x0001
        /*00d2*/ 	.short	0x0008
        /*00d4*/ 	.byte	0x00, 0xf4, 0x21, 0x00


	//----- nvinfo : EIATTR_KPARAM_INFO
	.align		4
.L_33:
        /*00d8*/ 	.byte	0x04, 0x17
        /*00da*/ 	.short	(.L_35 - .L_34)
.L_34:
        /*00dc*/ 	.word	0x00000000
        /*00e0*/ 	.short	0x0000
        /*00e2*/ 	.short	0x0000
        /*00e4*/ 	.byte	0x00, 0xf4, 0x21, 0x00


	//----- nvinfo : EIATTR_SPARSE_MMA_MASK
	.align		4
.L_35:
        /*00e8*/ 	.byte	0x03, 0x50
        /*00ea*/ 	.short	0x0000


	//----- nvinfo : EIATTR_MAXREG_COUNT
	.align		4
        /*00ec*/ 	.byte	0x03, 0x1b
        /*00ee*/ 	.short	0x0080


	//----- nvinfo : EIATTR_NUM_BARRIERS
	.align		4
        /*00f0*/ 	.byte	0x02, 0x4c
        /*00f2*/ 	.byte	0x01
	.zero		1


	//----- nvinfo : EIATTR_ANNOTATIONS
	.align		4
        /*00f4*/ 	.byte	0x04, 0x55
        /*00f6*/ 	.short	(.L_37 - .L_36)


	//   ....[0]....
.L_36:
        /*00f8*/ 	.word	0x00000001
        /*00fc*/ 	.byte	0x70, 0x04, 0x00, 0x00, 0x01, 0x00, 0x00, 0x00, 0x60, 0x05, 0x00, 0x00, 0x01, 0x00, 0x00, 0x00
        /* <DEDUP_REMOVED lines=1458> */
        /*5c2c*/ 	.byte	0xb0, 0x5d, 0x01, 0x00


	//----- nvinfo : EIATTR_VRC_CTA_INIT_COUNT
	.align		4
.L_37:
        /*5c30*/ 	.byte	0x02, 0x4a
	.zero		1
	.zero		1


	//----- nvinfo : EIATTR_EXIT_INSTR_OFFSETS
	.align		4
        /*5c34*/ 	.byte	0x04, 0x1c
        /*5c36*/ 	.short	(.L_39 - .L_38)


	//   ....[0]....
.L_38:
        /*5c38*/ 	.word	0x000563a0


	//   ....[1]....
        /*5c3c*/ 	.word	0x000563d0


	//----- nvinfo : EIATTR_REQNTID
	.align		4
.L_39:
        /*5c40*/ 	.byte	0x04, 0x10
        /*5c42*/ 	.short	(.L_41 - .L_40)
.L_40:
        /*5c44*/ 	.word	0x00000200
        /*5c48*/ 	.word	0x00000001
        /*5c4c*/ 	.word	0x00000001


	//----- nvinfo : EIATTR_CBANK_PARAM_SIZE
	.align		4
.L_41:
        /*5c50*/ 	.byte	0x03, 0x19
        /*5c52*/ 	.short	0x0050


	//----- nvinfo : EIATTR_PARAM_CBANK
	.align		4
        /*5c54*/ 	.byte	0x04, 0x0a
        /*5c56*/ 	.short	(.L_43 - .L_42)
	.align		4
.L_42:
        /*5c58*/ 	.word	index@(.nv.constant0.matmul_kernel)
        /*5c5c*/ 	.short	0x0380
        /*5c5e*/ 	.short	0x0050


	//----- nvinfo : EIATTR_SW_WAR
	.align		4
.L_43:
        /*5c60*/ 	.byte	0x04, 0x36
        /*5c62*/ 	.short	(.L_45 - .L_44)
.L_44:
        /*5c64*/ 	.word	0x00000008
.L_45:


//--------------------- .nv.compat                --------------------------
	.section	.nv.compat,"",@"SHT_CUDA_COMPAT_INFO"
	.align	4
        /*0000*/ 	.byte	0x02, 0x02, 0x02, 0x00, 0x02, 0x05, 0x05, 0x00, 0x02, 0x03, 0x00, 0x00, 0x02, 0x06, 0x01, 0x00


//--------------------- .nv.callgraph             --------------------------
	.section	.nv.callgraph,"",@"SHT_CUDA_CALLGRAPH"
	.align	4
	.sectionentsize	8
	.align		4
        /*0000*/ 	.word	0x00000000
	.align		4
        /*0004*/ 	.word	0xffffffff
	.align		4
        /*0008*/ 	.word	0x00000000
	.align		4
        /*000c*/ 	.word	0xfffffffe
	.align		4
        /*0010*/ 	.word	0x00000000
	.align		4
        /*0014*/ 	.word	0xfffffffd
	.align		4
        /*0018*/ 	.word	0x00000000
	.align		4
        /*001c*/ 	.word	0xfffffffc


//--------------------- .text.matmul_kernel       --------------------------
	.section	.text.matmul_kernel,"ax",@progbits
	.align	128
        .global         matmul_kernel
        .type           matmul_kernel,@function
        .size           matmul_kernel,(.L_x_4 - matmul_kernel)
        .other          matmul_kernel,@"STO_CUDA_ENTRY STV_DEFAULT"
matmul_kernel:
.text.matmul_kernel:
[----:B------:R-:W0:Y:S08]  /*0000*/  LDC R1, c[0x0][0x37c] ;  /* 0x0000df00ff017b82 */ /* 0x000e300000000800 */
[----:B------:R-:W1:Y:S01]  /*0010*/  LDC.64 R4, c[0x0][0x398] ;  /* 0x0000e600ff047b82 */ /* 0x000e620000000a00 */
[----:B------:R-:W2:Y:S01]  /*0020*/  S2R R9, SR_CTAID.X ;  /* 0x0000000000097919 */ /* 0x000ea20000002500 */
[----:B------:R-:W3:Y:S01]  /*0030*/  LDCU UR7, c[0x0][0x3a0] ;  /* 0x00007400ff0777ac */ /* 0x000ee20008000800 */
[----:B0-----:R-:W-:Y:S01]  /*0040*/  VIADD R1, R1, 0xffffd460 ;  /* 0xffffd46001017836 */ /* 0x001fe20000000000 */
[----:B------:R-:W0:Y:S01]  /*0050*/  S2R R14, SR_TID.X ;  /* 0x00000000000e7919 */ /* 0x000e220000002100 */
[----:B------:R-:W4:Y:S03]  /*0060*/  LDCU UR6, c[0x0][0x3a0] ;  /* 0x00007400ff0677ac */ /* 0x000f260008000800 */
[----:B------:R-:W5:Y:S01]  /*0070*/  S2UR UR4, SR_CgaCtaId ;  /* 0x00000000000479c3 */ /* 0x000f620000008800 */
[----:B------:R-:W-:Y:S01]  /*0080*/  UMOV UR5, 0x400 ;  /* 0x0000040000057882 */ /* 0x000fe20000000000 */
[----:B------:R-:W0:Y:S01]  /*0090*/  LDCU.64 UR40, c[0x0][0x358] ;  /* 0x00006b00ff2877ac */ /* 0x000e220008000a00 */
[----:B-1----:R-:W-:Y:S01]  /*00a0*/  VIADD R0, R5, 0x1ff ;  /* 0x000001ff05007836 */ /* 0x002fe20000000000 */
[----:B----4-:R-:W-:-:S04]  /*00b0*/  UIADD3 UR6, UPT, UPT, UR6, 0x3f, URZ ;  /* 0x0000003f06067890 */ /* 0x010fc8000fffe0ff */
[----:B------:R-:W-:Y:S01]  /*00c0*/  SHF.R.S32.HI R3, RZ, 0x1f, R0 ;  /* 0x0000001fff037819 */ /* 0x000fe20000011400 */
[----:B------:R-:W-:Y:S02]  /*00d0*/  UISETP.GT.AND UP0, UPT, UR6, 0x3f, UPT ;  /* 0x0000003f0600788c */ /* 0x000fe4000bf04270 */
[----:B-----5:R-:W-:Y:S01]  /*00e0*/  ULEA UR5, UR4, UR5, 0x18 ;  /* 0x0000000504057291 */ /* 0x020fe2000f8ec0ff */
[----:B------:R-:W-:Y:S02]  /*00f0*/  LEA.HI R3, R3, R0, RZ, 0x9 ;  /* 0x0000000003037211 */ /* 0x000fe400078f48ff */
[----:B--2---:R-:W-:Y:S02]  /*0100*/  IABS R10, R9 ;  /* 0x00000009000a7213 */ /* 0x004fe40000000000 */
[----:B------:R-:W-:Y:S02]  /*0110*/  SHF.R.S32.HI R0, RZ, 0x9, R3 ;  /* 0x00000009ff007819 */ /* 0x000fe40000011403 */
[----:B0-----:R-:W-:-:S03]  /*0120*/  LOP3.LUT R15, R14, 0x1ff, RZ, 0xc0, !PT ;  /* 0x000001ff0e0f7812 */ /* 0x001fc600078ec0ff */
[----:B------:R-:W-:-:S05]  /*0130*/  IMAD.SHL.U32 R0, R0, 0x8, RZ ;  /* 0x0000000800007824 */ /* 0x000fca00078e00ff */
[-C--:B------:R-:W-:Y:S02]  /*0140*/  IABS R7, R0.reuse ;  /* 0x0000000000077213 */ /* 0x080fe40000000000 */
[----:B------:R-:W-:Y:S02]  /*0150*/  IABS R12, R0 ;  /* 0x00000000000c7213 */ /* 0x000fe40000000000 */
[----:B------:R-:W0:Y:S08]  /*0160*/  I2F.RP R6, R7 ;  /* 0x0000000700067306 */ /* 0x000e300000209400 */
[----:B0-----:R-:W0:Y:S02]  /*0170*/  MUFU.RCP R6, R6 ;  /* 0x0000000600067308 */ /* 0x001e240000001000 */
[----:B0-----:R-:W-:-:S02]  /*0180*/  VIADD R2, R6, 0xffffffe ;  /* 0x0ffffffe06027836 */ /* 0x001fc40000000000 */
[----:B------:R-:W-:-:S04]  /*0190*/  IMAD.MOV R6, RZ, RZ, -R12 ;  /* 0x000000ffff067224 */ /* 0x000fc800078e0a0c */
[----:B------:R0:W1:Y:S02]  /*01a0*/  F2I.FTZ.U32.TRUNC.NTZ R3, R2 ;  /* 0x0000000200037305 */ /* 0x000064000021f000 */
[----:B0-----:R-:W-:Y:S02]  /*01b0*/  IMAD.MOV.U32 R2, RZ, RZ, RZ ;  /* 0x000000ffff027224 */ /* 0x001fe400078e00ff */
[----:B-1----:R-:W-:-:S04]  /*01c0*/  IMAD.MOV R8, RZ, RZ, -R3 ;  /* 0x000000ffff087224 */ /* 0x002fc800078e0a03 */
[----:B------:R-:W-:Y:S02]  /*01d0*/  IMAD R11, R8, R7, RZ ;  /* 0x00000007080b7224 */ /* 0x000fe400078e02ff */
[----:B------:R-:W-:Y:S02]  /*01e0*/  IMAD.MOV.U32 R8, RZ, RZ, R10 ;  /* 0x000000ffff087224 */ /* 0x000fe400078e000a */
[----:B------:R-:W-:-:S06]  /*01f0*/  IMAD.HI.U32 R3, R3, R11, R2 ;  /* 0x0000000b03037227 */ /* 0x000fcc00078e0002 */
[----:B------:R-:W-:-:S04]  /*0200*/  IMAD.HI.U32 R3, R3, R8, RZ ;  /* 0x0000000803037227 */ /* 0x000fc800078e00ff */
[----:B------:R-:W-:-:S05]  /*0210*/  IMAD R2, R3, R6, R8 ;  /* 0x0000000603027224 */ /* 0x000fca00078e0208 */
[----:B------:R-:W-:-:S13]  /*0220*/  ISETP.GT.U32.AND P1, PT, R7, R2, PT ;  /* 0x000000020700720c */ /* 0x000fda0003f24070 */
[----:B------:R-:W-:Y:S02]  /*0230*/  @!P1 IMAD.IADD R2, R2, 0x1, -R7 ;  /* 0x0000000102029824 */ /* 0x000fe400078e0a07 */
[----:B------:R-:W-:Y:S01]  /*0240*/  @!P1 VIADD R3, R3, 0x1 ;  /* 0x0000000103039836 */ /* 0x000fe20000000000 */
[----:B------:R-:W-:Y:S02]  /*0250*/  ISETP.NE.AND P1, PT, R0, RZ, PT ;  /* 0x000000ff0000720c */ /* 0x000fe40003f25270 */
[----:B------:R-:W-:Y:S02]  /*0260*/  ISETP.GE.U32.AND P0, PT, R2, R7, PT ;  /* 0x000000070200720c */ /* 0x000fe40003f06070 */
[----:B------:R-:W-:-:S04]  /*0270*/  LOP3.LUT R2, R9, R0, RZ, 0x3c, !PT ;  /* 0x0000000009027212 */ /* 0x000fc800078e3cff */
[----:B------:R-:W-:Y:S01]  /*0280*/  ISETP.GE.AND P2, PT, R2, RZ, PT ;  /* 0x000000ff0200720c */ /* 0x000fe20003f46270 */
[----:B------:R-:W-:-:S06]  /*0290*/  VIADD R2, R4, 0x1ff ;  /* 0x000001ff04027836 */ /* 0x000fcc0000000000 */
[----:B------:R-:W-:-:S04]  /*02a0*/  @P0 VIADD R3, R3, 0x1 ;  /* 0x0000000103030836 */ /* 0x000fc80000000000 */
[----:B------:R-:W-:Y:S01]  /*02b0*/  IMAD.MOV.U32 R6, RZ, RZ, R3 ;  /* 0x000000ffff067224 */ /* 0x000fe200078e0003 */
[----:B------:R-:W-:-:S03]  /*02c0*/  SHF.R.S32.HI R3, RZ, 0x1f, R2 ;  /* 0x0000001fff037819 */ /* 0x000fc60000011402 */
[----:B------:R-:W-:Y:S01]  /*02d0*/  @!P2 IMAD.MOV R6, RZ, RZ, -R6 ;  /* 0x000000ffff06a224 */ /* 0x000fe200078e0a06 */
[----:B------:R-:W-:Y:S02]  /*02e0*/  @!P1 LOP3.LUT R6, RZ, R0, RZ, 0x33, !PT ;  /* 0x00000000ff069212 */ /* 0x000fe400078e33ff */
[----:B------:R-:W-:-:S03]  /*02f0*/  LEA.HI R3, R3, R2, RZ, 0x9 ;  /* 0x0000000203037211 */ /* 0x000fc600078f48ff */
[----:B------:R-:W-:Y:S02]  /*0300*/  IMAD.SHL.U32 R8, R6, 0x8, RZ ;  /* 0x0000000806087824 */ /* 0x000fe400078e00ff */
[----:B------:R-:W-:-:S03]  /*0310*/  IMAD.MOV R6, RZ, RZ, -R6 ;  /* 0x000000ffff067224 */ /* 0x000fc600078e0a06 */
[----:B------:R-:W-:Y:S01]  /*0320*/  LEA.HI.SX32 R3, R3, -R8, 0x17 ;  /* 0x8000000803037211 */ /* 0x000fe200078fbaff */
[----:B------:R-:W-:-:S03]  /*0330*/  IMAD R6, R0, R6, R9 ;  /* 0x0000000600067224 */ /* 0x000fc600078e0209 */
[----:B------:R-:W-:-:S04]  /*0340*/  VIMNMX R13, PT, PT, R3, 0x8, PT ;  /* 0x00000008030d7848 */ /* 0x000fc80003fe0100 */
[-C--:B------:R-:W-:Y:S02]  /*0350*/  IABS R11, R13.reuse ;  /* 0x0000000d000b7213 */ /* 0x080fe40000000000 */
[----:B------:R-:W-:Y:S02]  /*0360*/  IABS R12, R13 ;  /* 0x0000000d000c7213 */ /* 0x000fe40000000000 */
[----:B------:R-:W0:Y:S08]  /*0370*/  I2F.RP R7, R11 ;  /* 0x0000000b00077306 */ /* 0x000e300000209400 */
[----:B0-----:R-:W0:Y:S02]  /*0380*/  MUFU.RCP R7, R7 ;  /* 0x0000000700077308 */ /* 0x001e240000001000 */
[----:B0-----:R-:W-:-:S06]  /*0390*/  VIADD R2, R7, 0xffffffe ;  /* 0x0ffffffe07027836 */ /* 0x001fcc0000000000 */
[----:B------:R0:W1:Y:S02]  /*03a0*/  F2I.FTZ.U32.TRUNC.NTZ R3, R2 ;  /* 0x0000000200037305 */ /* 0x000064000021f000 */
[----:B0-----:R-:W-:Y:S02]  /*03b0*/  IMAD.MOV.U32 R2, RZ, RZ, RZ ;  /* 0x000000ffff027224 */ /* 0x001fe400078e00ff */
[----:B-1----:R-:W-:-:S04]  /*03c0*/  IMAD.MOV R10, RZ, RZ, -R3 ;  /* 0x000000ffff0a7224 */ /* 0x002fc800078e0a03 */
[----:B------:R-:W-:Y:S01]  /*03d0*/  IMAD.MOV.U32 R0, RZ, RZ, R10 ;  /* 0x000000ffff007224 */ /* 0x000fe200078e000a */
[----:B------:R-:W-:-:S03]  /*03e0*/  IABS R10, R6 ;  /* 0x00000006000a7213 */ /* 0x000fc60000000000 */
[----:B------:R-:W-:Y:S02]  /*03f0*/  IMAD R9, R0, R11, RZ ;  /* 0x0000000b00097224 */ /* 0x000fe400078e02ff */
[----:B------:R-:W-:Y:S02]  /*0400*/  IMAD.MOV.U32 R0, RZ, RZ, R10 ;  /* 0x000000ffff007224 */ /* 0x000fe400078e000a */
[----:B------:R-:W-:-:S04]  /*0410*/  IMAD.HI.U32 R3, R3, R9, R2 ;  /* 0x0000000903037227 */ /* 0x000fc800078e0002 */
[----:B------:R-:W-:Y:S02]  /*0420*/  IMAD.MOV R2, RZ, RZ, -R12 ;  /* 0x000000ffff027224 */ /* 0x000fe400078e0a0c */
[----:B------:R-:W-:-:S04]  /*0430*/  IMAD.HI.U32 R3, R3, R0, RZ ;  /* 0x0000000003037227 */ /* 0x000fc800078e00ff */
[----:B------:R-:W-:Y:S02]  /*0440*/  IMAD R0, R3, R2, R0 ;  /* 0x0000000203007224 */ /* 0x000fe400078e0200 */
[----:B---3--:R-:W-:-:S03]  /*0450*/  IMAD.U32 R2, RZ, RZ, UR7 ;  /* 0x00000007ff027e24 */ /* 0x008fc6000f8e00ff */
[----:B------:R-:W-:Y:S02]  /*0460*/  ISETP.GT.U32.AND P1, PT, R11, R0, PT ;  /* 0x000000000b00720c */ /* 0x000fe40003f24070 */
[----:B------:R0:W-:Y:S11]  /*0470*/  STL [R1], R2 ;  /* 0x0000000201007387 */ /* 0x0001f60000100800 */
[----:B------:R-:W-:-:S02]  /*0480*/  @!P1 IMAD.IADD R0, R0, 0x1, -R11 ;  /* 0x0000000100009824 */ /* 0x000fc400078e0a0b */
[----:B------:R-:W-:Y:S01]  /*0490*/  @!P1 VIADD R3, R3, 0x1 ;  /* 0x0000000103039836 */ /* 0x000fe20000000000 */
[----:B------:R-:W-:Y:S02]  /*04a0*/  ISETP.NE.AND P1, PT, R13, RZ, PT ;  /* 0x000000ff0d00720c */ /* 0x000fe40003f25270 */
[----:B------:R-:W-:Y:S02]  /*04b0*/  ISETP.GE.U32.AND P0, PT, R0, R11, PT ;  /* 0x0000000b0000720c */ /* 0x000fe40003f06070 */
[----:B------:R-:W-:-:S04]  /*04c0*/  LOP3.LUT R0, R6, R13, RZ, 0x3c, !PT ;  /* 0x0000000d06007212 */ /* 0x000fc800078e3cff */
[----:B------:R-:W-:-:S07]  /*04d0*/  ISETP.GE.AND P2, PT, R0, RZ, PT ;  /* 0x000000ff0000720c */ /* 0x000fce0003f46270 */
[----:B------:R-:W-:-:S06]  /*04e0*/  @P0 VIADD R3, R3, 0x1 ;  /* 0x0000000103030836 */ /* 0x000fcc0000000000 */
[----:B------:R-:W-:Y:S01]  /*04f0*/  @!P2 IMAD.MOV R3, RZ, RZ, -R3 ;  /* 0x000000ffff03a224 */ /* 0x000fe200078e0a03 */
[----:B------:R-:W-:-:S05]  /*0500*/  @!P1 LOP3.LUT R3, RZ, R13, RZ, 0x33, !PT ;  /* 0x0000000dff039212 */ /* 0x000fca00078e33ff */
[----:B------:R-:W-:Y:S02]  /*0510*/  IMAD.MOV R0, RZ, RZ, -R3 ;  /* 0x000000ffff007224 */ /* 0x000fe400078e0a03 */
[----:B------:R-:W-:Y:S02]  /*0520*/  IMAD.SHL.U32 R12, R3, 0x200, RZ ;  /* 0x00000200030c7824 */ /* 0x000fe400078e00ff */
[----:B------:R-:W-:-:S04]  /*0530*/  IMAD R0, R13, R0, R6 ;  /* 0x000000000d007224 */ /* 0x000fc800078e0206 */
[----:B------:R-:W-:-:S04]  /*0540*/  IMAD.IADD R0, R8, 0x1, R0 ;  /* 0x0000000108007824 */ /* 0x000fc800078e0200 */
[----:B------:R-:W-:-:S05]  /*0550*/  IMAD R16, R0, 0x200, R15 ;  /* 0x0000020000107824 */ /* 0x000fca00078e020f */
[----:B------:R0:W-:Y:S04]  /*0560*/  STL [R1+0x1534], R16 ;  /* 0x0015341001007387 */ /* 0x0001e80000100800 */
[----:B------:R0:W-:Y:S01]  /*0570*/  STL [R1+0x50], R12 ;  /* 0x0000500c01007387 */ /* 0x0001e20000100800 */
[----:B------:R-:W-:Y:S05]  /*0580*/  BRA.U UP0, `(.L_x_0) ;  /* 0x00000021001c7547 */ /* 0x000fea000b800000 */
[C---:B------:R-:W-:Y:S02]  /*0590*/  IMAD.SHL.U32 R3, R14.reuse, 0x10, RZ ;  /* 0x000000100e037824 */ /* 0x040fe400078e00ff */
[C---:B0-----:R-:W-:Y:S02]  /*05a0*/  IMAD.SHL.U32 R2, R14.reuse, 0x2, RZ ;  /* 0x000000020e027824 */ /* 0x041fe400078e00ff */
[----:B------:R-:W-:Y:S01]  /*05b0*/  IMAD.SHL.U32 R0, R14, 0x40, RZ ;  /* 0x000000400e007824 */ /* 0x000fe200078e00ff */
[----:B------:R0:W-:Y:S04]  /*05c0*/  STL [R1+0x153c], R3 ;  /* 0x00153c0301007387 */ /* 0x0001e80000100800 */
[----:B------:R0:W-:Y:S04]  /*05d0*/  STL [R1+0x1540], R2 ;  /* 0x0015400201007387 */ /* 0x0001e80000100800 */
[----:B------:R0:W-:Y:S04]  /*05e0*/  STL [R1+0x30], RZ ;  /* 0x000030ff01007387 */ /* 0x0001e80000100800 */
[----:B------:R0:W-:Y:S04]  /*05f0*/  STL [R1+0x1538], R0 ;  /* 0x0015380001007387 */ /* 0x0001e80000100800 */
[----:B------:R0:W-:Y:S04]  /*0600*/  STL [R1+0x34], RZ ;  /* 0x000034ff01007387 */ /* 0x0001e80000100800 */
        /* <DEDUP_REMOVED lines=509> */
[----:B------:R0:W-:Y:S01]  /*25e0*/  STL [R1+0x1c], RZ ;  /* 0x00001cff01007387 */ /* 0x0001e20000100800 */
[----:B------:R-:W-:Y:S05]  /*25f0*/  BRA `(.L_x_1) ;  /* 0x0000027800c07947 */ /* 0x000fea0003800000 */
.L_x_0:
[----:B------:R-:W-:Y:S01]  /*2600*/  IABS R7, R4 ;  /* 0x0000000400077213 */ /* 0x000fe20000000000 */
[----:B------:R-:W1:Y:S01]  /*2610*/  LDCU UR11, c[0x0][0x3b0] ;  /* 0x00007600ff0b77ac */ /* 0x000e620008000800 */
[----:B0-----:R-:W-:Y:S02]  /*2620*/  IABS R2, R5 ;  /* 0x0000000500027213 */ /* 0x001fe40000000000 */
[----:B------:R-:W0:Y:S01]  /*2630*/  I2F.RP R0, R7 ;  /* 0x0000000700007306 */ /* 0x000e220000209400 */
[----:B------:R-:W-:Y:S01]  /*2640*/  ISETP.GE.AND P4, PT, R16, RZ, PT ;  /* 0x000000ff1000720c */ /* 0x000fe20003f86270 */
[----:B------:R-:W2:Y:S01]  /*2650*/  LDCU.64 UR12, c[0x0][0x388] ;  /* 0x00007100ff0c77ac */ /* 0x000ea20008000a00 */
[----:B------:R-:W-:Y:S01]  /*2660*/  ISETP.NE.AND P5, PT, R4, RZ, PT ;  /* 0x000000ff0400720c */ /* 0x000fe20003fa5270 */
[----:B------:R-:W3:Y:S04]  /*2670*/  LDCU.64 UR14, c[0x0][0x388] ;  /* 0x00007100ff0e77ac */ /* 0x000ee80008000a00 */
[----:B------:R-:W4:Y:S01]  /*2680*/  I2F.RP R3, R2 ;  /* 0x0000000200037306 */ /* 0x000f220000209400 */
[----:B------:R-:W5:Y:S01]  /*2690*/  LDCU.64 UR16, c[0x0][0x388] ;  /* 0x00007100ff1077ac */ /* 0x000f620008000a00 */
[----:B------:R-:W1:Y:S06]  /*26a0*/  LDCU.64 UR18, c[0x0][0x388] ;  /* 0x00007100ff1277ac */ /* 0x000e6c0008000a00 */
[----:B0-----:R-:W0:Y:S01]  /*26b0*/  MUFU.RCP R0, R0 ;  /* 0x0000000000007308 */ /* 0x001e220000001000 */
[----:B------:R-:W1:Y:S01]  /*26c0*/  LDCU UR4, c[0x0][0x3a4] ;  /* 0x00007480ff0477ac */ /* 0x000e620008000800 */
[----:B------:R-:W1:Y:S06]  /*26d0*/  LDCU.64 UR8, c[0x0][0x380] ;  /* 0x00007000ff0877ac */ /* 0x000e6c0008000a00 */
[----:B----4-:R-:W4:Y:S01]  /*26e0*/  MUFU.RCP R3, R3 ;  /* 0x0000000300037308 */ /* 0x010f220000001000 */
[----:B------:R-:W1:Y:S01]  /*26f0*/  LDCU.64 UR20, c[0x0][0x388] ;  /* 0x00007100ff1477ac */ /* 0x000e620008000a00 */
[----:B------:R-:W1:Y:S01]  /*2700*/  LDCU UR10, c[0x0][0x3ac] ;  /* 0x00007580ff0a77ac */ /* 0x000e620008000800 */
[----:B0-----:R-:W-:Y:S01]  /*2710*/  VIADD R10, R0, 0xffffffe ;  /* 0x0ffffffe000a7836 */ /* 0x001fe20000000000 */
[----:B------:R-:W-:-:S04]  /*2720*/  IABS R0, R16 ;  /* 0x0000001000007213 */ /* 0x000fc80000000000 */
[----:B------:R0:W1:Y:S01]  /*2730*/  F2I.FTZ.U32.TRUNC.NTZ R11, R10 ;  /* 0x0000000a000b7305 */ /* 0x000062000021f000 */
[----:B----4-:R-:W-:Y:S01]  /*2740*/  VIADD R8, R3, 0xffffffe ;  /* 0x0ffffffe03087836 */ /* 0x010fe20000000000 */
[----:B------:R-:W-:-:S06]  /*2750*/  SHF.R.U32.HI R3, RZ, 0x6, R14 ;  /* 0x00000006ff037819 */ /* 0x000fcc000001160e */
[----:B------:R4:W2:Y:S01]  /*2760*/  F2I.FTZ.U32.TRUNC.NTZ R9, R8 ;  /* 0x0000000800097305 */ /* 0x0008a2000021f000 */
[----:B0-----:R-:W-:Y:S01]  /*2770*/  IMAD.MOV.U32 R10, RZ, RZ, RZ ;  /* 0x000000ffff0a7224 */ /* 0x001fe200078e00ff */
[----:B------:R-:W-:-:S04]  /*2780*/  SGXT.U32 R3, R3, 0x3 ;  /* 0x000000030303781a */ /* 0x000fc80000000000 */
[----:B------:R-:W-:Y:S01]  /*2790*/  LOP3.LUT R3, R12, R3, RZ, 0xfc, !PT ;  /* 0x000000030c037212 */ /* 0x000fe200078efcff */
[--C-:B-1----:R-:W-:Y:S02]  /*27a0*/  IMAD.MOV R6, RZ, RZ, -R11.reuse ;  /* 0x000000ffff067224 */ /* 0x102fe400078e0a0b */
[----:B----4-:R-:W-:Y:S01]  /*27b0*/  IMAD.MOV.U32 R8, RZ, RZ, RZ ;  /* 0x000000ffff087224 */ /* 0x010fe200078e00ff */
[C---:B------:R-:W-:Y:S01]  /*27c0*/  LOP3.LUT R18, R3.reuse, 0x1c0, RZ, 0xfc, !PT ;  /* 0x000001c003127812 */ /* 0x040fe200078efcff */
[----:B------:R-:W-:Y:S01]  /*27d0*/  IMAD R13, R6, R7, RZ ;  /* 0x00000007060d7224 */ /* 0x000fe200078e02ff */
[----:B------:R-:W-:Y:S02]  /*27e0*/  LEA.HI R6, R14, R12, RZ, 0x1a ;  /* 0x0000000c0e067211 */ /* 0x000fe400078fd0ff */
[----:B------:R-:W-:Y:S01]  /*27f0*/  LOP3.LUT R12, R3, 0x1f0, RZ, 0xfc, !PT ;  /* 0x000001f0030c7812 */ /* 0x000fe200078efcff */
[----:B------:R-:W-:Y:S01]  /*2800*/  IMAD.HI.U32 R11, R11, R13, R10 ;  /* 0x0000000d0b0b7227 */ /* 0x000fe200078e000a */
[----:B------:R-:W-:-:S02]  /*2810*/  IABS R19, R18 ;  /* 0x0000001200137213 */ /* 0x000fc40000000000 */
[----:B------:R-:W-:Y:S01]  /*2820*/  LOP3.LUT R20, R3, 0x180, RZ, 0xfc, !PT ;  /* 0x0000018003147812 */ /* 0x000fe200078efcff */
[----:B--2---:R-:W-:Y:S02]  /*2830*/  IMAD.MOV R13, RZ, RZ, -R9 ;  /* 0x000000ffff0d7224 */ /* 0x004fe400078e0a09 */
[----:B------:R-:W-:-:S04]  /*2840*/  IMAD.HI.U32 R11, R11, R0, RZ ;  /* 0x000000000b0b7227 */ /* 0x000fc800078e00ff */
[----:B------:R-:W-:Y:S02]  /*2850*/  IMAD.MOV R11, RZ, RZ, -R11 ;  /* 0x000000ffff0b7224 */ /* 0x000fe400078e0a0b */
[C---:B------:R-:W-:Y:S02]  /*2860*/  VIADD R14, R6.reuse, 0x1f8 ;  /* 0x000001f8060e7836 */ /* 0x040fe40000000000 */
[----:B------:R-:W-:Y:S02]  /*2870*/  IMAD R10, R7, R11, R0 ;  /* 0x0000000b070a7224 */ /* 0x000fe400078e0200 */
[----:B------:R-:W-:Y:S01]  /*2880*/  IMAD R11, R13, R2, RZ ;  /* 0x000000020d0b7224 */ /* 0x000fe200078e02ff */
[----:B------:R-:W-:Y:S01]  /*2890*/  IABS R13, R14 ;  /* 0x0000000e000d7213 */ /* 0x000fe20000000000 */
[----:B------:R-:W-:Y:S01]  /*28a0*/  VIADD R22, R6, 0x178 ;  /* 0x0000017806167836 */ /* 0x000fe20000000000 */
[----:B------:R-:W-:Y:S01]  /*28b0*/  ISETP.GT.U32.AND P0, PT, R7, R10, PT ;  /* 0x0000000a0700720c */ /* 0x000fe20003f04070 */
[----:B------:R-:W-:Y:S01]  /*28c0*/  IMAD.HI.U32 R0, R9, R11, R8 ;  /* 0x0000000b09007227 */ /* 0x000fe200078e0008 */
[----:B------:R-:W-:-:S02]  /*28d0*/  IABS R11, R12 ;  /* 0x0000000c000b7213 */ /* 0x000fc40000000000 */
[----:B------:R-:W-:Y:S01]  /*28e0*/  ISETP.GE.AND P2, PT, R14, RZ, PT ;  /* 0x000000ff0e00720c */ /* 0x000fe20003f46270 */
[----:B------:R-:W-:Y:S02]  /*28f0*/  VIADD R14, R6, 0x1e8 ;  /* 0x000001e8060e7836 */ /* 0x000fe40000000000 */
[----:B------:R-:W-:-:S03]  /*2900*/  IMAD.HI.U32 R8, R0, R13, RZ ;  /* 0x0000000d00087227 */ /* 0x000fc600078e00ff */
[----:B------:R-:W-:Y:S01]  /*2910*/  IABS R15, R14 ;  /* 0x0000000e000f7213 */ /* 0x000fe20000000000 */
[----:B------:R-:W-:Y:S01]  /*2920*/  IMAD.MOV R9, RZ, RZ, -R8 ;  /* 0x000000ffff097224 */ /* 0x000fe200078e0a08 */
[----:B------:R-:W-:Y:S01]  /*2930*/  ISETP.GE.AND P6, PT, R14, RZ, PT ;  /* 0x000000ff0e00720c */ /* 0x000fe20003fc6270 */
[----:B------:R-:W-:Y:S01]  /*2940*/  @!P0 IMAD.IADD R10, R10, 0x1, -R7 ;  /* 0x000000010a0a8824 */ /* 0x000fe200078e0a07 */
[----:B------:R-:W-:Y:S01]  /*2950*/  LOP3.LUT R14, R3, 0x1e0, RZ, 0xfc, !PT ;  /* 0x000001e0030e7812 */ /* 0x000fe200078efcff */
[----:B------:R-:W-:-:S03]  /*2960*/  IMAD.HI.U32 R8, R0, R11, RZ ;  /* 0x0000000b00087227 */ /* 0x000fc600078e00ff */
[----:B------:R-:W-:Y:S01]  /*2970*/  ISETP.GT.U32.AND P0, PT, R7, R10, PT ;  /* 0x0000000a0700720c */ /* 0x000fe20003f04070 */
[----:B------:R-:W-:Y:S01]  /*2980*/  IMAD R13, R2, R9, R13 ;  /* 0x00000009020d7224 */ /* 0x000fe200078e020d */
[----:B------:R-:W-:Y:S01]  /*2990*/  IABS R17, R14 ;  /* 0x0000000e00117213 */ /* 0x000fe20000000000 */
[----:B------:R-:W-:Y:S02]  /*29a0*/  IMAD.MOV R9, RZ, RZ, -R8 ;  /* 0x000000ffff097224 */ /* 0x000fe400078e0a08 */
[----:B------:R-:W-:Y:S01]  /*29b0*/  VIADD R8, R6, 0x1d8 ;  /* 0x000001d806087836 */ /* 0x000fe20000000000 */
[C---:B------:R-:W-:Y:S01]  /*29c0*/  ISETP.GT.U32.AND P3, PT, R2.reuse, R13, PT ;  /* 0x0000000d0200720c */ /* 0x040fe20003f64070 */
[----:B------:R-:W-:Y:S02]  /*29d0*/  IMAD R9, R2, R9, R11 ;  /* 0x0000000902097224 */ /* 0x000fe400078e020b */
[----:B------:R-:W-:Y:S01]  /*29e0*/  VIADD R33, R6, 0x48 ;  /* 0x0000004806217836 */ /* 0x000fe20000000000 */
[----:B------:R-:W-:-:S02]  /*29f0*/  ISETP.GE.AND P1, PT, R8, RZ, PT ;  /* 0x000000ff0800720c */ /* 0x000fc40003f26270 */
[----:B------:R-:W-:Y:S01]  /*2a00*/  IABS R37, R8 ;  /* 0x0000000800257213 */ /* 0x000fe20000000000 */
[----:B------:R-:W-:-:S04]  /*2a10*/  IMAD.HI.U32 R8, R0, R15, RZ ;  /* 0x0000000f00087227 */ /* 0x000fc800078e00ff */
[----:B------:R-:W-:Y:S01]  /*2a20*/  @!P0 IMAD.IADD R10, R10, 0x1, -R7 ;  /* 0x000000010a0a8824 */ /* 0x000fe200078e0a07 */
[----:B------:R-:W-:Y:S01]  /*2a30*/  ISETP.GT.U32.AND P0, PT, R2, R9, PT ;  /* 0x000000090200720c */ /* 0x000fe20003f04070 */
[----:B------:R-:W-:Y:S02]  /*2a40*/  IMAD.MOV R7, RZ, RZ, -R8 ;  /* 0x000000ffff077224 */ /* 0x000fe400078e0a08 */
[----:B------:R-:W-:-:S04]  /*2a50*/  IMAD.HI.U32 R8, R0, R17, RZ ;  /* 0x0000001100087227 */ /* 0x000fc800078e00ff */
[----:B------:R-:W-:Y:S02]  /*2a60*/  @!P3 IMAD.IADD R13, R13, 0x1, -R2 ;  /* 0x000000010d0db824 */ /* 0x000fe400078e0a02 */
[----:B------:R-:W-:-:S03]  /*2a70*/  IMAD.HI.U32 R11, R0, R37, RZ ;  /* 0x00000025000b7227 */ /* 0x000fc600078e00ff */
[C---:B------:R-:W-:Y:S01]  /*2a80*/  ISETP.GT.U32.AND P3, PT, R2.reuse, R13, PT ;  /* 0x0000000d0200720c */ /* 0x040fe20003f64070 */
[----:B------:R-:W-:Y:S02]  /*2a90*/  IMAD.MOV R8, RZ, RZ, -R8 ;  /* 0x000000ffff087224 */ /* 0x000fe400078e0a08 */
[----:B------:R-:W-:Y:S02]  /*2aa0*/  IMAD.MOV.U32 R16, RZ, RZ, R10 ;  /* 0x000000ffff107224 */ /* 0x000fe400078e000a */
[C---:B------:R-:W-:Y:S01]  /*2ab0*/  IMAD R7, R2.reuse, R7, R15 ;  /* 0x0000000702077224 */ /* 0x040fe200078e020f */
[----:B------:R-:W-:Y:S01]  /*2ac0*/  LOP3.LUT R15, R3, 0x1d0, RZ, 0xfc, !PT ;  /* 0x000001d0030f7812 */ /* 0x000fe200078efcff */
[----:B------:R-:W-:Y:S02]  /*2ad0*/  IMAD.MOV R10, RZ, RZ, -R11 ;  /* 0x000000ffff0a7224 */ /* 0x000fe400078e0a0b */
[C---:B------:R-:W-:Y:S02]  /*2ae0*/  IMAD R11, R2.reuse, R8, R17 ;  /* 0x00000008020b7224 */ /* 0x040fe400078e0211 */
[----:B------:R-:W-:Y:S01]  /*2af0*/  @!P4 IMAD.MOV R16, RZ, RZ, -R16 ;  /* 0x000000ffff10c224 */ /* 0x000fe200078e0a10 */
[----:B------:R-:W-:Y:S01]  /*2b00*/  ISETP.GT.U32.AND P4, PT, R2, R7, PT ;  /* 0x000000070200720c */ /* 0x000fe20003f84070 */
[--C-:B------:R-:W-:Y:S01]  /*2b10*/  @!P3 IMAD.IADD R13, R13, 0x1, -R2.reuse ;  /* 0x000000010d0db824 */ /* 0x100fe200078e0a02 */
[----:B------:R-:W-:Y:S01]  /*2b20*/  @!P5 LOP3.LUT R16, RZ, R4, RZ, 0x33, !PT ;  /* 0x00000004ff10d212 */ /* 0x000fe200078e33ff */
[----:B------:R-:W-:Y:S01]  /*2b30*/  VIADD R4, R6, 0x1c8 ;  /* 0x000001c806047836 */ /* 0x000fe20000000000 */
[----:B------:R-:W-:Y:S01]  /*2b40*/  ISETP.GT.U32.AND P5, PT, R2, R11, PT ;  /* 0x0000000b0200720c */ /* 0x000fe20003fa4070 */
[----:B------:R-:W-:-:S02]  /*2b50*/  @!P0 IMAD.IADD R9, R9, 0x1, -R2 ;  /* 0x0000000109098824 */ /* 0x000fc400078e0a02 */
[----:B------:R-:W-:Y:S01]  /*2b60*/  IMAD R37, R2, R10, R37 ;  /* 0x0000000a02257224 */ /* 0x000fe200078e0225 */
[----:B------:R-:W-:Y:S01]  /*2b70*/  ISETP.GE.AND P3, PT, R4, RZ, PT ;  /* 0x000000ff0400720c */ /* 0x000fe20003f66270 */
[----:B------:R-:W-:Y:S01]  /*2b80*/  IMAD.MOV.U32 R10, RZ, RZ, R13 ;  /* 0x000000ffff0a7224 */ /* 0x000fe200078e000d */
[----:B------:R-:W-:Y:S01]  /*2b90*/  IABS R17, R4 ;  /* 0x0000000400117213 */ /* 0x000fe20000000000 */
[----:B------:R-:W-:Y:S01]  /*2ba0*/  VIADD R8, R6, 0x1b8 ;  /* 0x000001b806087836 */ /* 0x000fe20000000000 */
[----:B------:R-:W-:Y:S01]  /*2bb0*/  IABS R4, R15 ;  /* 0x0000000f00047213 */ /* 0x000fe20000000000 */
[----:B------:R-:W-:Y:S01]  /*2bc0*/  @!P4 IMAD.IADD R7, R7, 0x1, -R2 ;  /* 0x000000010707c824 */ /* 0x000fe200078e0a02 */
[C---:B------:R-:W-:Y:S01]  /*2bd0*/  ISETP.GT.U32.AND P0, PT, R2.reuse, R9, PT ;  /* 0x000000090200720c */ /* 0x040fe20003f04070 */
[----:B------:R-:W-:Y:S01]  /*2be0*/  @!P2 IMAD.MOV R10, RZ, RZ, -R10 ;  /* 0x000000ffff0aa224 */ /* 0x000fe200078e0a0a */
[----:B------:R-:W-:Y:S01]  /*2bf0*/  IABS R21, R8 ;  /* 0x0000000800157213 */ /* 0x000fe20000000000 */
[----:B------:R-:W-:Y:S01]  /*2c00*/  @!P5 IMAD.IADD R11, R11, 0x1, -R2 ;  /* 0x000000010b0bd824 */ /* 0x000fe200078e0a02 */
[----:B------:R-:W-:Y:S01]  /*2c10*/  ISETP.GT.U32.AND P4, PT, R2, R7, PT ;  /* 0x000000070200720c */ /* 0x000fe20003f84070 */
[----:B------:R-:W-:Y:S01]  /*2c20*/  IMAD.MOV.U32 R13, RZ, RZ, R4 ;  /* 0x000000ffff0d7224 */ /* 0x000fe200078e0004 */
[----:B------:R-:W-:Y:S01]  /*2c30*/  STL [R1+0xc4], R16 ;  /* 0x0000c41001007387 */ /* 0x000fe20000100800 */
[----:B------:R-:W-:Y:S01]  /*2c40*/  ISETP.GE.AND P2, PT, R8, RZ, PT ;  /* 0x000000ff0800720c */ /* 0x000fe20003f46270 */
[----:B------:R-:W-:Y:S01]  /*2c50*/  IMAD.HI.U32 R8, R0, R19, RZ ;  /* 0x0000001300087227 */ /* 0x000fe200078e00ff */
[----:B------:R-:W-:Y:S01]  /*2c60*/  ISETP.GT.U32.AND P5, PT, R2, R11, PT ;  /* 0x0000000b0200720c */ /* 0x000fe20003fa4070 */
[----:B------:R0:W-:Y:S02]  /*2c70*/  STL [R1+0x10], R10 ;  /* 0x0000100a01007387 */ /* 0x0001e40000100800 */
[----:B------:R-:W-:-:S04]  /*2c80*/  IMAD.HI.U32 R4, R0, R13, RZ ;  /* 0x0000000d00047227 */ /* 0x000fc800078e00ff */
[----:B------:R-:W-:Y:S02]  /*2c90*/  IMAD.MOV R4, RZ, RZ, -R4 ;  /* 0x000000ffff047224 */ /* 0x000fe400078e0a04 */
[----:B------:R-:W-:Y:S01]  /*2ca0*/  @!P0 IMAD.IADD R9, R9, 0x1, -R2 ;  /* 0x0000000109098824 */ /* 0x000fe200078e0a02 */
[C---:B------:R-:W-:Y:S01]  /*2cb0*/  ISETP.GT.U32.AND P0, PT, R2.reuse, R37, PT ;  /* 0x000000250200720c */ /* 0x040fe20003f04070 */
[----:B------:R-:W-:Y:S02]  /*2cc0*/  IMAD R36, R2, R4, R13 ;  /* 0x0000000402247224 */ /* 0x000fe400078e020d */
[----:B------:R-:W-:-:S04]  /*2cd0*/  IMAD.HI.U32 R4, R0, R17, RZ ;  /* 0x0000001100047227 */ /* 0x000fc800078e00ff */
[--C-:B------:R-:W-:Y:S01]  /*2ce0*/  @!P4 IMAD.IADD R7, R7, 0x1, -R2.reuse ;  /* 0x000000010707c824 */ /* 0x100fe200078e0a02 */
[----:B------:R-:W-:Y:S01]  /*2cf0*/  ISETP.GE.AND P4, PT, R12, RZ, PT ;  /* 0x000000ff0c00720c */ /* 0x000fe20003f86270 */
[----:B------:R-:W-:Y:S01]  /*2d00*/  @!P5 IMAD.IADD R11, R11, 0x1, -R2 ;  /* 0x000000010b0bd824 */ /* 0x000fe200078e0a02 */
[----:B------:R-:W-:Y:S01]  /*2d10*/  ISETP.GT.U32.AND P5, PT, R2, R36, PT ;  /* 0x000000240200720c */ /* 0x000fe20003fa4070 */
[----:B------:R-:W-:Y:S02]  /*2d20*/  IMAD.MOV R4, RZ, RZ, -R4 ;  /* 0x000000ffff047224 */ /* 0x000fe400078e0a04 */
[----:B0-----:R-:W-:-:S04]  /*2d30*/  IMAD.HI.U32 R10, R0, R21, RZ ;  /* 0x00000015000a7227 */ /* 0x001fc800078e00ff */
[----:B------:R-:W-:Y:S02]  /*2d40*/  IMAD R12, R2, R4, R17 ;  /* 0x00000004020c7224 */ /* 0x000fe400078e0211 */
[----:B------:R-:W-:Y:S01]  /*2d50*/  @!P0 IMAD.IADD R37, R37, 0x1, -R2 ;  /* 0x0000000125258824 */ /* 0x000fe200078e0a02 */
[----:B------:R-:W-:Y:S01]  /*2d60*/  ISETP.GE.AND P0, PT, R14, RZ, PT ;  /* 0x000000ff0e00720c */ /* 0x000fe20003f06270 */
[----:B------:R-:W-:Y:S01]  /*2d70*/  @!P6 IMAD.MOV R7, RZ, RZ, -R7 ;  /* 0x000000ffff07e224 */ /* 0x000fe200078e0a07 */
[----:B------:R-:W-:Y:S01]  /*2d80*/  ISETP.GT.U32.AND P6, PT, R2, R12, PT ;  /* 0x0000000c0200720c */ /* 0x000fe20003fc4070 */
[----:B------:R-:W-:Y:S02]  /*2d90*/  IMAD.MOV.U32 R16, RZ, RZ, R9 ;  /* 0x000000ffff107224 */ /* 0x000fe400078e0009 */
[----:B------:R-:W-:Y:S01]  /*2da0*/  IMAD.MOV R14, RZ, RZ, -R10 ;  /* 0x000000ffff0e7224 */ /* 0x000fe200078e0a0a */
[----:B------:R-:W-:Y:S01]  /*2db0*/  LOP3.LUT R10, R3, 0x1b0, RZ, 0xfc, !PT ;  /* 0x000001b0030a7812 */ /* 0x000fe200078efcff */
[----:B------:R-:W-:-:S02]  /*2dc0*/  @!P4 IMAD.MOV R16, RZ, RZ, -R16 ;  /* 0x000000ffff10c224 */ /* 0x000fc400078e0a10 */
[----:B------:R-:W-:Y:S01]  /*2dd0*/  @!P5 IMAD.IADD R36, R36, 0x1, -R2 ;  /* 0x000000012424d824 */ /* 0x000fe200078e0a02 */
[----:B------:R-:W-:Y:S01]  /*2de0*/  IABS R9, R10 ;  /* 0x0000000a00097213 */ /* 0x000fe20000000000 */
[----:B------:R-:W-:Y:S01]  /*2df0*/  IMAD.MOV R8, RZ, RZ, -R8 ;  /* 0x000000ffff087224 */ /* 0x000fe200078e0a08 */
[----:B------:R-:W-:Y:S01]  /*2e00*/  ISETP.GT.U32.AND P5, PT, R2, R37, PT ;  /* 0x000000250200720c */ /* 0x000fe20003fa4070 */
[----:B------:R-:W-:Y:S01]  /*2e10*/  STL [R1+0xc], R16 ;  /* 0x00000c1001007387 */ /* 0x000fe20000100800 */
[----:B------:R-:W-:Y:S01]  /*2e20*/  VIADD R4, R6, 0x1a8 ;  /* 0x000001a806047836 */ /* 0x000fe20000000000 */
[C---:B------:R-:W-:Y:S01]  /*2e30*/  ISETP.GT.U32.AND P4, PT, R2.reuse, R36, PT ;  /* 0x000000240200720c */ /* 0x040fe20003f84070 */
[----:B------:R-:W-:Y:S01]  /*2e40*/  IMAD R13, R2, R8, R19 ;  /* 0x00000008020d7224 */ /* 0x000fe200078e0213 */
[----:B------:R0:W-:Y:S01]  /*2e50*/  STL [R1+0x8], R7 ;  /* 0x0000080701007387 */ /* 0x0001e20000100800 */
[----:B------:R-:W-:Y:S01]  /*2e60*/  @!P6 IMAD.IADD R12, R12, 0x1, -R2 ;  /* 0x000000010c0ce824 */ /* 0x000fe200078e0a02 */
[----:B------:R-:W-:Y:S01]  /*2e70*/  ISETP.GE.AND P6, PT, R15, RZ, PT ;  /* 0x000000ff0f00720c */ /* 0x000fe20003fc6270 */
[----:B------:R-:W-:Y:S01]  /*2e80*/  IMAD.MOV.U32 R8, RZ, RZ, R11 ;  /* 0x000000ffff087224 */ /* 0x000fe200078e000b */
[----:B------:R-:W-:Y:S01]  /*2e90*/  IABS R19, R4 ;  /* 0x0000000400137213 */ /* 0x000fe20000000000 */
[----:B------:R-:W-:Y:S01]  /*2ea0*/  IMAD R14, R2, R14, R21 ;  /* 0x0000000e020e7224 */ /* 0x000fe200078e0215 */
[----:B------:R-:W-:Y:S01]  /*2eb0*/  IABS R21, R20 ;  /* 0x0000001400157213 */ /* 0x000fe20000000000 */
[----:B------:R-:W-:Y:S01]  /*2ec0*/  @!P0 IMAD.MOV R8, RZ, RZ, -R8 ;  /* 0x000000ffff088224 */ /* 0x000fe200078e0a08 */
[----:B------:R-:W-:Y:S01]  /*2ed0*/  ISETP.GE.AND P0, PT, R4, RZ, PT ;  /* 0x000000ff0400720c */ /* 0x000fe20003f06270 */
[--C-:B------:R-:W-:Y:S01]  /*2ee0*/  @!P5 IMAD.IADD R37, R37, 0x1, -R2.reuse ;  /* 0x000000012525d824 */ /* 0x100fe200078e0a02 */
[----:B------:R-:W-:Y:S01]  /*2ef0*/  ISETP.GT.U32.AND P5, PT, R2, R13, PT ;  /* 0x0000000d0200720c */ /* 0x000fe20003fa4070 */
[----:B0-----:R-:W-:Y:S01]  /*2f00*/  IMAD.HI.U32 R7, R0, R9, RZ ;  /* 0x0000000900077227 */ /* 0x001fe200078e00ff */
[----:B------:R-:W-:Y:S01]  /*2f10*/  LOP3.LUT R4, R3, 0x1a0, RZ, 0xfc, !PT ;  /* 0x000001a003047812 */ /* 0x000fe200078efcff */
[----:B------:R0:W-:Y:S02]  /*2f20*/  STL [R1+0x4], R8 ;  /* 0x0000040801007387 */ /* 0x0001e40000100800 */
[----:B------:R-:W-:Y:S01]  /*2f30*/  IMAD.MOV R7, RZ, RZ, -R7 ;  /* 0x000000ffff077224 */ /* 0x000fe200078e0a07 */
[----:B------:R-:W-:Y:S01]  /*2f40*/  IABS R17, R4 ;  /* 0x0000000400117213 */ /* 0x000fe20000000000 */
[----:B------:R-:W-:Y:S01]  /*2f50*/  @!P4 IMAD.IADD R36, R36, 0x1, -R2 ;  /* 0x000000012424c824 */ /* 0x000fe200078e0a02 */
[C---:B------:R-:W-:Y:S01]  /*2f60*/  ISETP.GT.U32.AND P4, PT, R2.reuse, R14, PT ;  /* 0x0000000e0200720c */ /* 0x040fe20003f84070 */
[----:B------:R-:W-:-:S02]  /*2f70*/  IMAD R15, R2, R7, R9 ;  /* 0x00000007020f7224 */ /* 0x000fc400078e0209 */
[----:B------:R-:W-:-:S04]  /*2f80*/  IMAD.HI.U32 R7, R0, R19, RZ ;  /* 0x0000001300077227 */ /* 0x000fc800078e00ff */
[----:B------:R-:W-:Y:S02]  /*2f90*/  IMAD.MOV R7, RZ, RZ, -R7 ;  /* 0x000000ffff077224 */ /* 0x000fe400078e0a07 */
[----:B------:R-:W-:Y:S01]  /*2fa0*/  @!P6 IMAD.MOV R36, RZ, RZ, -R36 ;  /* 0x000000ffff24e224 */ /* 0x000fe200078e0a24 */
[C---:B------:R-:W-:Y:S01]  /*2fb0*/  ISETP.GT.U32.AND P6, PT, R2.reuse, R15, PT ;  /* 0x0000000f0200720c */ /* 0x040fe20003fc4070 */
[----:B------:R-:W-:Y:S02]  /*2fc0*/  IMAD R16, R2, R7, R19 ;  /* 0x0000000702107224 */ /* 0x000fe400078e0213 */
[----:B------:R-:W-:-:S04]  /*2fd0*/  IMAD.HI.U32 R7, R0, R17, RZ ;  /* 0x0000001100077227 */ /* 0x000fc800078e00ff */
[----:B------:R-:W-:Y:S02]  /*2fe0*/  VIADD R11, R6, 0x198 ;  /* 0x00000198060b7836 */ /* 0x000fe40000000000 */
[--C-:B------:R-:W-:Y:S01]  /*2ff0*/  @!P5 IMAD.IADD R13, R13, 0x1, -R2.reuse ;  /* 0x000000010d0dd824 */ /* 0x100fe200078e0a02 */
[----:B------:R-:W-:Y:S01]  /*3000*/  ISETP.GT.U32.AND P5, PT, R2, R12, PT ;  /* 0x0000000c0200720c */ /* 0x000fe20003fa4070 */
[----:B------:R-:W-:Y:S01]  /*3010*/  IMAD.MOV R7, RZ, RZ, -R7 ;  /* 0x000000ffff077224 */ /* 0x000fe200078e0a07 */
[----:B------:R-:W-:Y:S01]  /*3020*/  IABS R9, R11 ;  /* 0x0000000b00097213 */ /* 0x000fe20000000000 */
[--C-:B------:R-:W-:Y:S01]  /*3030*/  @!P4 IMAD.IADD R14, R14, 0x1, -R2.reuse ;  /* 0x000000010e0ec824 */ /* 0x100fe200078e0a02 */
[C---:B------:R-:W-:Y:S01]  /*3040*/  ISETP.GT.U32.AND P4, PT, R2.reuse, R13, PT ;  /* 0x0000000d0200720c */ /* 0x040fe20003f84070 */
[C---:B------:R-:W-:Y:S02]  /*3050*/  IMAD R17, R2.reuse, R7, R17 ;  /* 0x0000000702117224 */ /* 0x040fe400078e0211 */
[----:B------:R-:W-:Y:S01]  /*3060*/  @!P1 IMAD.MOV R37, RZ, RZ, -R37 ;  /* 0x000000ffff259224 */ /* 0x000fe200078e0a25 */
[C---:B------:R-:W-:Y:S01]  /*3070*/  ISETP.GT.U32.AND P1, PT, R2.reuse, R14, PT ;  /* 0x0000000e0200720c */ /* 0x040fe20003f24070 */
[----:B------:R-:W-:Y:S01]  /*3080*/  @!P6 IMAD.IADD R15, R15, 0x1, -R2 ;  /* 0x000000010f0fe824 */ /* 0x000fe200078e0a02 */
[----:B------:R-:W-:Y:S01]  /*3090*/  ISETP.GT.U32.AND P6, PT, R2, R17, PT ;  /* 0x000000110200720c */ /* 0x000fe20003fc4070 */
[----:B0-----:R-:W-:-:S04]  /*30a0*/  IMAD.HI.U32 R8, R0, R9, RZ ;  /* 0x0000000900087227 */ /* 0x001fc800078e00ff */
[----:B------:R-:W-:Y:S02]  /*30b0*/  IMAD.MOV R8, RZ, RZ, -R8 ;  /* 0x000000ffff087224 */ /* 0x000fe400078e0a08 */
[--C-:B------:R-:W-:Y:S01]  /*30c0*/  @!P5 IMAD.IADD R12, R12, 0x1, -R2.reuse ;  /* 0x000000010c0cd824 */ /* 0x100fe200078e0a02 */
[----:B------:R-:W-:Y:S01]  /*30d0*/  ISETP.GE.AND P5, PT, R11, RZ, PT ;  /* 0x000000ff0b00720c */ /* 0x000fe20003fa6270 */
[--C-:B------:R-:W-:Y:S01]  /*30e0*/  @!P4 IMAD.IADD R13, R13, 0x1, -R2.reuse ;  /* 0x000000010d0dc824 */ /* 0x100fe200078e0a02 */
[C---:B------:R-:W-:Y:S01]  /*30f0*/  ISETP.GT.U32.AND P4, PT, R2.reuse, R16, PT ;  /* 0x000000100200720c */ /* 0x040fe20003f84070 */
[----:B------:R-:W-:Y:S01]  /*3100*/  IMAD R19, R2, R8, R9 ;  /* 0x0000000802137224 */ /* 0x000fe200078e0209 */
[----:B------:R-:W-:Y:S01]  /*3110*/  LOP3.LUT R8, R3, 0x190, RZ, 0xfc, !PT ;  /* 0x0000019003087812 */ /* 0x000fe200078efcff */
[----:B------:R-:W-:Y:S01]  /*3120*/  @!P1 IMAD.IADD R14, R14, 0x1, -R2 ;  /* 0x000000010e0e9824 */ /* 0x000fe200078e0a02 */
[----:B------:R-:W-:Y:S01]  /*3130*/  ISETP.GE.AND P1, PT, R18, RZ, PT ;  /* 0x000000ff1200720c */ /* 0x000fe20003f26270 */
[----:B------:R-:W-:Y:S01]  /*3140*/  @!P3 IMAD.MOV R12, RZ, RZ, -R12 ;  /* 0x000000ffff0cb224 */ /* 0x000fe200078e0a0c */
[----:B------:R-:W-:Y:S01]  /*3150*/  IABS R7, R8 ;  /* 0x0000000800077213 */ /* 0x000fe20000000000 */
[----:B------:R-:W-:Y:S01]  /*3160*/  @!P6 IMAD.IADD R17, R17, 0x1, -R2 ;  /* 0x000000011111e824 */ /* 0x000fe200078e0a02 */
[----:B------:R-:W-:Y:S01]  /*3170*/  ISETP.GT.U32.AND P3, PT, R2, R15, PT ;  /* 0x0000000f0200720c */ /* 0x000fe20003f64070 */
[----:B------:R-:W-:-:S02]  /*3180*/  VIADD R9, R6, 0x188 ;  /* 0x0000018806097836 */ /* 0x000fc40000000000 */
[----:B------:R-:W-:Y:S01]  /*3190*/  IMAD.HI.U32 R18, R0, R7, RZ ;  /* 0x0000000700127227 */ /* 0x000fe200078e00ff */
[----:B------:R-:W-:Y:S02]  /*31a0*/  ISETP.GT.U32.AND P6, PT, R2, R17, PT ;  /* 0x000000110200720c */ /* 0x000fe40003fc4070 */
[----:B------:R-:W-:Y:S01]  /*31b0*/  IABS R11, R9 ;  /* 0x00000009000b7213 */ /* 0x000fe20000000000 */
[----:B------:R-:W-:Y:S01]  /*31c0*/  @!P4 IMAD.IADD R16, R16, 0x1, -R2 ;  /* 0x000000011010c824 */ /* 0x000fe200078e0a02 */
[----:B------:R-:W-:Y:S01]  /*31d0*/  ISETP.GE.AND P4, PT, R9, RZ, PT ;  /* 0x000000ff0900720c */ /* 0x000fe20003f86270 */
[----:B------:R-:W-:Y:S01]  /*31e0*/  IMAD.MOV R18, RZ, RZ, -R18 ;  /* 0x000000ffff127224 */ /* 0x000fe200078e0a12 */
[----:B------:R-:W-:Y:S01]  /*31f0*/  IABS R9, R22 ;  /* 0x0000001600097213 */ /* 0x000fe20000000000 */
[----:B------:R-:W-:Y:S01]  /*3200*/  @!P1 IMAD.MOV R13, RZ, RZ, -R13 ;  /* 0x000000ffff0d9224 */ /* 0x000fe200078e0a0d */
[C---:B------:R-:W-:Y:S01]  /*3210*/  ISETP.GT.U32.AND P1, PT, R2.reuse, R16, PT ;  /* 0x000000100200720c */ /* 0x040fe20003f24070 */
[--C-:B------:R-:W-:Y:S01]  /*3220*/  @!P3 IMAD.IADD R15, R15, 0x1, -R2.reuse ;  /* 0x000000010f0fb824 */ /* 0x100fe200078e0a02 */
[C---:B------:R-:W-:Y:S01]  /*3230*/  ISETP.GT.U32.AND P3, PT, R2.reuse, R19, PT ;  /* 0x000000130200720c */ /* 0x040fe20003f64070 */
[----:B------:R-:W-:Y:S01]  /*3240*/  IMAD R18, R2, R18, R7 ;  /* 0x0000001202127224 */ /* 0x000fe200078e0207 */
[----:B------:R-:W-:Y:S01]  /*3250*/  LOP3.LUT R7, R3, 0x170, RZ, 0xfc, !PT ;  /* 0x0000017003077812 */ /* 0x000fe200078efcff */
[----:B------:R-:W-:-:S02]  /*3260*/  @!P6 IMAD.IADD R17, R17, 0x1, -R2 ;  /* 0x000000011111e824 */ /* 0x000fc400078e0a02 */
[----:B------:R-:W-:Y:S01]  /*3270*/  IMAD.HI.U32 R24, R0, R11, RZ ;  /* 0x0000000b00187227 */ /* 0x000fe200078e00ff */
[----:B------:R-:W-:Y:S02]  /*3280*/  ISETP.GT.U32.AND P6, PT, R2, R18, PT ;  /* 0x000000120200720c */ /* 0x000fe40003fc4070 */
[----:B------:R-:W-:Y:S01]  /*3290*/  IABS R23, R7 ;  /* 0x0000000700177213 */ /* 0x000fe20000000000 */
[----:B------:R-:W-:Y:S02]  /*32a0*/  @!P2 IMAD.MOV R14, RZ, RZ, -R14 ;  /* 0x000000ffff0ea224 */ /* 0x000fe400078e0a0e */
[--C-:B------:R-:W-:Y:S01]  /*32b0*/  @!P1 IMAD.IADD R16, R16, 0x1, -R2.reuse ;  /* 0x0000000110109824 */ /* 0x100fe200078e0a02 */
[----:B------:R-:W-:Y:S01]  /*32c0*/  ISETP.GE.AND P1, PT, R10, RZ, PT ;  /* 0x000000ff0a00720c */ /* 0x000fe20003f26270 */
[----:B------:R-:W-:Y:S01]  /*32d0*/  @!P3 IMAD.IADD R19, R19, 0x1, -R2 ;  /* 0x000000011313b824 */ /* 0x000fe200078e0a02 */
[----:B------:R-:W-:Y:S01]  /*32e0*/  ISETP.GE.AND P3, PT, R4, RZ, PT ;  /* 0x000000ff0400720c */ /* 0x000fe20003f66270 */
[----:B------:R-:W-:-:S04]  /*32f0*/  IMAD.HI.U32 R10, R0, R21, RZ ;  /* 0x00000015000a7227 */ /* 0x000fc800078e00ff */
[----:B------:R-:W-:Y:S01]  /*3300*/  @!P6 IMAD.IADD R18, R18, 0x1, -R2 ;  /* 0x000000011212e824 */ /* 0x000fe200078e0a02 */
[----:B------:R-:W-:Y:S01]  /*3310*/  ISETP.GT.U32.AND P6, PT, R2, R19, PT ;  /* 0x000000130200720c */ /* 0x000fe20003fc4070 */
[----:B------:R-:W-:Y:S02]  /*3320*/  IMAD.MOV R10, RZ, RZ, -R10 ;  /* 0x000000ffff0a7224 */ /* 0x000fe400078e0a0a */
[----:B------:R-:W-:Y:S01]  /*3330*/  IMAD.HI.U32 R4, R0, R9, RZ ;  /* 0x0000000900047227 */ /* 0x000fe200078e00ff */
[----:B------:R-:W-:-:S03]  /*3340*/  ISETP.GT.U32.AND P2, PT, R2, R18, PT ;  /* 0x000000120200720c */ /* 0x000fc60003f44070 */
[C---:B------:R-:W-:Y:S02]  /*3350*/  IMAD R10, R2.reuse, R10, R21 ;  /* 0x0000000a020a7224 */ /* 0x040fe400078e0215 */
[----:B------:R-:W-:Y:S02]  /*3360*/  IMAD.MOV R4, RZ, RZ, -R4 ;  /* 0x000000ffff047224 */ /* 0x000fe400078e0a04 */
[----:B------:R-:W-:Y:S01]  /*3370*/  @!P3 IMAD.MOV R17, RZ, RZ, -R17 ;  /* 0x000000ffff11b224 */ /* 0x000fe200078e0a11 */
[C---:B------:R-:W-:Y:S01]  /*3380*/  ISETP.GT.U32.AND P3, PT, R2.reuse, R10, PT ;  /* 0x0000000a0200720c */ /* 0x040fe20003f64070 */
[----:B------:R-:W-:Y:S02]  /*3390*/  IMAD R9, R2, R4, R9 ;  /* 0x0000000402097224 */ /* 0x000fe400078e0209 */
[----:B------:R-:W-:Y:S02]  /*33a0*/  IMAD.MOV R24, RZ, RZ, -R24 ;  /* 0x000000ffff187224 */ /* 0x000fe400078e0a18 */
[----:B------:R-:W-:-:S02]  /*33b0*/  IMAD.MOV.U32 R21, RZ, RZ, R23 ;  /* 0x000000ffff157224 */ /* 0x000fc400078e0017 */
[----:B------:R-:W-:Y:S01]  /*33c0*/  @!P6 IMAD.IADD R19, R19, 0x1, -R2 ;  /* 0x000000011313e824 */ /* 0x000fe200078e0a02 */
[C---:B------:R-:W-:Y:S01]  /*33d0*/  ISETP.GT.U32.AND P6, PT, R2.reuse, R9, PT ;  /* 0x000000090200720c */ /* 0x040fe20003fc4070 */
[----:B------:R-:W-:Y:S02]  /*33e0*/  IMAD R11, R2, R24, R11 ;  /* 0x00000018020b7224 */ /* 0x000fe400078e020b */
[----:B------:R-:W-:Y:S01]  /*33f0*/  @!P0 IMAD.MOV R16, RZ, RZ, -R16 ;  /* 0x000000ffff108224 */ /* 0x000fe200078e0a10 */
[----:B------:R-:W-:Y:S01]  /*3400*/  ISETP.GE.AND P0, PT, R22, RZ, PT ;  /* 0x000000ff1600720c */ /* 0x000fe20003f06270 */
[----:B------:R-:W-:Y:S02]  /*3410*/  VIADD R4, R6, 0x168 ;  /* 0x0000016806047836 */ /* 0x000fe40000000000 */
[----:B------:R-:W-:-:S03]  /*3420*/  IMAD.HI.U32 R22, R0, R21, RZ ;  /* 0x0000001500167227 */ /* 0x000fc600078e00ff */
[----:B------:R-:W-:Y:S01]  /*3430*/  IABS R23, R4 ;  /* 0x0000000400177213 */ /* 0x000fe20000000000 */
[----:B------:R-:W-:Y:S01]  /*3440*/  @!P1 IMAD.MOV R15, RZ, RZ, -R15 ;  /* 0x000000ffff0f9224 */ /* 0x000fe200078e0a0f */
[----:B------:R-:W-:Y:S01]  /*3450*/  ISETP.GT.U32.AND P1, PT, R2, R11, PT ;  /* 0x0000000b0200720c */ /* 0x000fe20003f24070 */
[----:B------:R-:W-:Y:S02]  /*3460*/  IMAD.MOV R22, RZ, RZ, -R22 ;  /* 0x000000ffff167224 */ /* 0x000fe400078e0a16 */
[--C-:B------:R-:W-:Y:S01]  /*3470*/  @!P2 IMAD.IADD R18, R18, 0x1, -R2.reuse ;  /* 0x000000011212a824 */ /* 0x100fe200078e0a02 */
[----:B------:R-:W-:Y:S01]  /*3480*/  ISETP.GE.AND P2, PT, R4, RZ, PT ;  /* 0x000000ff0400720c */ /* 0x000fe20003f46270 */
[----:B------:R-:W-:Y:S02]  /*3490*/  @!P3 IMAD.IADD R10, R10, 0x1, -R2 ;  /* 0x000000010a0ab824 */ /* 0x000fe400078e0a02 */
[----:B------:R-:W-:Y:S02]  /*34a0*/  IMAD R4, R2, R22, R21 ;  /* 0x0000001602047224 */ /* 0x000fe400078e0215 */
[----:B------:R-:W-:-:S02]  /*34b0*/  IMAD.MOV.U32 R21, RZ, RZ, R23 ;  /* 0x000000ffff157224 */ /* 0x000fc400078e0017 */
[----:B------:R-:W-:Y:S01]  /*34c0*/  @!P6 IMAD.IADD R9, R9, 0x1, -R2 ;  /* 0x000000010909e824 */ /* 0x000fe200078e0a02 */
[----:B------:R-:W-:Y:S01]  /*34d0*/  ISETP.GT.U32.AND P6, PT, R2, R10, PT ;  /* 0x0000000a0200720c */ /* 0x000fe20003fc4070 */
[----:B------:R-:W-:-:S04]  /*34e0*/  IMAD.HI.U32 R24, R0, R21, RZ ;  /* 0x0000001500187227 */ /* 0x000fc800078e00ff */
[----:B------:R-:W-:Y:S01]  /*34f0*/  @!P1 IMAD.IADD R11, R11, 0x1, -R2 ;  /* 0x000000010b0b9824 */ /* 0x000fe200078e0a02 */
[----:B------:R-:W-:Y:S01]  /*3500*/  ISETP.GE.AND P1, PT, R8, RZ, PT ;  /* 0x000000ff0800720c */ /* 0x000fe20003f26270 */
[----:B------:R-:W-:Y:S01]  /*3510*/  IMAD.MOV R24, RZ, RZ, -R24 ;  /* 0x000000ffff187224 */ /* 0x000fe200078e0a18 */
[C---:B------:R-:W-:Y:S01]  /*3520*/  LOP3.LUT R8, R3.reuse, 0x160, RZ, 0xfc, !PT ;  /* 0x0000016003087812 */ /* 0x040fe200078efcff */
[----:B------:R-:W-:Y:S01]  /*3530*/  VIADD R22, R6, 0x158 ;  /* 0x0000015806167836 */ /* 0x000fe20000000000 */
[C---:B------:R-:W-:Y:S01]  /*3540*/  ISETP.GT.U32.AND P3, PT, R2.reuse, R11, PT ;  /* 0x0000000b0200720c */ /* 0x040fe20003f64070 */
[----:B------:R-:W-:Y:S01]  /*3550*/  IMAD R24, R2, R24, R21 ;  /* 0x0000001802187224 */ /* 0x000fe200078e0215 */
[----:B------:R-:W-:Y:S01]  /*3560*/  LOP3.LUT R21, R3, 0x150, RZ, 0xfc, !PT ;  /* 0x0000015003157812 */ /* 0x000fe200078efcff */
[----:B------:R-:W-:Y:S01]  /*3570*/  @!P6 IMAD.IADD R10, R10, 0x1, -R2 ;  /* 0x000000010a0ae824 */ /* 0x000fe200078e0a02 */
[----:B------:R-:W-:Y:S01]  /*3580*/  IABS R26, R22 ;  /* 0x00000016001a7213 */ /* 0x000fe20000000000 */
[----:B------:R-:W-:Y:S01]  /*3590*/  IMAD.MOV.U32 R25, RZ, RZ, R19 ;  /* 0x000000ffff197224 */ /* 0x000fe200078e0013 */
[C---:B------:R-:W-:Y:S01]  /*35a0*/  ISETP.GT.U32.AND P6, PT, R2.reuse, R24, PT ;  /* 0x000000180200720c */ /* 0x040fe20003fc4070 */
[----:B------:R-:W-:Y:S01]  /*35b0*/  IMAD.MOV.U32 R29, RZ, RZ, R18 ;  /* 0x000000ffff1d7224 */ /* 0x000fe200078e0012 */
[----:B------:R-:W-:Y:S01]  /*35c0*/  IABS R23, R21 ;  /* 0x0000001500177213 */ /* 0x000fe20000000000 */
[----:B------:R-:W-:Y:S01]  /*35d0*/  @!P5 IMAD.MOV R25, RZ, RZ, -R25 ;  /* 0x000000ffff19d224 */ /* 0x000fe200078e0a19 */
[----:B------:R-:W-:Y:S01]  /*35e0*/  ISETP.GT.U32.AND P5, PT, R2, R9, PT ;  /* 0x000000090200720c */ /* 0x000fe20003fa4070 */
[----:B------:R-:W-:Y:S01]  /*35f0*/  IMAD.HI.U32 R19, R0, R26, RZ ;  /* 0x0000001a00137227 */ /* 0x000fe200078e00ff */
[----:B------:R-:W-:-:S02]  /*3600*/  IABS R27, R8 ;  /* 0x00000008001b7213 */ /* 0x000fc40000000000 */
[----:B------:R0:W-:Y:S01]  /*3610*/  STL [R1+0x30], R25 ;  /* 0x0000301901007387 */ /* 0x0001e20000100800 */
[--C-:B------:R-:W-:Y:S01]  /*3620*/  @!P3 IMAD.IADD R11, R11, 0x1, -R2.reuse ;  /* 0x000000010b0bb824 */ /* 0x100fe200078e0a02 */
[----:B------:R-:W-:Y:S01]  /*3630*/  ISETP.GT.U32.AND P3, PT, R2, R4, PT ;  /* 0x000000040200720c */ /* 0x000fe20003f64070 */
[----:B------:R-:W-:Y:S02]  /*3640*/  IMAD.MOV R19, RZ, RZ, -R19 ;  /* 0x000000ffff137224 */ /* 0x000fe400078e0a13 */
[----:B------:R-:W-:Y:S02]  /*3650*/  @!P6 IMAD.IADD R24, R24, 0x1, -R2 ;  /* 0x000000011818e824 */ /* 0x000fe400078e0a02 */
[----:B------:R-:W-:-:S03]  /*3660*/  IMAD.HI.U32 R18, R0, R23, RZ ;  /* 0x0000001700127227 */ /* 0x000fc600078e00ff */
[----:B------:R-:W-:Y:S01]  /*3670*/  ISETP.GT.U32.AND P6, PT, R2, R24, PT ;  /* 0x000000180200720c */ /* 0x000fe20003fc4070 */
[----:B------:R-:W-:Y:S02]  /*3680*/  IMAD.MOV.U32 R28, RZ, RZ, R11 ;  /* 0x000000ffff1c7224 */ /* 0x000fe400078e000b */
[--C-:B------:R-:W-:Y:S01]  /*3690*/  @!P5 IMAD.IADD R9, R9, 0x1, -R2.reuse ;  /* 0x000000010909d824 */ /* 0x100fe200078e0a02 */
[----:B------:R-:W-:Y:S01]  /*36a0*/  ISETP.GE.AND P5, PT, R22, RZ, PT ;  /* 0x000000ff1600720c */ /* 0x000fe20003fa6270 */
[----:B------:R-:W-:Y:S01]  /*36b0*/  @!P3 IMAD.IADD R4, R4, 0x1, -R2 ;  /* 0x000000010404b824 */ /* 0x000fe200078e0a02 */
[----:B------:R-:W-:Y:S01]  /*36c0*/  ISETP.GE.AND P3, PT, R20, RZ, PT ;  /* 0x000000ff1400720c */ /* 0x000fe20003f66270 */
[C---:B------:R-:W-:Y:S02]  /*36d0*/  IMAD R26, R2.reuse, R19, R26 ;  /* 0x00000013021a7224 */ /* 0x040fe400078e021a */
[----:B------:R-:W-:Y:S02]  /*36e0*/  IMAD.MOV R11, RZ, RZ, -R18 ;  /* 0x000000ffff0b7224 */ /* 0x000fe400078e0a12 */
[----:B------:R-:W-:Y:S01]  /*36f0*/  @!P1 IMAD.MOV R29, RZ, RZ, -R29 ;  /* 0x000000ffff1d9224 */ /* 0x000fe200078e0a1d */
[C---:B------:R-:W-:Y:S01]  /*3700*/  ISETP.GT.U32.AND P1, PT, R2.reuse, R4, PT ;  /* 0x000000040200720c */ /* 0x040fe20003f24070 */
[----:B------:R-:W-:-:S02]  /*3710*/  IMAD R23, R2, R11, R23 ;  /* 0x0000000b02177224 */ /* 0x000fc400078e0217 */
[----:B------:R-:W-:Y:S01]  /*3720*/  @!P0 IMAD.MOV R9, RZ, RZ, -R9 ;  /* 0x000000ffff098224 */ /* 0x000fe200078e0a09 */
[----:B------:R-:W-:Y:S01]  /*3730*/  ISETP.GT.U32.AND P0, PT, R2, R26, PT ;  /* 0x0000001a0200720c */ /* 0x000fe20003f04070 */
[----:B0-----:R-:W-:Y:S01]  /*3740*/  IMAD.HI.U32 R25, R0, R27, RZ ;  /* 0x0000001b00197227 */ /* 0x001fe200078e00ff */
[----:B------:R-:W-:Y:S03]  /*3750*/  STL [R1+0x38], R29 ;  /* 0x0000381d01007387 */ /* 0x000fe60000100800 */
[----:B------:R-:W-:Y:S01]  /*3760*/  @!P6 IMAD.IADD R24, R24, 0x1, -R2 ;  /* 0x000000011818e824 */ /* 0x000fe200078e0a02 */
[----:B------:R-:W-:Y:S01]  /*3770*/  ISETP.GT.U32.AND P6, PT, R2, R23, PT ;  /* 0x000000170200720c */ /* 0x000fe20003fc4070 */
[----:B------:R-:W-:Y:S02]  /*3780*/  IMAD.MOV R22, RZ, RZ, -R25 ;  /* 0x000000ffff167224 */ /* 0x000fe400078e0a19 */
[----:B------:R-:W-:-:S02]  /*3790*/  @!P4 IMAD.MOV R28, RZ, RZ, -R28 ;  /* 0x000000ffff1cc224 */ /* 0x000fc400078e0a1c */
[----:B------:R-:W-:Y:S02]  /*37a0*/  IMAD R27, R2, R22, R27 ;  /* 0x00000016021b7224 */ /* 0x000fe400078e021b */
[----:B------:R-:W-:Y:S01]  /*37b0*/  VIADD R18, R6, 0x148 ;  /* 0x0000014806127836 */ /* 0x000fe20000000000 */
[----:B------:R-:W-:Y:S01]  /*37c0*/  STL [R1+0x8c], R28 ;  /* 0x00008c1c01007387 */ /* 0x000fe20000100800 */
[----:B------:R-:W-:Y:S01]  /*37d0*/  @!P3 IMAD.MOV R10, RZ, RZ, -R10 ;  /* 0x000000ffff0ab224 */ /* 0x000fe200078e0a0a */
[----:B------:R-:W-:Y:S01]  /*37e0*/  ISETP.GT.U32.AND P4, PT, R2, R27, PT ;  /* 0x0000001b0200720c */ /* 0x000fe20003f84070 */
[--C-:B------:R-:W-:Y:S01]  /*37f0*/  @!P1 IMAD.IADD R4, R4, 0x1, -R2.reuse ;  /* 0x0000000104049824 */ /* 0x100fe200078e0a02 */
[----:B------:R-:W-:Y:S01]  /*3800*/  ISETP.GE.AND P1, PT, R18, RZ, PT ;  /* 0x000000ff1200720c */ /* 0x000fe20003f26270 */
[--C-:B------:R-:W-:Y:S01]  /*3810*/  @!P0 IMAD.IADD R26, R26, 0x1, -R2.reuse ;  /* 0x000000011a1a8824 */ /* 0x100fe200078e0a02 */
[----:B------:R0:W-:Y:S01]  /*3820*/  STL [R1+0x90], R10 ;  /* 0x0000900a01007387 */ /* 0x0001e20000100800 */
[----:B------:R-:W-:Y:S01]  /*3830*/  IABS R18, R18 ;  /* 0x0000001200127213 */ /* 0x000fe20000000000 */
[----:B------:R-:W-:Y:S01]  /*3840*/  @!P6 IMAD.IADD R23, R23, 0x1, -R2 ;  /* 0x000000011717e824 */ /* 0x000fe200078e0a02 */
[----:B------:R-:W-:Y:S01]  /*3850*/  ISETP.GE.AND P3, PT, R7, RZ, PT ;  /* 0x000000ff0700720c */ /* 0x000fe20003f66270 */
[----:B------:R1:W-:Y:S01]  /*3860*/  STL [R1+0x98], R9 ;  /* 0x0000980901007387 */ /* 0x0003e20000100800 */
[----:B------:R-:W-:Y:S01]  /*3870*/  ISETP.GT.U32.AND P6, PT, R2, R26, PT ;  /* 0x0000001a0200720c */ /* 0x000fe20003fc4070 */
[----:B------:R-:W-:Y:S01]  /*3880*/  IMAD.HI.U32 R7, R0, R18, RZ ;  /* 0x0000001200077227 */ /* 0x000fe200078e00ff */
[----:B0-----:R-:W-:-:S03]  /*3890*/  LOP3.LUT R10, R3, 0x140, RZ, 0xfc, !PT ;  /* 0x00000140030a7812 */ /* 0x001fc600078efcff */
[----:B------:R-:W-:Y:S02]  /*38a0*/  IMAD.MOV.U32 R11, RZ, RZ, R4 ;  /* 0x000000ffff0b7224 */ /* 0x000fe400078e0004 */
[----:B------:R-:W-:Y:S01]  /*38b0*/  IMAD.MOV R7, RZ, RZ, -R7 ;  /* 0x000000ffff077224 */ /* 0x000fe200078e0a07 */
[----:B------:R-:W-:Y:S01]  /*38c0*/  IABS R19, R10 ;  /* 0x0000000a00137213 */ /* 0x000fe20000000000 */
[----:B-1----:R-:W-:Y:S02]  /*38d0*/  VIADD R9, R6, 0x138 ;  /* 0x0000013806097836 */ /* 0x002fe40000000000 */
[----:B------:R-:W-:Y:S02]  /*38e0*/  @!P4 IMAD.IADD R27, R27, 0x1, -R2 ;  /* 0x000000011b1bc824 */ /* 0x000fe400078e0a02 */
[----:B------:R-:W-:Y:S01]  /*38f0*/  IMAD.HI.U32 R4, R0, R19, RZ ;  /* 0x0000001300047227 */ /* 0x000fe200078e00ff */
[----:B------:R-:W-:Y:S02]  /*3900*/  ISETP.GE.AND P0, PT, R9, RZ, PT ;  /* 0x000000ff0900720c */ /* 0x000fe40003f06270 */
[----:B------:R-:W-:Y:S01]  /*3910*/  IABS R9, R9 ;  /* 0x0000000900097213 */ /* 0x000fe20000000000 */
[C---:B------:R-:W-:Y:S01]  /*3920*/  IMAD R18, R2.reuse, R7, R18 ;  /* 0x0000000702127224 */ /* 0x040fe200078e0212 */
[C---:B------:R-:W-:Y:S01]  /*3930*/  ISETP.GT.U32.AND P4, PT, R2.reuse, R27, PT ;  /* 0x0000001b0200720c */ /* 0x040fe20003f84070 */
[----:B------:R-:W-:Y:S01]  /*3940*/  IMAD.MOV R4, RZ, RZ, -R4 ;  /* 0x000000ffff047224 */ /* 0x000fe200078e0a04 */
[----:B------:R-:W-:Y:S01]  /*3950*/  LOP3.LUT R7, R3, 0x130, RZ, 0xfc, !PT ;  /* 0x0000013003077812 */ /* 0x000fe200078efcff */
[----:B------:R-:W-:Y:S01]  /*3960*/  @!P3 IMAD.MOV R11, RZ, RZ, -R11 ;  /* 0x000000ffff0bb224 */ /* 0x000fe200078e0a0b */
[----:B------:R-:W-:Y:S01]  /*3970*/  ISETP.GT.U32.AND P3, PT, R2, R23, PT ;  /* 0x000000170200720c */ /* 0x000fe20003f64070 */
[----:B------:R-:W-:Y:S01]  /*3980*/  @!P6 IMAD.IADD R26, R26, 0x1, -R2 ;  /* 0x000000011a1ae824 */ /* 0x000fe200078e0a02 */
[C---:B------:R-:W-:Y:S01]  /*3990*/  ISETP.GT.U32.AND P6, PT, R2.reuse, R18, PT ;  /* 0x000000120200720c */ /* 0x040fe20003fc4070 */
[----:B------:R-:W-:Y:S01]  /*39a0*/  IMAD R19, R2, R4, R19 ;  /* 0x0000000402137224 */ /* 0x000fe200078e0213 */
[----:B------:R0:W-:Y:S01]  /*39b0*/  STL [R1+0x9c], R11 ;  /* 0x00009c0b01007387 */ /* 0x0001e20000100800 */
[----:B------:R-:W-:-:S04]  /*39c0*/  IMAD.HI.U32 R4, R0, R9, RZ ;  /* 0x0000000900047227 */ /* 0x000fc800078e00ff */
[----:B------:R-:W-:Y:S02]  /*39d0*/  IMAD.MOV R4, RZ, RZ, -R4 ;  /* 0x000000ffff047224 */ /* 0x000fe400078e0a04 */
[--C-:B------:R-:W-:Y:S01]  /*39e0*/  @!P4 IMAD.IADD R27, R27, 0x1, -R2.reuse ;  /* 0x000000011b1bc824 */ /* 0x100fe200078e0a02 */
[----:B------:R-:W-:Y:S01]  /*39f0*/  ISETP.GE.AND P4, PT, R8, RZ, PT ;  /* 0x000000ff0800720c */ /* 0x000fe20003f86270 */
[C---:B------:R-:W-:Y:S01]  /*3a00*/  IMAD R9, R2.reuse, R4, R9 ;  /* 0x0000000402097224 */ /* 0x040fe200078e0209 */
[----:B------:R-:W-:Y:S01]  /*3a10*/  IABS R8, R7 ;  /* 0x0000000700087213 */ /* 0x000fe20000000000 */
[--C-:B------:R-:W-:Y:S01]  /*3a20*/  @!P3 IMAD.IADD R23, R23, 0x1, -R2.reuse ;  /* 0x000000011717b824 */ /* 0x100fe200078e0a02 */
[----:B------:R-:W-:Y:S01]  /*3a30*/  ISETP.GT.U32.AND P3, PT, R2, R19, PT ;  /* 0x000000130200720c */ /* 0x000fe20003f64070 */
[----:B------:R-:W-:Y:S01]  /*3a40*/  @!P6 IMAD.IADD R18, R18, 0x1, -R2 ;  /* 0x000000011212e824 */ /* 0x000fe200078e0a02 */
[----:B------:R-:W-:Y:S01]  /*3a50*/  ISETP.GT.U32.AND P6, PT, R2, R9, PT ;  /* 0x000000090200720c */ /* 0x000fe20003fc4070 */
[----:B------:R-:W-:Y:S01]  /*3a60*/  IMAD.HI.U32 R29, R0, R8, RZ ;  /* 0x00000008001d7227 */ /* 0x000fe200078e00ff */
[----:B------:R-:W-:-:S03]  /*3a70*/  LOP3.LUT R4, R3, 0x120, RZ, 0xfc, !PT ;  /* 0x0000012003047812 */ /* 0x000fc600078efcff */
[----:B------:R-:W-:Y:S01]  /*3a80*/  IMAD.MOV R29, RZ, RZ, -R29 ;  /* 0x000000ffff1d7224 */ /* 0x000fe200078e0a1d */
[----:B------:R-:W-:Y:S01]  /*3a90*/  IABS R22, R4 ;  /* 0x0000000400167213 */ /* 0x000fe20000000000 */
[----:B------:R-:W-:Y:S02]  /*3aa0*/  VIADD R20, R6, 0x128 ;  /* 0x0000012806147836 */ /* 0x000fe40000000000 */
[----:B------:R-:W-:Y:S02]  /*3ab0*/  IMAD R8, R2, R29, R8 ;  /* 0x0000001d02087224 */ /* 0x000fe400078e0208 */
[----:B------:R-:W-:Y:S01]  /*3ac0*/  @!P3 IMAD.IADD R19, R19, 0x1, -R2 ;  /* 0x000000011313b824 */ /* 0x000fe200078e0a02 */
[----:B------:R-:W-:Y:S01]  /*3ad0*/  ISETP.GE.AND P3, PT, R21, RZ, PT ;  /* 0x000000ff1500720c */ /* 0x000fe20003f66270 */
[----:B------:R-:W-:Y:S01]  /*3ae0*/  IMAD.MOV.U32 R31, RZ, RZ, R24 ;  /* 0x000000ffff1f7224 */ /* 0x000fe200078e0018 */
[----:B------:R-:W-:Y:S01]  /*3af0*/  IABS R25, R20 ;  /* 0x0000001400197213 */ /* 0x000fe20000000000 */
[----:B------:R-:W-:-:S02]  /*3b00*/  IMAD.MOV.U32 R30, RZ, RZ, R27 ;  /* 0x000000ffff1e7224 */ /* 0x000fc400078e001b */
[----:B------:R-:W-:Y:S01]  /*3b10*/  @!P6 IMAD.IADD R9, R9, 0x1, -R2 ;  /* 0x000000010909e824 */ /* 0x000fe200078e0a02 */
[C---:B------:R-:W-:Y:S01]  /*3b20*/  ISETP.GT.U32.AND P6, PT, R2.reuse, R19, PT ;  /* 0x000000130200720c */ /* 0x040fe20003fc4070 */
[----:B------:R-:W-:Y:S01]  /*3b30*/  @!P2 IMAD.MOV R31, RZ, RZ, -R31 ;  /* 0x000000ffff1fa224 */ /* 0x000fe200078e0a1f */
[C---:B------:R-:W-:Y:S01]  /*3b40*/  ISETP.GT.U32.AND P2, PT, R2.reuse, R18, PT ;  /* 0x000000120200720c */ /* 0x040fe20003f44070 */
[----:B------:R-:W-:Y:S01]  /*3b50*/  @!P4 IMAD.MOV R30, RZ, RZ, -R30 ;  /* 0x000000ffff1ec224 */ /* 0x000fe200078e0a1e */
[C---:B------:R-:W-:Y:S01]  /*3b60*/  ISETP.GT.U32.AND P4, PT, R2.reuse, R9, PT ;  /* 0x000000090200720c */ /* 0x040fe20003f84070 */
[----:B------:R-:W-:Y:S01]  /*3b70*/  @!P5 IMAD.MOV R26, RZ, RZ, -R26 ;  /* 0x000000ffff1ad224 */ /* 0x000fe200078e0a1a */
[----:B------:R-:W-:Y:S01]  /*3b80*/  ISETP.GT.U32.AND P5, PT, R2, R8, PT ;  /* 0x000000080200720c */ /* 0x000fe20003fa4070 */
[C---:B------:R-:W-:Y:S01]  /*3b90*/  IMAD.HI.U32 R24, R0.reuse, R22, RZ ;  /* 0x0000001600187227 */ /* 0x040fe200078e00ff */
[----:B------:R-:W-:Y:S03]  /*3ba0*/  STL [R1+0x44], R31 ;  /* 0x0000441f01007387 */ /* 0x000fe60000100800 */
[----:B------:R-:W-:Y:S01]  /*3bb0*/  IMAD.HI.U32 R28, R0, R25, RZ ;  /* 0x00000019001c7227 */ /* 0x000fe200078e00ff */
[----:B------:R-:W-:Y:S03]  /*3bc0*/  STL [R1+0x34], R30 ;  /* 0x0000341e01007387 */ /* 0x000fe60000100800 */
[----:B------:R-:W-:Y:S01]  /*3bd0*/  IMAD.MOV R24, RZ, RZ, -R24 ;  /* 0x000000ffff187224 */ /* 0x000fe200078e0a18 */
[----:B------:R1:W-:Y:S01]  /*3be0*/  STL [R1+0x2c], R26 ;  /* 0x00002c1a01007387 */ /* 0x0003e20000100800 */
[----:B------:R-:W-:-:S02]  /*3bf0*/  IMAD.MOV R28, RZ, RZ, -R28 ;  /* 0x000000ffff1c7224 */ /* 0x000fc400078e0a1c */
[----:B------:R-:W-:Y:S01]  /*3c00*/  @!P3 IMAD.MOV R23, RZ, RZ, -R23 ;  /* 0x000000ffff17b224 */ /* 0x000fe200078e0a17 */
[----:B------:R-:W-:Y:S01]  /*3c10*/  ISETP.GE.AND P3, PT, R20, RZ, PT ;  /* 0x000000ff1400720c */ /* 0x000fe20003f66270 */
[----:B0-----:R-:W-:Y:S02]  /*3c20*/  VIADD R11, R6, 0x118 ;  /* 0x00000118060b7836 */ /* 0x001fe40000000000 */
[C---:B------:R-:W-:Y:S01]  /*3c30*/  IMAD R20, R2.reuse, R24, R22 ;  /* 0x0000001802147224 */ /* 0x040fe200078e0216 */
[----:B------:R0:W-:Y:S01]  /*3c40*/  STL [R1+0x28], R23 ;  /* 0x0000281701007387 */ /* 0x0001e20000100800 */
[----:B------:R-:W-:Y:S01]  /*3c50*/  IMAD R25, R2, R28, R25 ;  /* 0x0000001c02197224 */ /* 0x000fe200078e0219 */
[----:B------:R-:W-:Y:S01]  /*3c60*/  IABS R21, R11 ;  /* 0x0000000b00157213 */ /* 0x000fe20000000000 */
[--C-:B------:R-:W-:Y:S02]  /*3c70*/  @!P2 IMAD.IADD R18, R18, 0x1, -R2.reuse ;  /* 0x000000011212a824 */ /* 0x100fe400078e0a02 */
[--C-:B------:R-:W-:Y:S01]  /*3c80*/  @!P4 IMAD.IADD R9, R9, 0x1, -R2.reuse ;  /* 0x000000010909c824 */ /* 0x100fe200078e0a02 */
[----:B------:R-:W-:Y:S01]  /*3c90*/  ISETP.GT.U32.AND P4, PT, R2, R20, PT ;  /* 0x000000140200720c */ /* 0x000fe20003f84070 */
[----:B------:R-:W-:Y:S01]  /*3ca0*/  @!P5 IMAD.IADD R8, R8, 0x1, -R2 ;  /* 0x000000010808d824 */ /* 0x000fe200078e0a02 */
[----:B------:R-:W-:Y:S01]  /*3cb0*/  ISETP.GT.U32.AND P2, PT, R2, R25, PT ;  /* 0x000000190200720c */ /* 0x000fe20003f44070 */
[----:B------:R-:W-:Y:S01]  /*3cc0*/  @!P1 IMAD.MOV R18, RZ, RZ, -R18 ;  /* 0x000000ffff129224 */ /* 0x000fe200078e0a12 */
[----:B------:R-:W-:Y:S01]  /*3cd0*/  ISETP.GE.AND P5, PT, R10, RZ, PT ;  /* 0x000000ff0a00720c */ /* 0x000fe20003fa6270 */
[----:B------:R-:W-:Y:S01]  /*3ce0*/  IMAD.HI.U32 R22, R0, R21, RZ ;  /* 0x0000001500167227 */ /* 0x000fe200078e00ff */
[----:B------:R-:W-:-:S02]  /*3cf0*/  ISETP.GT.U32.AND P1, PT, R2, R8, PT ;  /* 0x000000080200720c */ /* 0x000fc40003f24070 */
[----:B------:R2:W-:Y:S01]  /*3d00*/  STL [R1+0x15c4], R18 ;  /* 0x0015c41201007387 */ /* 0x0005e20000100800 */
[----:B------:R-:W-:Y:S01]  /*3d10*/  @!P6 IMAD.IADD R19, R19, 0x1, -R2 ;  /* 0x000000011313e824 */ /* 0x000fe200078e0a02 */
[----:B------:R-:W-:Y:S01]  /*3d20*/  ISETP.GE.AND P6, PT, R11, RZ, PT ;  /* 0x000000ff0b00720c */ /* 0x000fe20003fc6270 */
[----:B------:R-:W-:Y:S01]  /*3d30*/  IMAD.MOV R22, RZ, RZ, -R22 ;  /* 0x000000ffff167224 */ /* 0x000fe200078e0a16 */
[----:B------:R-:W-:Y:S01]  /*3d40*/  LOP3.LUT R11, R3, 0x110, RZ, 0xfc, !PT ;  /* 0x00000110030b7812 */ /* 0x000fe200078efcff */
[--C-:B------:R-:W-:Y:S02]  /*3d50*/  @!P4 IMAD.IADD R20, R20, 0x1, -R2.reuse ;  /* 0x000000011414c824 */ /* 0x100fe400078e0a02 */
[----:B------:R-:W-:Y:S01]  /*3d60*/  IMAD R21, R2, R22, R21 ;  /* 0x0000001602157224 */ /* 0x000fe200078e0215 */
[----:B------:R-:W-:Y:S01]  /*3d70*/  IABS R10, R11 ;  /* 0x0000000b000a7213 */ /* 0x000fe20000000000 */
[----:B------:R-:W-:Y:S01]  /*3d80*/  VIADD R22, R6, 0x108 ;  /* 0x0000010806167836 */ /* 0x000fe20000000000 */
[----:B------:R-:W-:Y:S01]  /*3d90*/  ISETP.GT.U32.AND P4, PT, R2, R20, PT ;  /* 0x000000140200720c */ /* 0x000fe20003f84070 */
[----:B------:R-:W-:-:S02]  /*3da0*/  @!P2 IMAD.IADD R25, R25, 0x1, -R2 ;  /* 0x000000011919a824 */ /* 0x000fc400078e0a02 */
[----:B-1----:R-:W-:Y:S02]  /*3db0*/  IMAD.MOV.U32 R26, RZ, RZ, R9 ;  /* 0x000000ffff1a7224 */ /* 0x002fe400078e0009 */
[----:B------:R-:W-:Y:S01]  /*3dc0*/  @!P1 IMAD.IADD R8, R8, 0x1, -R2 ;  /* 0x0000000108089824 */ /* 0x000fe200078e0a02 */
[----:B------:R-:W-:Y:S01]  /*3dd0*/  ISETP.GE.AND P1, PT, R7, RZ, PT ;  /* 0x000000ff0700720c */ /* 0x000fe20003f26270 */
[----:B------:R-:W-:Y:S01]  /*3de0*/  @!P5 IMAD.MOV R19, RZ, RZ, -R19 ;  /* 0x000000ffff13d224 */ /* 0x000fe200078e0a13 */
[----:B------:R-:W-:Y:S01]  /*3df0*/  ISETP.GT.U32.AND P2, PT, R2, R25, PT ;  /* 0x000000190200720c */ /* 0x000fe20003f44070 */
[----:B0-----:R-:W-:Y:S01]  /*3e00*/  IMAD.HI.U32 R23, R0, R10, RZ ;  /* 0x0000000a00177227 */ /* 0x001fe200078e00ff */
[----:B------:R-:W-:Y:S02]  /*3e10*/  ISETP.GE.AND P5, PT, R22, RZ, PT ;  /* 0x000000ff1600720c */ /* 0x000fe40003fa6270 */
[----:B------:R-:W-:Y:S01]  /*3e20*/  IABS R22, R22 ;  /* 0x0000001600167213 */ /* 0x000fe20000000000 */
[----:B------:R-:W-:Y:S01]  /*3e30*/  @!P0 IMAD.MOV R26, RZ, RZ, -R26 ;  /* 0x000000ffff1a8224 */ /* 0x000fe200078e0a1a */
[----:B------:R-:W-:Y:S01]  /*3e40*/  ISETP.GT.U32.AND P0, PT, R2, R21, PT ;  /* 0x000000150200720c */ /* 0x000fe20003f04070 */
[----:B------:R-:W-:Y:S01]  /*3e50*/  IMAD.MOV R9, RZ, RZ, -R23 ;  /* 0x000000ffff097224 */ /* 0x000fe200078e0a17 */
[----:B------:R-:W-:Y:S01]  /*3e60*/  STL [R1+0x15c8], R19 ;  /* 0x0015c81301007387 */ /* 0x000fe20000100800 */
[----:B------:R-:W-:-:S02]  /*3e70*/  IMAD.MOV.U32 R23, RZ, RZ, R22 ;  /* 0x000000ffff177224 */ /* 0x000fc400078e0016 */
[----:B------:R-:W-:Y:S01]  /*3e80*/  IMAD R7, R2, R9, R10 ;  /* 0x0000000902077224 */ /* 0x000fe200078e020a */
[----:B------:R-:W-:Y:S01]  /*3e90*/  STL [R1+0x88], R26 ;  /* 0x0000881a01007387 */ /* 0x000fe20000100800 */
[----:B--2---:R-:W-:Y:S01]  /*3ea0*/  IMAD.MOV.U32 R18, RZ, RZ, R8 ;  /* 0x000000ffff127224 */ /* 0x004fe200078e0008 */
[C---:B------:R-:W-:Y:S01]  /*3eb0*/  LOP3.LUT R10, R3.reuse, 0x100, RZ, 0xfc, !PT ;  /* 0x00000100030a7812 */ /* 0x040fe200078efcff */
[----:B------:R-:W-:Y:S01]  /*3ec0*/  IMAD.HI.U32 R24, R0, R23, RZ ;  /* 0x0000001700187227 */ /* 0x000fe200078e00ff */
[----:B------:R-:W-:Y:S02]  /*3ed0*/  LOP3.LUT R9, R3, 0xf0, RZ, 0xfc, !PT ;  /* 0x000000f003097812 */ /* 0x000fe400078efcff */
[----:B------:R-:W-:Y:S01]  /*3ee0*/  IABS R22, R10 ;  /* 0x0000000a00167213 */ /* 0x000fe20000000000 */
[----:B------:R-:W-:Y:S01]  /*3ef0*/  @!P4 IMAD.IADD R20, R20, 0x1, -R2 ;  /* 0x000000011414c824 */ /* 0x000fe200078e0a02 */
[----:B------:R-:W-:Y:S01]  /*3f00*/  ISETP.GT.U32.AND P4, PT, R2, R7, PT ;  /* 0x000000070200720c */ /* 0x000fe20003f84070 */
[----:B------:R-:W-:Y:S01]  /*3f10*/  @!P1 IMAD.MOV R18, RZ, RZ, -R18 ;  /* 0x000000ffff129224 */ /* 0x000fe200078e0a12 */
[----:B------:R-:W-:Y:S01]  /*3f20*/  IABS R8, R9 ;  /* 0x0000000900087213 */ /* 0x000fe20000000000 */
[----:B------:R-:W-:Y:S01]  /*3f30*/  @!P2 IMAD.IADD R25, R25, 0x1, -R2 ;  /* 0x000000011919a824 */ /* 0x000fe200078e0a02 */
[----:B------:R-:W-:Y:S01]  /*3f40*/  ISETP.GE.AND P2, PT, R4, RZ, PT ;  /* 0x000000ff0400720c */ /* 0x000fe20003f46270 */
[----:B------:R-:W-:Y:S01]  /*3f50*/  IMAD.MOV R24, RZ, RZ, -R24 ;  /* 0x000000ffff187224 */ /* 0x000fe200078e0a18 */
[----:B------:R0:W-:Y:S01]  /*3f60*/  STL [R1+0x84], R18 ;  /* 0x0000841201007387 */ /* 0x0001e20000100800 */
[----:B------:R-:W-:-:S02]  /*3f70*/  VIADD R4, R6, 0xf8 ;  /* 0x000000f806047836 */ /* 0x000fc40000000000 */
[--C-:B------:R-:W-:Y:S02]  /*3f80*/  @!P0 IMAD.IADD R21, R21, 0x1, -R2.reuse ;  /* 0x0000000115158824 */ /* 0x100fe400078e0a02 */
[----:B------:R-:W-:Y:S01]  /*3f90*/  IMAD R23, R2, R24, R23 ;  /* 0x0000001802177224 */ /* 0x000fe200078e0217 */
[----:B------:R-:W-:Y:S01]  /*3fa0*/  ISETP.GE.AND P0, PT, R4, RZ, PT ;  /* 0x000000ff0400720c */ /* 0x000fe20003f06270 */
[----:B------:R-:W-:Y:S01]  /*3fb0*/  @!P4 IMAD.IADD R7, R7, 0x1, -R2 ;  /* 0x000000010707c824 */ /* 0x000fe200078e0a02 */
[----:B------:R-:W-:Y:S01]  /*3fc0*/  IABS R4, R4 ;  /* 0x0000000400047213 */ /* 0x000fe20000000000 */
[----:B------:R-:W-:Y:S01]  /*3fd0*/  IMAD.HI.U32 R24, R0, R22, RZ ;  /* 0x0000001600187227 */ /* 0x000fe200078e00ff */
[C---:B------:R-:W-:Y:S02]  /*3fe0*/  ISETP.GT.U32.AND P1, PT, R2.reuse, R21, PT ;  /* 0x000000150200720c */ /* 0x040fe40003f24070 */
[----:B------:R-:W-:Y:S01]  /*3ff0*/  ISETP.GT.U32.AND P4, PT, R2, R7, PT ;  /* 0x000000070200720c */ /* 0x000fe20003f84070 */
[----:B0-----:R-:W-:-:S02]  /*4000*/  IMAD.MOV.U32 R18, RZ, RZ, R25 ;  /* 0x000000ffff127224 */ /* 0x001fc400078e0019 */
[----:B------:R-:W-:-:S04]  /*4010*/  IMAD.HI.U32 R25, R0, R4, RZ ;  /* 0x0000000400197227 */ /* 0x000fc800078e00ff */
[----:B------:R-:W-:Y:S01]  /*4020*/  @!P3 IMAD.MOV R18, RZ, RZ, -R18 ;  /* 0x000000ffff12b224 */ /* 0x000fe200078e0a12 */
[----:B------:R-:W-:Y:S01]  /*4030*/  ISETP.GT.U32.AND P3, PT, R2, R23, PT ;  /* 0x000000170200720c */ /* 0x000fe20003f64070 */
[----:B------:R-:W-:Y:S01]  /*4040*/  @!P2 IMAD.MOV R20, RZ, RZ, -R20 ;  /* 0x000000ffff14a224 */ /* 0x000fe200078e0a14 */
[----:B------:R-:W-:Y:S01]  /*4050*/  ISETP.GE.AND P2, PT, R11, RZ, PT ;  /* 0x000000ff0b00720c */ /* 0x000fe20003f46270 */
[----:B------:R-:W-:Y:S01]  /*4060*/  IMAD.MOV R11, RZ, RZ, -R25 ;  /* 0x000000ffff0b7224 */ /* 0x000fe200078e0a19 */
[----:B------:R0:W-:Y:S01]  /*4070*/  STL [R1+0x80], R18 ;  /* 0x0000801201007387 */ /* 0x0001e20000100800 */
[----:B------:R-:W-:Y:S01]  /*4080*/  @!P1 IMAD.IADD R21, R21, 0x1, -R2 ;  /* 0x0000000115159824 */ /* 0x000fe200078e0a02 */
[----:B------:R-:W-:Y:S01]  /*4090*/  ISETP.GE.AND P1, PT, R10, RZ, PT ;  /* 0x000000ff0a00720c */ /* 0x000fe20003f26270 */
[----:B------:R-:W-:Y:S01]  /*40a0*/  IMAD R4, R2, R11, R4 ;  /* 0x0000000b02047224 */ /* 0x000fe200078e0204 */
[----:B------:R-:W-:Y:S01]  /*40b0*/  STL [R1+0x15b8], R20 ;  /* 0x0015b81401007387 */ /* 0x000fe20000100800 */
[----:B------:R-:W-:-:S02]  /*40c0*/  IMAD.MOV R24, RZ, RZ, -R24 ;  /* 0x000000ffff187224 */ /* 0x000fc400078e0a18 */
[----:B------:R-:W-:Y:S01]  /*40d0*/  @!P6 IMAD.MOV R21, RZ, RZ, -R21 ;  /* 0x000000ffff15e224 */ /* 0x000fe200078e0a15 */
[C---:B------:R-:W-:Y:S01]  /*40e0*/  ISETP.GT.U32.AND P6, PT, R2.reuse, R4, PT ;  /* 0x000000040200720c */ /* 0x040fe20003fc4070 */
[----:B------:R-:W-:Y:S02]  /*40f0*/  @!P3 IMAD.IADD R23, R23, 0x1, -R2 ;  /* 0x000000011717b824 */ /* 0x000fe400078e0a02 */
[----:B------:R-:W-:Y:S01]  /*4100*/  IMAD R22, R2, R24, R22 ;  /* 0x0000001802167224 */ /* 0x000fe200078e0216 */
[----:B------:R-:W-:Y:S01]  /*4110*/  STL [R1+0x15bc], R21 ;  /* 0x0015bc1501007387 */ /* 0x000fe20000100800 */
[----:B------:R-:W-:Y:S01]  /*4120*/  IMAD.HI.U32 R11, R0, R8, RZ ;  /* 0x00000008000b7227 */ /* 0x000fe200078e00ff */
[----:B------:R-:W-:-:S03]  /*4130*/  ISETP.GT.U32.AND P3, PT, R2, R23, PT ;  /* 0x000000170200720c */ /* 0x000fc60003f64070 */
[----:B------:R-:W-:Y:S01]  /*4140*/  @!P4 IMAD.IADD R7, R7, 0x1, -R2 ;  /* 0x000000010707c824 */ /* 0x000fe200078e0a02 */
[----:B------:R-:W-:Y:S01]  /*4150*/  ISETP.GT.U32.AND P4, PT, R2, R22, PT ;  /* 0x000000160200720c */ /* 0x000fe20003f84070 */
[----:B------:R-:W-:Y:S02]  /*4160*/  VIADD R10, R6, 0xe8 ;  /* 0x000000e8060a7836 */ /* 0x000fe40000000000 */
[----:B------:R-:W-:Y:S02]  /*4170*/  IMAD.MOV R11, RZ, RZ, -R11 ;  /* 0x000000ffff0b7224 */ /* 0x000fe400078e0a0b */
[----:B0-----:R-:W-:Y:S02]  /*4180*/  IMAD.MOV.U32 R18, RZ, RZ, R7 ;  /* 0x000000ffff127224 */ /* 0x001fe400078e0007 */
[----:B------:R-:W-:Y:S01]  /*4190*/  IMAD R8, R2, R11, R8 ;  /* 0x0000000b02087224 */ /* 0x000fe200078e0208 */
[----:B------:R-:W-:Y:S01]  /*41a0*/  IABS R11, R10 ;  /* 0x0000000a000b7213 */ /* 0x000fe20000000000 */
[----:B------:R-:W-:Y:S01]  /*41b0*/  @!P2 IMAD.MOV R18, RZ, RZ, -R18 ;  /* 0x000000ffff12a224 */ /* 0x000fe200078e0a12 */
[----:B------:R-:W-:Y:S01]  /*41c0*/  ISETP.GE.AND P2, PT, R10, RZ, PT ;  /* 0x000000ff0a00720c */ /* 0x000fe20003f46270 */
[--C-:B------:R-:W-:Y:S01]  /*41d0*/  @!P6 IMAD.IADD R4, R4, 0x1, -R2.reuse ;  /* 0x000000010404e824 */ /* 0x100fe200078e0a02 */
[----:B------:R-:W-:Y:S01]  /*41e0*/  LOP3.LUT R10, R3, 0xe0, RZ, 0xfc, !PT ;  /* 0x000000e0030a7812 */ /* 0x000fe200078efcff */
[--C-:B------:R-:W-:Y:S01]  /*41f0*/  @!P3 IMAD.IADD R23, R23, 0x1, -R2.reuse ;  /* 0x000000011717b824 */ /* 0x100fe200078e0a02 */
[----:B------:R0:W-:Y:S01]  /*4200*/  STL [R1+0x78], R18 ;  /* 0x0000781201007387 */ /* 0x0001e20000100800 */
[----:B------:R-:W-:Y:S01]  /*4210*/  @!P4 IMAD.IADD R22, R22, 0x1, -R2 ;  /* 0x000000011616c824 */ /* 0x000fe200078e0a02 */
[----:B------:R-:W-:Y:S01]  /*4220*/  ISETP.GT.U32.AND P6, PT, R2, R4, PT ;  /* 0x000000040200720c */ /* 0x000fe20003fc4070 */
[----:B------:R-:W-:Y:S01]  /*4230*/  IMAD.HI.U32 R24, R0, R11, RZ ;  /* 0x0000000b00187227 */ /* 0x000fe200078e00ff */
[----:B------:R-:W-:-:S02]  /*4240*/  IABS R7, R10 ;  /* 0x0000000a00077213 */ /* 0x000fc40000000000 */
[----:B------:R-:W-:Y:S01]  /*4250*/  ISETP.GT.U32.AND P4, PT, R2, R22, PT ;  /* 0x000000160200720c */ /* 0x000fe20003f84070 */
[----:B------:R-:W-:Y:S02]  /*4260*/  IMAD.MOV R24, RZ, RZ, -R24 ;  /* 0x000000ffff187224 */ /* 0x000fe400078e0a18 */
[----:B------:R-:W-:Y:S02]  /*4270*/  VIADD R25, R6, 0xd8 ;  /* 0x000000d806197836 */ /* 0x000fe40000000000 */
[----:B0-----:R-:W-:Y:S02]  /*4280*/  IMAD.MOV.U32 R18, RZ, RZ, R23 ;  /* 0x000000ffff127224 */ /* 0x001fe400078e0017 */
[C---:B------:R-:W-:Y:S01]  /*4290*/  IMAD R11, R2.reuse, R24, R11 ;  /* 0x00000018020b7224 */ /* 0x040fe200078e020b */
[----:B------:R-:W-:Y:S01]  /*42a0*/  ISETP.GE.AND P3, PT, R25, RZ, PT ;  /* 0x000000ff1900720c */ /* 0x000fe20003f66270 */
[----:B------:R-:W-:Y:S01]  /*42b0*/  @!P5 IMAD.MOV R18, RZ, RZ, -R18 ;  /* 0x000000ffff12d224 */ /* 0x000fe200078e0a12 */
[----:B------:R-:W-:Y:S01]  /*42c0*/  ISETP.GT.U32.AND P5, PT, R2, R8, PT ;  /* 0x000000080200720c */ /* 0x000fe20003fa4070 */
[--C-:B------:R-:W-:Y:S01]  /*42d0*/  @!P6 IMAD.IADD R4, R4, 0x1, -R2.reuse ;  /* 0x000000010404e824 */ /* 0x100fe200078e0a02 */
[----:B------:R-:W-:Y:S01]  /*42e0*/  ISETP.GT.U32.AND P6, PT, R2, R11, PT ;  /* 0x0000000b0200720c */ /* 0x000fe20003fc4070 */
[----:B------:R-:W-:Y:S01]  /*42f0*/  IMAD.HI.U32 R23, R0, R7, RZ ;  /* 0x0000000700177227 */ /* 0x000fe200078e00ff */
[----:B------:R-:W-:Y:S01]  /*4300*/  IABS R25, R25 ;  /* 0x0000001900197213 */ /* 0x000fe20000000000 */
[----:B------:R0:W-:Y:S02]  /*4310*/  STL [R1+0x7c], R18 ;  /* 0x00007c1201007387 */ /* 0x0001e40000100800 */
[----:B------:R-:W-:Y:S01]  /*4320*/  @!P4 IMAD.IADD R22, R22, 0x1, -R2 ;  /* 0x000000011616c824 */ /* 0x000fe200078e0a02 */
[----:B------:R-:W-:Y:S01]  /*4330*/  ISETP.GE.AND P4, PT, R9, RZ, PT ;  /* 0x000000ff0900720c */ /* 0x000fe20003f86270 */
[----:B------:R-:W-:Y:S01]  /*4340*/  IMAD.MOV R23, RZ, RZ, -R23 ;  /* 0x000000ffff177224 */ /* 0x000fe200078e0a17 */
[----:B------:R-:W-:Y:S01]  /*4350*/  LOP3.LUT R9, R3, 0xd0, RZ, 0xfc, !PT ;  /* 0x000000d003097812 */ /* 0x000fe200078efcff */
[----:B------:R-:W-:-:S02]  /*4360*/  IMAD.MOV.U32 R19, RZ, RZ, R22 ;  /* 0x000000ffff137224 */ /* 0x000fc400078e0016 */
[--C-:B------:R-:W-:Y:S01]  /*4370*/  @!P5 IMAD.IADD R8, R8, 0x1, -R2.reuse ;  /* 0x000000010808d824 */ /* 0x100fe200078e0a02 */
[----:B------:R-:W-:Y:S01]  /*4380*/  IABS R24, R9 ;  /* 0x0000000900187213 */ /* 0x000fe20000000000 */
[C---:B------:R-:W-:Y:S01]  /*4390*/  IMAD R7, R2.reuse, R23, R7 ;  /* 0x0000001702077224 */ /* 0x040fe200078e0207 */
[----:B------:R-:W-:Y:S01]  /*43a0*/  LOP3.LUT R23, R3, 0xc0, RZ, 0xfc, !PT ;  /* 0x000000c003177812 */ /* 0x000fe200078efcff */
[----:B------:R-:W-:Y:S01]  /*43b0*/  @!P1 IMAD.MOV R19, RZ, RZ, -R19 ;  /* 0x000000ffff139224 */ /* 0x000fe200078e0a13 */
[C---:B------:R-:W-:Y:S01]  /*43c0*/  ISETP.GT.U32.AND P5, PT, R2.reuse, R8, PT ;  /* 0x000000080200720c */ /* 0x040fe20003fa4070 */
[----:B------:R-:W-:Y:S01]  /*43d0*/  @!P6 IMAD.IADD R11, R11, 0x1, -R2 ;  /* 0x000000010b0be824 */ /* 0x000fe200078e0a02 */
[----:B------:R-:W-:Y:S01]  /*43e0*/  ISETP.GT.U32.AND P1, PT, R2, R7, PT ;  /* 0x000000070200720c */ /* 0x000fe20003f24070 */
[----:B0-----:R-:W-:Y:S01]  /*43f0*/  IMAD.MOV.U32 R18, RZ, RZ, R4 ;  /* 0x000000ffff127224 */ /* 0x001fe200078e0004 */
[----:B------:R0:W-:Y:S01]  /*4400*/  STL [R1+0x64], R19 ;  /* 0x0000641301007387 */ /* 0x0001e20000100800 */
[----:B------:R-:W-:Y:S01]  /*4410*/  IMAD.HI.U32 R22, R0, R25, RZ ;  /* 0x0000001900167227 */ /* 0x000fe200078e00ff */
[----:B------:R-:W-:-:S03]  /*4420*/  ISETP.GT.U32.AND P6, PT, R2, R11, PT ;  /* 0x0000000b0200720c */ /* 0x000fc60003fc4070 */
[----:B------:R-:W-:Y:S01]  /*4430*/  @!P0 IMAD.MOV R18, RZ, RZ, -R18 ;  /* 0x000000ffff128224 */ /* 0x000fe200078e0a12 */
[----:B------:R-:W-:Y:S01]  /*4440*/  ISETP.GE.AND P0, PT, R10, RZ, PT ;  /* 0x000000ff0a00720c */ /* 0x000fe20003f06270 */
[----:B------:R-:W-:Y:S02]  /*4450*/  IMAD.MOV R22, RZ, RZ, -R22 ;  /* 0x000000ffff167224 */ /* 0x000fe400078e0a16 */
[--C-:B------:R-:W-:Y:S01]  /*4460*/  @!P5 IMAD.IADD R8, R8, 0x1, -R2.reuse ;  /* 0x000000010808d824 */ /* 0x100fe200078e0a02 */
[----:B------:R1:W-:Y:S01]  /*4470*/  STL [R1+0x74], R18 ;  /* 0x0000741201007387 */ /* 0x0003e20000100800 */
[----:B------:R-:W-:Y:S01]  /*4480*/  IMAD R25, R2, R22, R25 ;  /* 0x0000001602197224 */ /* 0x000fe200078e0219 */
[----:B0-----:R-:W-:Y:S01]  /*4490*/  LOP3.LUT R19, R3, 0x30, RZ, 0xfc, !PT ;  /* 0x0000003003137812 */ /* 0x001fe200078efcff */
[----:B------:R-:W-:Y:S02]  /*44a0*/  @!P1 IMAD.IADD R7, R7, 0x1, -R2 ;  /* 0x0000000107079824 */ /* 0x000fe400078e0a02 */
[----:B------:R-:W-:-:S03]  /*44b0*/  IMAD.HI.U32 R4, R0, R24, RZ ;  /* 0x0000001800047227 */ /* 0x000fc600078e00ff */
[----:B------:R-:W-:Y:S01]  /*44c0*/  ISETP.GT.U32.AND P1, PT, R2, R7, PT ;  /* 0x000000070200720c */ /* 0x000fe20003f24070 */
[----:B------:R-:W-:Y:S02]  /*44d0*/  VIADD R10, R6, 0xc8 ;  /* 0x000000c8060a7836 */ /* 0x000fe40000000000 */
[----:B-1----:R-:W-:Y:S02]  /*44e0*/  IMAD.MOV.U32 R18, RZ, RZ, R8 ;  /* 0x000000ffff127224 */ /* 0x002fe400078e0008 */
[----:B------:R-:W-:Y:S01]  /*44f0*/  @!P6 IMAD.IADD R11, R11, 0x1, -R2 ;  /* 0x000000010b0be824 */ /* 0x000fe200078e0a02 */
[----:B------:R-:W-:Y:S01]  /*4500*/  ISETP.GT.U32.AND P6, PT, R2, R25, PT ;  /* 0x000000190200720c */ /* 0x000fe20003fc4070 */
[----:B------:R-:W-:Y:S01]  /*4510*/  @!P4 IMAD.MOV R18, RZ, RZ, -R18 ;  /* 0x000000ffff12c224 */ /* 0x000fe200078e0a12 */
[----:B------:R-:W-:Y:S01]  /*4520*/  ISETP.GE.AND P5, PT, R10, RZ, PT ;  /* 0x000000ff0a00720c */ /* 0x000fe20003fa6270 */
[----:B------:R-:W-:Y:S01]  /*4530*/  IMAD.MOV R4, RZ, RZ, -R4 ;  /* 0x000000ffff047224 */ /* 0x000fe200078e0a04 */
[----:B------:R-:W-:Y:S01]  /*4540*/  IABS R10, R10 ;  /* 0x0000000a000a7213 */ /* 0x000fe20000000000 */
[----:B------:R-:W-:Y:S01]  /*4550*/  VIADD R27, R6, 0x78 ;  /* 0x00000078061b7836 */ /* 0x000fe20000000000 */
[----:B------:R0:W-:Y:S01]  /*4560*/  STL [R1+0x70], R18 ;  /* 0x0000701201007387 */ /* 0x0001e20000100800 */
[----:B------:R-:W-:-:S02]  /*4570*/  IMAD R24, R2, R4, R24 ;  /* 0x0000000402187224 */ /* 0x000fc400078e0218 */
[----:B------:R-:W-:-:S04]  /*4580*/  IMAD.HI.U32 R8, R0, R10, RZ ;  /* 0x0000000a00087227 */ /* 0x000fc800078e00ff */
[----:B------:R-:W-:Y:S02]  /*4590*/  IMAD.MOV R8, RZ, RZ, -R8 ;  /* 0x000000ffff087224 */ /* 0x000fe400078e0a08 */
[--C-:B------:R-:W-:Y:S01]  /*45a0*/  @!P1 IMAD.IADD R7, R7, 0x1, -R2.reuse ;  /* 0x0000000107079824 */ /* 0x100fe200078e0a02 */
[----:B------:R-:W-:Y:S01]  /*45b0*/  ISETP.GE.AND P1, PT, R9, RZ, PT ;  /* 0x000000ff0900720c */ /* 0x000fe20003f26270 */
[----:B0-----:R-:W-:Y:S01]  /*45c0*/  IMAD.MOV.U32 R18, RZ, RZ, R11 ;  /* 0x000000ffff127224 */ /* 0x001fe200078e000b */
[----:B------:R-:W-:Y:S01]  /*45d0*/  IABS R11, R23 ;  /* 0x00000017000b7213 */ /* 0x000fe20000000000 */
[----:B------:R-:W-:Y:S02]  /*45e0*/  @!P6 IMAD.IADD R25, R25, 0x1, -R2 ;  /* 0x000000011919e824 */ /* 0x000fe400078e0a02 */
[----:B------:R-:W-:Y:S01]  /*45f0*/  @!P2 IMAD.MOV R18, RZ, RZ, -R18 ;  /* 0x000000ffff12a224 */ /* 0x000fe200078e0a12 */
[C---:B------:R-:W-:Y:S01]  /*4600*/  ISETP.GT.U32.AND P2, PT, R2.reuse, R24, PT ;  /* 0x000000180200720c */ /* 0x040fe20003f44070 */
[----:B------:R-:W-:Y:S01]  /*4610*/  IMAD.MOV.U32 R9, RZ, RZ, R11 ;  /* 0x000000ffff097224 */ /* 0x000fe200078e000b */
[C---:B------:R-:W-:Y:S01]  /*4620*/  ISETP.GT.U32.AND P6, PT, R2.reuse, R25, PT ;  /* 0x000000190200720c */ /* 0x040fe20003fc4070 */
[----:B------:R-:W-:Y:S01]  /*4630*/  IMAD R10, R2, R8, R10 ;  /* 0x00000008020a7224 */ /* 0x000fe200078e020a */
[----:B------:R0:W-:Y:S01]  /*4640*/  STL [R1+0x6c], R18 ;  /* 0x00006c1201007387 */ /* 0x0001e20000100800 */
[----:B------:R-:W-:Y:S01]  /*4650*/  VIADD R4, R6, 0xb8 ;  /* 0x000000b806047836 */ /* 0x000fe20000000000 */
[----:B------:R-:W-:Y:S01]  /*4660*/  LOP3.LUT R11, R3, 0xb0, RZ, 0xfc, !PT ;  /* 0x000000b0030b7812 */ /* 0x000fe200078efcff */
[----:B------:R-:W-:-:S03]  /*4670*/  IMAD.HI.U32 R22, R0, R9, RZ ;  /* 0x0000000900167227 */ /* 0x000fc600078e00ff */
[----:B------:R-:W-:Y:S01]  /*4680*/  ISETP.GE.AND P4, PT, R4, RZ, PT ;  /* 0x000000ff0400720c */ /* 0x000fe20003f86270 */
[----:B------:R-:W-:Y:S01]  /*4690*/  IMAD.MOV R22, RZ, RZ, -R22 ;  /* 0x000000ffff167224 */ /* 0x000fe200078e0a16 */
[----:B------:R-:W-:Y:S01]  /*46a0*/  IABS R4, R4 ;  /* 0x0000000400047213 */ /* 0x000fe20000000000 */
[----:B------:R-:W-:Y:S02]  /*46b0*/  @!P2 IMAD.IADD R24, R24, 0x1, -R2 ;  /* 0x000000011818a824 */ /* 0x000fe400078e0a02 */
[----:B0-----:R-:W-:Y:S02]  /*46c0*/  IMAD.MOV.U32 R18, RZ, RZ, R7 ;  /* 0x000000ffff127224 */ /* 0x001fe400078e0007 */
[C---:B------:R-:W-:Y:S01]  /*46d0*/  IMAD R9, R2.reuse, R22, R9 ;  /* 0x0000001602097224 */ /* 0x040fe200078e0209 */
[C---:B------:R-:W-:Y:S01]  /*46e0*/  ISETP.GT.U32.AND P2, PT, R2.reuse, R24, PT ;  /* 0x000000180200720c */ /* 0x040fe20003f44070 */
[----:B------:R-:W-:Y:S01]  /*46f0*/  @!P0 IMAD.MOV R18, RZ, RZ, -R18 ;  /* 0x000000ffff128224 */ /* 0x000fe200078e0a12 */
[----:B------:R-:W-:Y:S01]  /*4700*/  ISETP.GT.U32.AND P0, PT, R2, R10, PT ;  /* 0x0000000a0200720c */ /* 0x000fe20003f04070 */
[----:B------:R-:W-:Y:S01]  /*4710*/  IMAD.HI.U32 R8, R0, R4, RZ ;  /* 0x0000000400087227 */ /* 0x000fe200078e00ff */
[----:B------:R-:W-:-:S02]  /*4720*/  IABS R22, R11 ;  /* 0x0000000b00167213 */ /* 0x000fc40000000000 */
[----:B------:R0:W-:Y:S01]  /*4730*/  STL [R1+0x68], R18 ;  /* 0x0000681201007387 */ /* 0x0001e20000100800 */
[----:B------:R-:W-:Y:S01]  /*4740*/  @!P6 IMAD.IADD R25, R25, 0x1, -R2 ;  /* 0x000000011919e824 */ /* 0x000fe200078e0a02 */
[----:B------:R-:W-:Y:S01]  /*4750*/  ISETP.GT.U32.AND P6, PT, R2, R9, PT ;  /* 0x000000090200720c */ /* 0x000fe20003fc4070 */
[----:B------:R-:W-:Y:S02]  /*4760*/  IMAD.MOV R8, RZ, RZ, -R8 ;  /* 0x000000ffff087224 */ /* 0x000fe400078e0a08 */
[----:B------:R-:W-:Y:S02]  /*4770*/  VIADD R7, R6, 0xa8 ;  /* 0x000000a806077836 */ /* 0x000fe40000000000 */
[----:B------:R-:W-:Y:S02]  /*4780*/  IMAD R4, R2, R8, R4 ;  /* 0x0000000802047224 */ /* 0x000fe400078e0204 */
[----:B------:R-:W-:Y:S01]  /*4790*/  @!P0 IMAD.IADD R10, R10, 0x1, -R2 ;  /* 0x000000010a0a8824 */ /* 0x000fe200078e0a02 */
[----:B------:R-:W-:Y:S01]  /*47a0*/  IABS R8, R7 ;  /* 0x0000000700087213 */ /* 0x000fe20000000000 */
[----:B0-----:R-:W-:-:S02]  /*47b0*/  IMAD.MOV.U32 R18, RZ, RZ, R25 ;  /* 0x000000ffff127224 */ /* 0x001fc400078e0019 */
[----:B------:R-:W-:Y:S01]  /*47c0*/  @!P2 IMAD.IADD R24, R24, 0x1, -R2 ;  /* 0x000000011818a824 */ /* 0x000fe200078e0a02 */
[C---:B------:R-:W-:Y:S01]  /*47d0*/  ISETP.GT.U32.AND P0, PT, R2.reuse, R10, PT ;  /* 0x0000000a0200720c */ /* 0x040fe20003f04070 */
[----:B------:R-:W-:Y:S01]  /*47e0*/  @!P3 IMAD.MOV R18, RZ, RZ, -R18 ;  /* 0x000000ffff12b224 */ /* 0x000fe200078e0a12 */
[----:B------:R-:W-:Y:S01]  /*47f0*/  ISETP.GT.U32.AND P2, PT, R2, R4, PT ;  /* 0x000000040200720c */ /* 0x000fe20003f44070 */
[----:B------:R-:W-:Y:S01]  /*4800*/  @!P6 IMAD.IADD R9, R9, 0x1, -R2 ;  /* 0x000000010909e824 */ /* 0x000fe200078e0a02 */
[----:B------:R-:W-:Y:S01]  /*4810*/  ISETP.GE.AND P3, PT, R7, RZ, PT ;  /* 0x000000ff0700720c */ /* 0x000fe20003f66270 */
[----:B------:R-:W-:Y:S01]  /*4820*/  IMAD.HI.U32 R7, R0, R8, RZ ;  /* 0x0000000800077227 */ /* 0x000fe200078e00ff */
[----:B------:R0:W-:Y:S02]  /*4830*/  STL [R1+0x4c], R18 ;  /* 0x00004c1201007387 */ /* 0x0001e40000100800 */
[----:B------:R-:W-:Y:S01]  /*4840*/  ISETP.GT.U32.AND P6, PT, R2, R9, PT ;  /* 0x000000090200720c */ /* 0x000fe20003fc4070 */
[----:B------:R-:W-:-:S02]  /*4850*/  IMAD.MOV R7, RZ, RZ, -R7 ;  /* 0x000000ffff077224 */ /* 0x000fc400078e0a07 */
[----:B------:R-:W-:Y:S02]  /*4860*/  VIADD R25, R6, 0x88 ;  /* 0x0000008806197836 */ /* 0x000fe40000000000 */
[--C-:B------:R-:W-:Y:S01]  /*4870*/  @!P0 IMAD.IADD R10, R10, 0x1, -R2.reuse ;  /* 0x000000010a0a8824 */ /* 0x100fe200078e0a02 */
[----:B------:R-:W-:Y:S01]  /*4880*/  ISETP.GE.AND P0, PT, R11, RZ, PT ;  /* 0x000000ff0b00720c */ /* 0x000fe20003f06270 */
[----:B------:R-:W-:Y:S01]  /*4890*/  @!P2 IMAD.IADD R4, R4, 0x1, -R2 ;  /* 0x000000010404a824 */ /* 0x000fe200078e0a02 */
[----:B------:R-:W-:Y:S01]  /*48a0*/  LOP3.LUT R11, R3, 0xa0, RZ, 0xfc, !PT ;  /* 0x000000a0030b7812 */ /* 0x000fe200078efcff */
[----:B0-----:R-:W-:Y:S02]  /*48b0*/  IMAD.MOV.U32 R18, RZ, RZ, R24 ;  /* 0x000000ffff127224 */ /* 0x001fe400078e0018 */
[----:B------:R-:W-:Y:S01]  /*48c0*/  IMAD.HI.U32 R24, R0, R22, RZ ;  /* 0x0000001600187227 */ /* 0x000fe200078e00ff */
[----:B------:R-:W-:-:S03]  /*48d0*/  ISETP.GT.U32.AND P2, PT, R2, R4, PT ;  /* 0x000000040200720c */ /* 0x000fc60003f44070 */
[----:B------:R-:W-:Y:S01]  /*48e0*/  @!P1 IMAD.MOV R18, RZ, RZ, -R18 ;  /* 0x000000ffff129224 */ /* 0x000fe200078e0a12 */
[----:B------:R-:W-:Y:S01]  /*48f0*/  ISETP.GE.AND P1, PT, R23, RZ, PT ;  /* 0x000000ff1700720c */ /* 0x000fe20003f26270 */
[----:B------:R-:W-:Y:S02]  /*4900*/  IMAD.MOV R24, RZ, RZ, -R24 ;  /* 0x000000ffff187224 */ /* 0x000fe400078e0a18 */
[C---:B------:R-:W-:Y:S01]  /*4910*/  IMAD R8, R2.reuse, R7, R8 ;  /* 0x0000000702087224 */ /* 0x040fe200078e0208 */
[----:B------:R0:W-:Y:S01]  /*4920*/  STL [R1+0x60], R18 ;  /* 0x0000601201007387 */ /* 0x0001e20000100800 */
[----:B------:R-:W-:Y:S01]  /*4930*/  IMAD R22, R2, R24, R22 ;  /* 0x0000001802167224 */ /* 0x000fe200078e0216 */
[----:B------:R-:W-:Y:S01]  /*4940*/  IABS R7, R11 ;  /* 0x0000000b00077213 */ /* 0x000fe20000000000 */
[--C-:B------:R-:W-:Y:S02]  /*4950*/  @!P6 IMAD.IADD R9, R9, 0x1, -R2.reuse ;  /* 0x000000010909e824 */ /* 0x100fe400078e0a02 */
[----:B------:R-:W-:Y:S01]  /*4960*/  @!P2 IMAD.IADD R4, R4, 0x1, -R2 ;  /* 0x000000010404a824 */ /* 0x000fe200078e0a02 */
[----:B------:R-:W-:Y:S01]  /*4970*/  ISETP.GT.U32.AND P6, PT, R2, R22, PT ;  /* 0x000000160200720c */ /* 0x000fe20003fc4070 */
[C---:B------:R-:W-:Y:S01]  /*4980*/  VIADD R23, R6.reuse, 0x98 ;  /* 0x0000009806177836 */ /* 0x040fe20000000000 */
[----:B------:R-:W-:Y:S01]  /*4990*/  ISETP.GE.AND P2, PT, R25, RZ, PT ;  /* 0x000000ff1900720c */ /* 0x000fe20003f46270 */
[----:B------:R-:W-:Y:S01]  /*49a0*/  VIADD R31, R6, 0x58 ;  /* 0x00000058061f7836 */ /* 0x000fe20000000000 */
[----:B------:R-:W-:Y:S01]  /*49b0*/  IABS R25, R25 ;  /* 0x0000001900197213 */ /* 0x000fe20000000000 */
[----:B0-----:R-:W-:Y:S01]  /*49c0*/  IMAD.MOV.U32 R18, RZ, RZ, R10 ;  /* 0x000000ffff127224 */ /* 0x001fe200078e000a */
[----:B------:R-:W-:-:S03]  /*49d0*/  LOP3.LUT R10, R3, 0x90, RZ, 0xfc, !PT ;  /* 0x00000090030a7812 */ /* 0x000fc600078efcff */
[----:B------:R-:W-:Y:S01]  /*49e0*/  @!P5 IMAD.MOV R18, RZ, RZ, -R18 ;  /* 0x000000ffff12d224 */ /* 0x000fe200078e0a12 */
[----:B------:R-:W-:Y:S02]  /*49f0*/  IABS R24, R10 ;  /* 0x0000000a00187213 */ /* 0x000fe40000000000 */
[----:B------:R-:W-:Y:S01]  /*4a00*/  ISETP.GE.AND P5, PT, R23, RZ, PT ;  /* 0x000000ff1700720c */ /* 0x000fe20003fa6270 */
[----:B------:R-:W-:Y:S01]  /*4a10*/  @!P6 IMAD.IADD R22, R22, 0x1, -R2 ;  /* 0x000000011616e824 */ /* 0x000fe200078e0a02 */
[----:B------:R0:W-:Y:S01]  /*4a20*/  STL [R1+0x58], R18 ;  /* 0x0000581201007387 */ /* 0x0001e20000100800 */
[----:B------:R-:W-:-:S03]  /*4a30*/  IABS R23, R23 ;  /* 0x0000001700177213 */ /* 0x000fc60000000000 */
[----:B------:R-:W-:Y:S02]  /*4a40*/  ISETP.GT.U32.AND P6, PT, R2, R22, PT ;  /* 0x000000160200720c */ /* 0x000fe40003fc4070 */
[----:B------:R-:W-:-:S04]  /*4a50*/  IMAD.HI.U32 R26, R0, R23, RZ ;  /* 0x00000017001a7227 */ /* 0x000fc800078e00ff */
[----:B0-----:R-:W-:Y:S02]  /*4a60*/  IMAD.MOV.U32 R18, RZ, RZ, R9 ;  /* 0x000000ffff127224 */ /* 0x001fe400078e0009 */
[----:B------:R-:W-:-:S04]  /*4a70*/  IMAD.HI.U32 R9, R0, R7, RZ ;  /* 0x0000000700097227 */ /* 0x000fc800078e00ff */
[----:B------:R-:W-:Y:S01]  /*4a80*/  @!P1 IMAD.MOV R18, RZ, RZ, -R18 ;  /* 0x000000ffff129224 */ /* 0x000fe200078e0a12 */
[----:B------:R-:W-:Y:S01]  /*4a90*/  ISETP.GT.U32.AND P1, PT, R2, R8, PT ;  /* 0x000000080200720c */ /* 0x000fe20003f24070 */
[----:B------:R-:W-:Y:S02]  /*4aa0*/  IMAD.MOV R9, RZ, RZ, -R9 ;  /* 0x000000ffff097224 */ /* 0x000fe400078e0a09 */
[----:B------:R-:W-:Y:S01]  /*4ab0*/  @!P6 IMAD.IADD R22, R22, 0x1, -R2 ;  /* 0x000000011616e824 */ /* 0x000fe200078e0a02 */
[----:B------:R0:W-:Y:S01]  /*4ac0*/  STL [R1+0x5c], R18 ;  /* 0x00005c1201007387 */ /* 0x0001e20000100800 */
[----:B------:R-:W-:Y:S01]  /*4ad0*/  IMAD R7, R2, R9, R7 ;  /* 0x0000000902077224 */ /* 0x000fe200078e0207 */
[----:B------:R-:W-:Y:S01]  /*4ae0*/  ISETP.GE.AND P6, PT, R11, RZ, PT ;  /* 0x000000ff0b00720c */ /* 0x000fe20003fc6270 */
[----:B------:R-:W-:-:S04]  /*4af0*/  IMAD.HI.U32 R9, R0, R24, RZ ;  /* 0x0000001800097227 */ /* 0x000fc800078e00ff */
[----:B------:R-:W-:Y:S02]  /*4b00*/  IMAD.MOV R9, RZ, RZ, -R9 ;  /* 0x000000ffff097224 */ /* 0x000fe400078e0a09 */
[----:B------:R-:W-:Y:S02]  /*4b10*/  @!P1 IMAD.IADD R8, R8, 0x1, -R2 ;  /* 0x0000000108089824 */ /* 0x000fe400078e0a02 */
[----:B0-----:R-:W-:Y:S02]  /*4b20*/  IMAD.MOV.U32 R18, RZ, RZ, R4 ;  /* 0x000000ffff127224 */ /* 0x001fe400078e0004 */
[C---:B------:R-:W-:Y:S01]  /*4b30*/  IMAD R24, R2.reuse, R9, R24 ;  /* 0x0000000902187224 */ /* 0x040fe200078e0218 */
[C---:B------:R-:W-:Y:S01]  /*4b40*/  ISETP.GT.U32.AND P1, PT, R2.reuse, R8, PT ;  /* 0x000000080200720c */ /* 0x040fe20003f24070 */
[----:B------:R-:W-:Y:S01]  /*4b50*/  @!P4 IMAD.MOV R18, RZ, RZ, -R18 ;  /* 0x000000ffff12c224 */ /* 0x000fe200078e0a12 */
[C---:B------:R-:W-:Y:S01]  /*4b60*/  ISETP.GT.U32.AND P4, PT, R2.reuse, R7, PT ;  /* 0x000000070200720c */ /* 0x040fe20003f84070 */
[----:B------:R-:W-:Y:S01]  /*4b70*/  @!P0 IMAD.MOV R22, RZ, RZ, -R22 ;  /* 0x000000ffff168224 */ /* 0x000fe200078e0a16 */
[----:B------:R-:W-:Y:S01]  /*4b80*/  ISETP.GT.U32.AND P0, PT, R2, R24, PT ;  /* 0x000000180200720c */ /* 0x000fe20003f04070 */
[----:B------:R-:W-:Y:S01]  /*4b90*/  IMAD.MOV R26, RZ, RZ, -R26 ;  /* 0x000000ffff1a7224 */ /* 0x000fe200078e0a1a */
[----:B------:R0:W-:Y:S01]  /*4ba0*/  STL [R1+0x48], R18 ;  /* 0x0000481201007387 */ /* 0x0001e20000100800 */
[----:B------:R-:W-:Y:S01]  /*4bb0*/  LOP3.LUT R9, R3, 0x80, RZ, 0xfc, !PT ;  /* 0x0000008003097812 */ /* 0x000fe200078efcff */
[----:B------:R-:W-:-:S02]  /*4bc0*/  IMAD.HI.U32 R4, R0, R25, RZ ;  /* 0x0000001900047227 */ /* 0x000fc400078e00ff */
[----:B------:R1:W-:Y:S02]  /*4bd0*/  STL [R1+0x15b0], R22 ;  /* 0x0015b01601007387 */ /* 0x0003e40000100800 */
[----:B------:R-:W-:Y:S01]  /*4be0*/  IMAD R23, R2, R26, R23 ;  /* 0x0000001a02177224 */ /* 0x000fe200078e0217 */
[----:B------:R-:W-:Y:S01]  /*4bf0*/  IABS R26, R9 ;  /* 0x00000009001a7213 */ /* 0x000fe20000000000 */
[--C-:B------:R-:W-:Y:S02]  /*4c00*/  @!P1 IMAD.IADD R8, R8, 0x1, -R2.reuse ;  /* 0x0000000108089824 */ /* 0x100fe400078e0a02 */
[----:B------:R-:W-:Y:S01]  /*4c10*/  @!P4 IMAD.IADD R7, R7, 0x1, -R2 ;  /* 0x000000010707c824 */ /* 0x000fe200078e0a02 */
[----:B------:R-:W-:Y:S01]  /*4c20*/  ISETP.GT.U32.AND P1, PT, R2, R23, PT ;  /* 0x000000170200720c */ /* 0x000fe20003f24070 */
[----:B0-----:R-:W-:Y:S02]  /*4c30*/  IMAD.MOV.U32 R18, RZ, RZ, R8 ;  /* 0x000000ffff127224 */ /* 0x001fe400078e0008 */
[----:B------:R-:W-:Y:S01]  /*4c40*/  @!P0 IMAD.IADD R24, R24, 0x1, -R2 ;  /* 0x0000000118188824 */ /* 0x000fe200078e0a02 */
[C---:B------:R-:W-:Y:S01]  /*4c50*/  ISETP.GT.U32.AND P4, PT, R2.reuse, R7, PT ;  /* 0x000000070200720c */ /* 0x040fe20003f84070 */
[----:B------:R-:W-:Y:S01]  /*4c60*/  @!P3 IMAD.MOV R18, RZ, RZ, -R18 ;  /* 0x000000ffff12b224 */ /* 0x000fe200078e0a12 */
[----:B------:R-:W-:Y:S01]  /*4c70*/  ISETP.GE.AND P3, PT, R27, RZ, PT ;  /* 0x000000ff1b00720c */ /* 0x000fe20003f66270 */
[----:B------:R-:W-:Y:S01]  /*4c80*/  IMAD.MOV R4, RZ, RZ, -R4 ;  /* 0x000000ffff047224 */ /* 0x000fe200078e0a04 */
[----:B------:R-:W-:Y:S01]  /*4c90*/  ISETP.GT.U32.AND P0, PT, R2, R24, PT ;  /* 0x000000180200720c */ /* 0x000fe20003f04070 */
[----:B------:R-:W-:Y:S01]  /*4ca0*/  IMAD.HI.U32 R11, R0, R26, RZ ;  /* 0x0000001a000b7227 */ /* 0x000fe200078e00ff */
[----:B------:R0:W-:Y:S01]  /*4cb0*/  STL [R1+0x40], R18 ;  /* 0x0000401201007387 */ /* 0x0001e20000100800 */
[----:B------:R-:W-:-:S02]  /*4cc0*/  IABS R27, R27 ;  /* 0x0000001b001b7213 */ /* 0x000fc40000000000 */
[C---:B------:R-:W-:Y:S01]  /*4cd0*/  IMAD R25, R2.reuse, R4, R25 ;  /* 0x0000000402197224 */ /* 0x040fe200078e0219 */
[----:B------:R-:W-:Y:S01]  /*4ce0*/  LOP3.LUT R4, R3, 0x70, RZ, 0xfc, !PT ;  /* 0x0000007003047812 */ /* 0x000fe200078efcff */
[--C-:B------:R-:W-:Y:S01]  /*4cf0*/  @!P1 IMAD.IADD R23, R23, 0x1, -R2.reuse ;  /* 0x0000000117179824 */ /* 0x100fe200078e0a02 */
[----:B-1----:R-:W-:Y:S01]  /*4d00*/  LOP3.LUT R22, R3, 0x10, RZ, 0xfc, !PT ;  /* 0x0000001003167812 */ /* 0x002fe200078efcff */
[----:B------:R-:W-:Y:S01]  /*4d10*/  @!P4 IMAD.IADD R7, R7, 0x1, -R2 ;  /* 0x000000010707c824 */ /* 0x000fe200078e0a02 */
[----:B------:R-:W-:Y:S01]  /*4d20*/  ISETP.GT.U32.AND P4, PT, R2, R25, PT ;  /* 0x000000190200720c */ /* 0x000fe20003f84070 */
[----:B------:R-:W-:Y:S01]  /*4d30*/  IMAD.HI.U32 R8, R0, R27, RZ ;  /* 0x0000001b00087227 */ /* 0x000fe200078e00ff */
[----:B------:R-:W-:Y:S02]  /*4d40*/  IABS R28, R4 ;  /* 0x00000004001c7213 */ /* 0x000fe40000000000 */
[----:B------:R-:W-:Y:S01]  /*4d50*/  ISETP.GT.U32.AND P1, PT, R2, R23, PT ;  /* 0x000000170200720c */ /* 0x000fe20003f24070 */
[----:B0-----:R-:W-:-:S02]  /*4d60*/  IMAD.MOV.U32 R18, RZ, RZ, R7 ;  /* 0x000000ffff127224 */ /* 0x001fc400078e0007 */
[----:B------:R-:W-:Y:S02]  /*4d70*/  @!P0 IMAD.IADD R24, R24, 0x1, -R2 ;  /* 0x0000000118188824 */ /* 0x000fe400078e0a02 */
[----:B------:R-:W-:Y:S01]  /*4d80*/  @!P6 IMAD.MOV R18, RZ, RZ, -R18 ;  /* 0x000000ffff12e224 */ /* 0x000fe200078e0a12 */
[----:B------:R-:W-:Y:S01]  /*4d90*/  ISETP.GE.AND P6, PT, R10, RZ, PT ;  /* 0x000000ff0a00720c */ /* 0x000fe20003fc6270 */
[----:B------:R-:W-:Y:S01]  /*4da0*/  IMAD.MOV R10, RZ, RZ, -R11 ;  /* 0x000000ffff0a7224 */ /* 0x000fe200078e0a0b */
[C---:B------:R-:W-:Y:S01]  /*4db0*/  LOP3.LUT R11, R3.reuse, 0x50, RZ, 0xfc, !PT ;  /* 0x00000050030b7812 */ /* 0x040fe200078efcff */
[----:B------:R-:W-:Y:S01]  /*4dc0*/  IMAD.HI.U32 R7, R0, R28, RZ ;  /* 0x0000001c00077227 */ /* 0x000fe200078e00ff */
[----:B------:R-:W-:Y:S02]  /*4dd0*/  STL [R1+0x3c], R18 ;  /* 0x00003c1201007387 */ /* 0x000fe40000100800 */
[----:B------:R-:W-:Y:S01]  /*4de0*/  IABS R32, R11 ;  /* 0x0000000b00207213 */ /* 0x000fe20000000000 */
[----:B------:R-:W-:Y:S01]  /*4df0*/  IMAD R26, R2, R10, R26 ;  /* 0x0000000a021a7224 */ /* 0x000fe200078e021a */
[----:B------:R-:W-:Y:S01]  /*4e00*/  LOP3.LUT R10, R3, 0x60, RZ, 0xfc, !PT ;  /* 0x00000060030a7812 */ /* 0x000fe200078efcff */
[----:B------:R-:W-:-:S02]  /*4e10*/  IMAD.MOV R8, RZ, RZ, -R8 ;  /* 0x000000ffff087224 */ /* 0x000fc400078e0a08 */
[----:B------:R-:W-:Y:S01]  /*4e20*/  IMAD.MOV R7, RZ, RZ, -R7 ;  /* 0x000000ffff077224 */ /* 0x000fe200078e0a07 */
[C---:B------:R-:W-:Y:S01]  /*4e30*/  ISETP.GT.U32.AND P0, PT, R2.reuse, R26, PT ;  /* 0x0000001a0200720c */ /* 0x040fe20003f04070 */
[C---:B------:R-:W-:Y:S01]  /*4e40*/  IMAD R27, R2.reuse, R8, R27 ;  /* 0x00000008021b7224 */ /* 0x040fe200078e021b */
[----:B------:R-:W-:Y:S01]  /*4e50*/  IABS R30, R10 ;  /* 0x0000000a001e7213 */ /* 0x000fe20000000000 */
[----:B------:R-:W-:Y:S02]  /*4e60*/  @!P4 IMAD.IADD R25, R25, 0x1, -R2 ;  /* 0x000000011919c824 */ /* 0x000fe400078e0a02 */
[C---:B------:R-:W-:Y:S02]  /*4e70*/  IMAD R28, R2.reuse, R7, R28 ;  /* 0x00000007021c7224 */ /* 0x040fe400078e021c */
[----:B------:R-:W-:Y:S01]  /*4e80*/  @!P6 IMAD.MOV R24, RZ, RZ, -R24 ;  /* 0x000000ffff18e224 */ /* 0x000fe200078e0a18 */
[----:B------:R-:W-:Y:S01]  /*4e90*/  ISETP.GT.U32.AND P6, PT, R2, R27, PT ;  /* 0x0000001b0200720c */ /* 0x000fe20003fc4070 */
[----:B------:R-:W-:Y:S01]  /*4ea0*/  VIADD R7, R6, 0x68 ;  /* 0x0000006806077836 */ /* 0x000fe20000000000 */
[----:B------:R-:W-:Y:S01]  /*4eb0*/  ISETP.GT.U32.AND P4, PT, R2, R25, PT ;  /* 0x000000190200720c */ /* 0x000fe20003f84070 */
[--C-:B------:R-:W-:Y:S01]  /*4ec0*/  @!P1 IMAD.IADD R23, R23, 0x1, -R2.reuse ;  /* 0x0000000117179824 */ /* 0x100fe200078e0a02 */
[----:B------:R-:W-:Y:S01]  /*4ed0*/  ISETP.GE.AND P1, PT, R9, RZ, PT ;  /* 0x000000ff0900720c */ /* 0x000fe20003f26270 */
[----:B------:R-:W-:Y:S01]  /*4ee0*/  @!P0 IMAD.IADD R26, R26, 0x1, -R2 ;  /* 0x000000011a1a8824 */ /* 0x000fe200078e0a02 */
[----:B------:R-:W-:Y:S01]  /*4ef0*/  ISETP.GT.U32.AND P0, PT, R2, R28, PT ;  /* 0x0000001c0200720c */ /* 0x000fe20003f04070 */
[----:B------:R-:W-:Y:S01]  /*4f00*/  @!P5 IMAD.MOV R23, RZ, RZ, -R23 ;  /* 0x000000ffff17d224 */ /* 0x000fe200078e0a17 */
[----:B------:R-:W-:Y:S01]  /*4f10*/  IABS R29, R7 ;  /* 0x00000007001d7213 */ /* 0x000fe20000000000 */
[----:B------:R-:W-:Y:S01]  /*4f20*/  IMAD.HI.U32 R8, R0, R30, RZ ;  /* 0x0000001e00087227 */ /* 0x000fe200078e00ff */
[----:B------:R-:W-:-:S02]  /*4f30*/  ISETP.GE.AND P5, PT, R7, RZ, PT ;  /* 0x000000ff0700720c */ /* 0x000fc40003fa6270 */
[----:B------:R-:W-:Y:S01]  /*4f40*/  LOP3.LUT R9, R3, 0x40, RZ, 0xfc, !PT ;  /* 0x0000004003097812 */ /* 0x000fe200078efcff */
[--C-:B------:R-:W-:Y:S01]  /*4f50*/  @!P6 IMAD.IADD R27, R27, 0x1, -R2.reuse ;  /* 0x000000011b1be824 */ /* 0x100fe200078e0a02 */
[----:B------:R-:W-:Y:S01]  /*4f60*/  ISETP.GT.U32.AND P6, PT, R2, R26, PT ;  /* 0x0000001a0200720c */ /* 0x000fe20003fc4070 */
[----:B------:R-:W-:Y:S01]  /*4f70*/  IMAD.HI.U32 R7, R0, R29, RZ ;  /* 0x0000001d00077227 */ /* 0x000fe200078e00ff */
[----:B------:R-:W-:Y:S01]  /*4f80*/  IABS R34, R9 ;  /* 0x0000000900227213 */ /* 0x000fe20000000000 */
[----:B------:R0:W-:Y:S02]  /*4f90*/  STL [R1+0x15b4], R23 ;  /* 0x0015b41701007387 */ /* 0x0001e40000100800 */
[--C-:B------:R-:W-:Y:S01]  /*4fa0*/  @!P4 IMAD.IADD R25, R25, 0x1, -R2.reuse ;  /* 0x000000011919c824 */ /* 0x100fe200078e0a02 */
[----:B------:R-:W-:Y:S01]  /*4fb0*/  ISETP.GE.AND P4, PT, R31, RZ, PT ;  /* 0x000000ff1f00720c */ /* 0x000fe20003f86270 */
[----:B------:R-:W-:Y:S01]  /*4fc0*/  @!P0 IMAD.IADD R28, R28, 0x1, -R2 ;  /* 0x000000011c1c8824 */ /* 0x000fe200078e0a02 */
[----:B------:R-:W-:Y:S01]  /*4fd0*/  IABS R31, R31 ;  /* 0x0000001f001f7213 */ /* 0x000fe20000000000 */
[----:B------:R-:W-:Y:S01]  /*4fe0*/  IMAD.MOV R7, RZ, RZ, -R7 ;  /* 0x000000ffff077224 */ /* 0x000fe200078e0a07 */
[----:B------:R-:W-:Y:S01]  /*4ff0*/  STL [R1+0x15c0], R24 ;  /* 0x0015c01801007387 */ /* 0x000fe20000100800 */
[----:B------:R-:W-:Y:S01]  /*5000*/  IMAD.MOV R8, RZ, RZ, -R8 ;  /* 0x000000ffff087224 */ /* 0x000fe200078e0a08 */
[C---:B------:R-:W-:Y:S01]  /*5010*/  ISETP.GT.U32.AND P0, PT, R2.reuse, R28, PT ;  /* 0x0000001c0200720c */ /* 0x040fe20003f04070 */
[----:B------:R-:W-:Y:S01]  /*5020*/  IMAD R29, R2, R7, R29 ;  /* 0x00000007021d7224 */ /* 0x000fe200078e021d */
[----:B0-----:R-:W-:Y:S01]  /*5030*/  LOP3.LUT R23, R3, 0x20, RZ, 0xfc, !PT ;  /* 0x0000002003177812 */ /* 0x001fe200078efcff */
[----:B------:R-:W-:-:S04]  /*5040*/  IMAD.HI.U32 R7, R0, R31, RZ ;  /* 0x0000001f00077227 */ /* 0x000fc800078e00ff */
[----:B------:R-:W-:Y:S02]  /*5050*/  IMAD.MOV R7, RZ, RZ, -R7 ;  /* 0x000000ffff077224 */ /* 0x000fe400078e0a07 */
[----:B------:R-:W-:Y:S01]  /*5060*/  @!P6 IMAD.IADD R26, R26, 0x1, -R2 ;  /* 0x000000011a1ae824 */ /* 0x000fe200078e0a02 */
[C---:B------:R-:W-:Y:S01]  /*5070*/  ISETP.GT.U32.AND P6, PT, R2.reuse, R29, PT ;  /* 0x0000001d0200720c */ /* 0x040fe20003fc4070 */
[C---:B------:R-:W-:Y:S02]  /*5080*/  IMAD R30, R2.reuse, R8, R30 ;  /* 0x00000008021e7224 */ /* 0x040fe400078e021e */
[----:B------:R-:W-:Y:S01]  /*5090*/  @!P2 IMAD.MOV R25, RZ, RZ, -R25 ;  /* 0x000000ffff19a224 */ /* 0x000fe200078e0a19 */
[C---:B------:R-:W-:Y:S01]  /*50a0*/  ISETP.GT.U32.AND P2, PT, R2.reuse, R27, PT ;  /* 0x0000001b0200720c */ /* 0x040fe20003f44070 */
[C---:B------:R-:W-:Y:S02]  /*50b0*/  IMAD R31, R2.reuse, R7, R31 ;  /* 0x00000007021f7224 */ /* 0x040fe400078e021f */
[----:B------:R-:W-:Y:S01]  /*50c0*/  @!P1 IMAD.MOV R26, RZ, RZ, -R26 ;  /* 0x000000ffff1a9224 */ /* 0x000fe200078e0a1a */
[----:B------:R-:W-:Y:S01]  /*50d0*/  ISETP.GT.U32.AND P1, PT, R2, R30, PT ;  /* 0x0000001e0200720c */ /* 0x000fe20003f24070 */
[--C-:B------:R-:W-:Y:S01]  /*50e0*/  @!P0 IMAD.IADD R28, R28, 0x1, -R2.reuse ;  /* 0x000000011c1c8824 */ /* 0x100fe200078e0a02 */
[----:B------:R-:W-:Y:S01]  /*50f0*/  ISETP.GT.U32.AND P0, PT, R2, R31, PT ;  /* 0x0000001f0200720c */ /* 0x000fe20003f04070 */
[----:B------:R-:W-:Y:S01]  /*5100*/  IMAD.HI.U32 R7, R0, R32, RZ ;  /* 0x0000002000077227 */ /* 0x000fe200078e00ff */
[----:B------:R0:W-:Y:S03]  /*5110*/  STL [R1+0x15cc], R25 ;  /* 0x0015cc1901007387 */ /* 0x0001e60000100800 */
[--C-:B------:R-:W-:Y:S01]  /*5120*/  @!P6 IMAD.IADD R29, R29, 0x1, -R2.reuse ;  /* 0x000000011d1de824 */ /* 0x100fe200078e0a02 */
[----:B------:R-:W-:Y:S01]  /*5130*/  ISETP.GE.AND P6, PT, R4, RZ, PT ;  /* 0x000000ff0400720c */ /* 0x000fe20003fc6270 */
[--C-:B------:R-:W-:Y:S01]  /*5140*/  @!P2 IMAD.IADD R27, R27, 0x1, -R2.reuse ;  /* 0x000000011b1ba824 */ /* 0x100fe200078e0a02 */
[----:B------:R-:W-:Y:S01]  /*5150*/  ISETP.GE.AND P2, PT, R33, RZ, PT ;  /* 0x000000ff2100720c */ /* 0x000fe20003f46270 */
[----:B------:R-:W-:Y:S01]  /*5160*/  IMAD.MOV R7, RZ, RZ, -R7 ;  /* 0x000000ffff077224 */ /* 0x000fe200078e0a07 */
[----:B------:R-:W-:Y:S01]  /*5170*/  IABS R33, R33 ;  /* 0x0000002100217213 */ /* 0x000fe20000000000 */
[--C-:B------:R-:W-:Y:S01]  /*5180*/  @!P1 IMAD.IADD R30, R30, 0x1, -R2.reuse ;  /* 0x000000011e1e9824 */ /* 0x100fe200078e0a02 */
[----:B------:R-:W-:Y:S01]  /*5190*/  ISETP.GT.U32.AND P1, PT, R2, R29, PT ;  /* 0x0000001d0200720c */ /* 0x000fe20003f24070 */
[----:B------:R-:W-:Y:S01]  /*51a0*/  @!P0 IMAD.IADD R31, R31, 0x1, -R2 ;  /* 0x000000011f1f8824 */ /* 0x000fe200078e0a02 */
[----:B------:R-:W-:Y:S01]  /*51b0*/  STL [R1+0x15d0], R26 ;  /* 0x0015d01a01007387 */ /* 0x000fe20000100800 */
[----:B------:R-:W-:Y:S01]  /*51c0*/  IMAD.HI.U32 R4, R0, R33, RZ ;  /* 0x0000002100047227 */ /* 0x000fe200078e00ff */
[----:B------:R-:W-:-:S03]  /*51d0*/  ISETP.GT.U32.AND P0, PT, R2, R30, PT ;  /* 0x0000001e0200720c */ /* 0x000fc60003f04070 */
[C---:B------:R-:W-:Y:S02]  /*51e0*/  IMAD R32, R2.reuse, R7, R32 ;  /* 0x0000000702207224 */ /* 0x040fe400078e0220 */
[----:B------:R-:W-:Y:S02]  /*51f0*/  IMAD.MOV R4, RZ, RZ, -R4 ;  /* 0x000000ffff047224 */ /* 0x000fe400078e0a04 */
[----:B------:R-:W-:Y:S01]  /*5200*/  @!P6 IMAD.MOV R28, RZ, RZ, -R28 ;  /* 0x000000ffff1ce224 */ /* 0x000fe200078e0a1c */
[C---:B------:R-:W-:Y:S01]  /*5210*/  ISETP.GT.U32.AND P6, PT, R2.reuse, R31, PT ;  /* 0x0000001f0200720c */ /* 0x040fe20003fc4070 */
[--C-:B------:R-:W-:Y:S01]  /*5220*/  @!P1 IMAD.IADD R29, R29, 0x1, -R2.reuse ;  /* 0x000000011d1d9824 */ /* 0x100fe200078e0a02 */
[C---:B------:R-:W-:Y:S01]  /*5230*/  ISETP.GT.U32.AND P1, PT, R2.reuse, R32, PT ;  /* 0x000000200200720c */ /* 0x040fe20003f24070 */
[----:B------:R-:W-:Y:S01]  /*5240*/  IMAD R33, R2, R4, R33 ;  /* 0x0000000402217224 */ /* 0x000fe200078e0221 */
[----:B------:R-:W-:Y:S01]  /*5250*/  IABS R4, R19 ;  /* 0x0000001300047213 */ /* 0x000fe20000000000 */
[----:B------:R-:W-:-:S02]  /*5260*/  @!P0 IMAD.IADD R30, R30, 0x1, -R2 ;  /* 0x000000011e1e8824 */ /* 0x000fc400078e0a02 */
[----:B------:R-:W-:Y:S01]  /*5270*/  VIADD R7, R6, 0x38 ;  /* 0x0000003806077836 */ /* 0x000fe20000000000 */
[----:B------:R-:W-:Y:S01]  /*5280*/  ISETP.GT.U32.AND P0, PT, R2, R33, PT ;  /* 0x000000210200720c */ /* 0x000fe20003f04070 */
[----:B------:R-:W-:Y:S02]  /*5290*/  @!P3 IMAD.MOV R27, RZ, RZ, -R27 ;  /* 0x000000ffff1bb224 */ /* 0x000fe400078e0a1b */
[----:B------:R-:W-:Y:S01]  /*52a0*/  VIADD R18, R6, 0x8 ;  /* 0x0000000806127836 */ /* 0x000fe20000000000 */
[----:B------:R-:W-:Y:S01]  /*52b0*/  IABS R8, R7 ;  /* 0x0000000700087213 */ /* 0x000fe20000000000 */
[--C-:B------:R-:W-:Y:S01]  /*52c0*/  @!P6 IMAD.IADD R31, R31, 0x1, -R2.reuse ;  /* 0x000000011f1fe824 */ /* 0x100fe200078e0a02 */
[----:B------:R-:W-:Y:S01]  /*52d0*/  ISETP.GE.AND P3, PT, R7, RZ, PT ;  /* 0x000000ff0700720c */ /* 0x000fe20003f66270 */
[--C-:B------:R-:W-:Y:S01]  /*52e0*/  @!P1 IMAD.IADD R32, R32, 0x1, -R2.reuse ;  /* 0x0000000120209824 */ /* 0x100fe200078e0a02 */
[----:B------:R-:W-:Y:S01]  /*52f0*/  ISETP.GE.AND P6, PT, R10, RZ, PT ;  /* 0x000000ff0a00720c */ /* 0x000fe20003fc6270 */
[----:B------:R-:W-:Y:S01]  /*5300*/  IMAD.HI.U32 R7, R0, R34, RZ ;  /* 0x0000002200077227 */ /* 0x000fe200078e00ff */
[----:B------:R-:W-:Y:S01]  /*5310*/  ISETP.GE.AND P1, PT, R11, RZ, PT ;  /* 0x000000ff0b00720c */ /* 0x000fe20003f26270 */
[----:B------:R-:W-:Y:S01]  /*5320*/  STL [R1+0x15d4], R27 ;  /* 0x0015d41b01007387 */ /* 0x000fe20000100800 */
[----:B------:R-:W-:Y:S01]  /*5330*/  IABS R11, R18 ;  /* 0x00000012000b7213 */ /* 0x000fe20000000000 */
[----:B------:R-:W-:Y:S01]  /*5340*/  @!P0 IMAD.IADD R33, R33, 0x1, -R2 ;  /* 0x0000000121218824 */ /* 0x000fe200078e0a02 */
[----:B------:R-:W-:Y:S01]  /*5350*/  ISETP.GT.U32.AND P0, PT, R2, R32, PT ;  /* 0x000000200200720c */ /* 0x000fe20003f04070 */
[----:B------:R-:W-:Y:S01]  /*5360*/  IMAD.HI.U32 R35, R0, R8, RZ ;  /* 0x0000000800237227 */ /* 0x000fe200078e00ff */
[----:B------:R-:W-:Y:S03]  /*5370*/  STL [R1+0x15d8], R28 ;  /* 0x0015d81c01007387 */ /* 0x000fe60000100800 */
[----:B------:R-:W-:-:S02]  /*5380*/  IMAD.MOV R7, RZ, RZ, -R7 ;  /* 0x000000ffff077224 */ /* 0x000fc400078e0a07 */
[----:B------:R-:W-:Y:S02]  /*5390*/  IMAD.MOV R35, RZ, RZ, -R35 ;  /* 0x000000ffff237224 */ /* 0x000fe400078e0a23 */
[C---:B------:R-:W-:Y:S02]  /*53a0*/  IMAD R34, R2.reuse, R7, R34 ;  /* 0x0000000702227224 */ /* 0x040fe400078e0222 */
[C---:B------:R-:W-:Y:S02]  /*53b0*/  IMAD R35, R2.reuse, R35, R8 ;  /* 0x0000002302237224 */ /* 0x040fe400078e0208 */
[----:B------:R-:W-:Y:S01]  /*53c0*/  @!P6 IMAD.MOV R30, RZ, RZ, -R30 ;  /* 0x000000ffff1ee224 */ /* 0x000fe200078e0a1e */
[----:B------:R-:W-:Y:S01]  /*53d0*/  ISETP.GT.U32.AND P6, PT, R2, R34, PT ;  /* 0x000000220200720c */ /* 0x000fe20003fc4070 */
[----:B------:R-:W-:-:S04]  /*53e0*/  IMAD.HI.U32 R7, R0, R4, RZ ;  /* 0x0000000400077227 */ /* 0x000fc800078e00ff */
[----:B------:R-:W-:Y:S01]  /*53f0*/  @!P0 IMAD.IADD R32, R32, 0x1, -R2 ;  /* 0x0000000120208824 */ /* 0x000fe200078e0a02 */
[----:B------:R-:W-:Y:S01]  /*5400*/  ISETP.GT.U32.AND P0, PT, R2, R35, PT ;  /* 0x000000230200720c */ /* 0x000fe20003f04070 */
[----:B------:R-:W-:Y:S02]  /*5410*/  IMAD.MOV R7, RZ, RZ, -R7 ;  /* 0x000000ffff077224 */ /* 0x000fe400078e0a07 */
[----:B------:R-:W-:Y:S02]  /*5420*/  VIADD R8, R6, 0x18 ;  /* 0x0000001806087836 */ /* 0x000fe40000000000 */
[----:B------:R-:W-:Y:S02]  /*5430*/  IMAD R4, R2, R7, R4 ;  /* 0x0000000702047224 */ /* 0x000fe400078e0204 */
[----:B------:R-:W-:Y:S01]  /*5440*/  VIADD R7, R6, 0x28 ;  /* 0x0000002806077836 */ /* 0x000fe20000000000 */
[----:B------:R-:W-:Y:S01]  /*5450*/  IABS R10, R8 ;  /* 0x00000008000a7213 */ /* 0x000fe20000000000 */
[--C-:B------:R-:W-:Y:S01]  /*5460*/  @!P6 IMAD.IADD R34, R34, 0x1, -R2.reuse ;  /* 0x000000012222e824 */ /* 0x100fe200078e0a02 */
[----:B------:R-:W-:Y:S01]  /*5470*/  ISETP.GE.AND P6, PT, R8, RZ, PT ;  /* 0x000000ff0800720c */ /* 0x000fe20003fc6270 */
[----:B------:R-:W-:Y:S01]  /*5480*/  @!P4 IMAD.MOV R31, RZ, RZ, -R31 ;  /* 0x000000ffff1fc224 */ /* 0x000fe200078e0a1f */
[----:B------:R-:W-:Y:S01]  /*5490*/  IABS R6, R7 ;  /* 0x0000000700067213 */ /* 0x000fe20000000000 */
[----:B------:R-:W-:Y:S01]  /*54a0*/  @!P0 IMAD.IADD R35, R35, 0x1, -R2 ;  /* 0x0000000123238824 */ /* 0x000fe200078e0a02 */
[----:B------:R-:W-:Y:S01]  /*54b0*/  ISETP.GE.AND P4, PT, R9, RZ, PT ;  /* 0x000000ff0900720c */ /* 0x000fe20003f86270 */
[----:B------:R-:W-:Y:S01]  /*54c0*/  @!P1 IMAD.MOV R32, RZ, RZ, -R32 ;  /* 0x000000ffff209224 */ /* 0x000fe200078e0a20 */
[----:B------:R-:W-:Y:S01]  /*54d0*/  ISETP.GT.U32.AND P1, PT, R2, R34, PT ;  /* 0x000000220200720c */ /* 0x000fe20003f24070 */
[----:B------:R-:W-:Y:S01]  /*54e0*/  IMAD.HI.U32 R9, R0, R6, RZ ;  /* 0x0000000600097227 */ /* 0x000fe200078e00ff */
[----:B------:R-:W-:-:S03]  /*54f0*/  ISETP.GT.U32.AND P0, PT, R2, R35, PT ;  /* 0x000000230200720c */ /* 0x000fc60003f04070 */
[----:B------:R-:W-:Y:S01]  /*5500*/  @!P5 IMAD.MOV R29, RZ, RZ, -R29 ;  /* 0x000000ffff1dd224 */ /* 0x000fe200078e0a1d */
[----:B------:R-:W-:Y:S01]  /*5510*/  ISETP.GT.U32.AND P5, PT, R2, R33, PT ;  /* 0x000000210200720c */ /* 0x000fe20003fa4070 */
[----:B------:R-:W-:Y:S02]  /*5520*/  IMAD.MOV R9, RZ, RZ, -R9 ;  /* 0x000000ffff097224 */ /* 0x000fe400078e0a09 */
[----:B------:R-:W-:Y:S01]  /*5530*/  IMAD.HI.U32 R20, R0, R10, RZ ;  /* 0x0000000a00147227 */ /* 0x000fe200078e00ff */
[----:B------:R-:W-:Y:S03]  /*5540*/  STL [R1+0x15dc], R29 ;  /* 0x0015dc1d01007387 */ /* 0x000fe60000100800 */
[----:B------:R-:W-:Y:S01]  /*5550*/  IMAD R6, R2, R9, R6 ;  /* 0x0000000902067224 */ /* 0x000fe200078e0206 */
[----:B------:R-:W-:Y:S01]  /*5560*/  STL [R1+0x15e0], R30 ;  /* 0x0015e01e01007387 */ /* 0x000fe20000100800 */
[----:B------:R-:W-:-:S02]  /*5570*/  @!P1 IMAD.IADD R34, R34, 0x1, -R2 ;  /* 0x0000000122229824 */ /* 0x000fc400078e0a02 */
[--C-:B------:R-:W-:Y:S01]  /*5580*/  @!P0 IMAD.IADD R35, R35, 0x1, -R2.reuse ;  /* 0x0000000123238824 */ /* 0x100fe200078e0a02 */
[----:B------:R-:W-:Y:S01]  /*5590*/  ISETP.GT.U32.AND P1, PT, R2, R6, PT ;  /* 0x000000060200720c */ /* 0x000fe20003f24070 */
[----:B------:R-:W-:Y:S01]  /*55a0*/  @!P5 IMAD.IADD R33, R33, 0x1, -R2 ;  /* 0x000000012121d824 */ /* 0x000fe200078e0a02 */
[----:B------:R-:W-:Y:S01]  /*55b0*/  ISETP.GE.AND P0, PT, R18, RZ, PT ;  /* 0x000000ff1200720c */ /* 0x000fe20003f06270 */
[----:B------:R-:W-:Y:S01]  /*55c0*/  IMAD.MOV R9, RZ, RZ, -R20 ;  /* 0x000000ffff097224 */ /* 0x000fe200078e0a14 */
[----:B------:R-:W1:Y:S01]  /*55d0*/  S2R R18, SR_TID.X ;  /* 0x0000000000127919 */ /* 0x000e620000002100 */
[----:B------:R-:W-:Y:S01]  /*55e0*/  ISETP.GE.AND P5, PT, R7, RZ, PT ;  /* 0x000000ff0700720c */ /* 0x000fe20003fa6270 */
[----:B------:R-:W-:Y:S01]  /*55f0*/  @!P2 IMAD.MOV R33, RZ, RZ, -R33 ;  /* 0x000000ffff21a224 */ /* 0x000fe200078e0a21 */
[----:B------:R-:W-:Y:S01]  /*5600*/  IABS R7, R23 ;  /* 0x0000001700077213 */ /* 0x000fe20000000000 */
[----:B------:R-:W-:Y:S01]  /*5610*/  STL [R1+0x15e4], R31 ;  /* 0x0015e41f01007387 */ /* 0x000fe20000100800 */
[----:B------:R-:W-:Y:S01]  /*5620*/  IABS R20, R22 ;  /* 0x0000001600147213 */ /* 0x000fe20000000000 */
[----:B------:R-:W-:Y:S01]  /*5630*/  @!P4 IMAD.MOV R34, RZ, RZ, -R34 ;  /* 0x000000ffff22c224 */ /* 0x000fe200078e0a22 */
[----:B------:R-:W-:Y:S01]  /*5640*/  ISETP.GT.U32.AND P2, PT, R2, R4, PT ;  /* 0x000000040200720c */ /* 0x000fe20003f44070 */
[----:B------:R-:W-:-:S04]  /*5650*/  IMAD.HI.U32 R8, R0, R7, RZ ;  /* 0x0000000700087227 */ /* 0x000fc800078e00ff */
[----:B------:R-:W-:Y:S02]  /*5660*/  IMAD.MOV R8, RZ, RZ, -R8 ;  /* 0x000000ffff087224 */ /* 0x000fe400078e0a08 */
[----:B------:R-:W-:Y:S02]  /*5670*/  @!P1 IMAD.IADD R6, R6, 0x1, -R2 ;  /* 0x0000000106069824 */ /* 0x000fe400078e0a02 */
[C---:B------:R-:W-:Y:S02]  /*5680*/  IMAD R7, R2.reuse, R8, R7 ;  /* 0x0000000802077224 */ /* 0x040fe400078e0207 */
[C---:B------:R-:W-:Y:S01]  /*5690*/  IMAD R8, R2.reuse, R9, R10 ;  /* 0x0000000902087224 */ /* 0x040fe200078e020a */
[----:B------:R-:W-:Y:S01]  /*56a0*/  ISETP.GT.U32.AND P1, PT, R2, R6, PT ;  /* 0x000000060200720c */ /* 0x000fe20003f24070 */
[----:B------:R-:W-:Y:S01]  /*56b0*/  IMAD.HI.U32 R9, R0, R11, RZ ;  /* 0x0000000b00097227 */ /* 0x000fe200078e00ff */
[----:B------:R-:W-:-:S03]  /*56c0*/  IABS R10, R3 ;  /* 0x00000003000a7213 */ /* 0x000fc60000000000 */
[----:B------:R-:W-:Y:S02]  /*56d0*/  IMAD.MOV R9, RZ, RZ, -R9 ;  /* 0x000000ffff097224 */ /* 0x000fe400078e0a09 */
[----:B0-----:R-:W-:-:S04]  /*56e0*/  IMAD.HI.U32 R25, R0, R10, RZ ;  /* 0x0000000a00197227 */ /* 0x001fc800078e00ff */
[----:B------:R-:W-:Y:S02]  /*56f0*/  IMAD R9, R2, R9, R11 ;  /* 0x0000000902097224 */ /* 0x000fe400078e020b */
[----:B------:R-:W-:Y:S01]  /*5700*/  IMAD.MOV.U32 R11, RZ, RZ, R20 ;  /* 0x000000ffff0b7224 */ /* 0x000fe200078e0014 */
[----:B-1----:R-:W-:Y:S01]  /*5710*/  LOP3.LUT R20, R18, 0x3, RZ, 0xc0, !PT ;  /* 0x0000000312147812 */ /* 0x002fe200078ec0ff */
[----:B------:R-:W-:Y:S01]  /*5720*/  @!P1 IMAD.IADD R6, R6, 0x1, -R2 ;  /* 0x0000000106069824 */ /* 0x000fe200078e0a02 */
[----:B------:R-:W-:Y:S01]  /*5730*/  ISETP.GT.U32.AND P1, PT, R2, R9, PT ;  /* 0x000000090200720c */ /* 0x000fe20003f24070 */
[----:B------:R-:W-:Y:S01]  /*5740*/  IMAD.HI.U32 R0, R0, R11, RZ ;  /* 0x0000000b00007227 */ /* 0x000fe200078e00ff */
[--C-:B------:R-:W-:Y:S02]  /*5750*/  SHF.R.U32.HI R21, RZ, 0x2, R18.reuse ;  /* 0x00000002ff157819 */ /* 0x100fe40000011612 */
[----:B------:R-:W-:Y:S01]  /*5760*/  SHF.R.U32.HI R24, RZ, 0x3, R18 ;  /* 0x00000003ff187819 */ /* 0x000fe20000011612 */
[----:B------:R-:W-:Y:S01]  /*5770*/  IMAD.MOV R0, RZ, RZ, -R0 ;  /* 0x000000ffff007224 */ /* 0x000fe200078e0a00 */
[----:B------:R-:W-:Y:S01]  /*5780*/  SGXT.U32 R21, R21, 0x3 ;  /* 0x000000031515781a */ /* 0x000fe20000000000 */
[----:B------:R-:W-:Y:S01]  /*5790*/  IMAD R20, R20, 0x820, RZ ;  /* 0x0000082014147824 */ /* 0x000fe200078e02ff */
[----:B------:R-:W-:Y:S01]  /*57a0*/  LOP3.LUT R24, R24, 0x30, RZ, 0xc0, !PT ;  /* 0x0000003018187812 */ /* 0x000fe200078ec0ff */
[----:B------:R-:W-:-:S02]  /*57b0*/  IMAD R11, R2, R0, R11 ;  /* 0x00000000020b7224 */ /* 0x000fc400078e020b */
[----:B------:R-:W-:Y:S01]  /*57c0*/  @!P2 IMAD.IADD R4, R4, 0x1, -R2 ;  /* 0x000000010404a824 */ /* 0x000fe200078e0a02 */
[----:B------:R-:W-:Y:S01]  /*57d0*/  LOP3.LUT R0, R20, R21, R24, 0x1e, !PT ;  /* 0x0000001514007212 */ /* 0x000fe200078e1e18 */
[----:B------:R-:W-:Y:S01]  /*57e0*/  @!P1 IMAD.IADD R9, R9, 0x1, -R2 ;  /* 0x0000000109099824 */ /* 0x000fe200078e0a02 */
[----:B------:R-:W-:Y:S01]  /*57f0*/  ISETP.GE.AND P1, PT, R19, RZ, PT ;  /* 0x000000ff1300720c */ /* 0x000fe20003f26270 */
[----:B------:R-:W-:Y:S01]  /*5800*/  IMAD.SHL.U32 R20, R18, 0x40, RZ ;  /* 0x0000004012147824 */ /* 0x000fe200078e00ff */
[----:B------:R-:W-:Y:S01]  /*5810*/  ISETP.GT.U32.AND P4, PT, R2, R4, PT ;  /* 0x000000040200720c */ /* 0x000fe20003f84070 */
[----:B------:R-:W-:Y:S01]  /*5820*/  IMAD.SHL.U32 R19, R18, 0x10, RZ ;  /* 0x0000001012137824 */ /* 0x000fe200078e00ff */
[----:B------:R0:W-:Y:S01]  /*5830*/  STL [R1+0x1544], R0 ;  /* 0x0015440001007387 */ /* 0x0001e20000100800 */
[----:B------:R-:W-:Y:S01]  /*5840*/  IMAD.MOV R25, RZ, RZ, -R25 ;  /* 0x000000ffff197224 */ /* 0x000fe200078e0a19 */
[C---:B------:R-:W-:Y:S01]  /*5850*/  ISETP.GT.U32.AND P2, PT, R2.reuse, R7, PT ;  /* 0x000000070200720c */ /* 0x040fe20003f44070 */
[----:B------:R-:W-:Y:S01]  /*5860*/  @!P3 IMAD.MOV R35, RZ, RZ, -R35 ;  /* 0x000000ffff23b224 */ /* 0x000fe200078e0a23 */
[----:B------:R1:W-:Y:S01]  /*5870*/  STL [R1+0x1538], R20 ;  /* 0x0015381401007387 */ /* 0x0003e20000100800 */
[C---:B------:R-:W-:Y:S01]  /*5880*/  IMAD R10, R2.reuse, R25, R10 ;  /* 0x00000019020a7224 */ /* 0x040fe200078e020a */
[----:B------:R-:W-:-:S02]  /*5890*/  ISETP.GT.U32.AND P3, PT, R2, R9, PT ;  /* 0x000000090200720c */ /* 0x000fc40003f64070 */
[----:B------:R2:W-:Y:S01]  /*58a0*/  STL [R1+0x153c], R19 ;  /* 0x00153c1301007387 */ /* 0x0005e20000100800 */
[C---:B0-----:R-:W-:Y:S02]  /*58b0*/  IMAD.SHL.U32 R0, R18.reuse, 0x8, RZ ;  /* 0x0000000812007824 */ /* 0x041fe400078e00ff */
[----:B------:R-:W-:Y:S01]  /*58c0*/  IMAD.SHL.U32 R18, R18, 0x2, RZ ;  /* 0x0000000212127824 */ /* 0x000fe200078e00ff */
[----:B-1----:R-:W-:Y:S01]  /*58d0*/  LOP3.LUT R20, R20, 0x1c0, RZ, 0xc0, !PT ;  /* 0x000001c014147812 */ /* 0x002fe200078ec0ff */
[----:B------:R-:W-:Y:S01]  /*58e0*/  @!P4 IMAD.IADD R4, R4, 0x1, -R2 ;  /* 0x000000010404c824 */ /* 0x000fe200078e0a02 */
[----:B------:R-:W-:Y:S02]  /*58f0*/  ISETP.GT.U32.AND P4, PT, R2, R8, PT ;  /* 0x000000080200720c */ /* 0x000fe40003f84070 */
[----:B------:R0:W-:Y:S01]  /*5900*/  STL [R1+0x1540], R18 ;  /* 0x0015401201007387 */ /* 0x0001e20000100800 */
[----:B--2---:R-:W-:Y:S01]  /*5910*/  LOP3.LUT R19, R19, 0x600, RZ, 0xc0, !PT ;  /* 0x0000060013137812 */ /* 0x004fe200078ec0ff */
[----:B------:R-:W-:-:S02]  /*5920*/  @!P1 IMAD.MOV R4, RZ, RZ, -R4 ;  /* 0x000000ffff049224 */ /* 0x000fc400078e0a04 */
[----:B------:R-:W2:Y:S01]  /*5930*/  LDL.LU R21, [R1+0x10] ;  /* 0x0000100001157983 */ /* 0x000ea20000300800 */
[----:B------:R-:W-:Y:S01]  /*5940*/  IADD3 R24, PT, PT, R19, UR5, R20 ;  /* 0x0000000513187c10 */ /* 0x000fe2000fffe014 */
[----:B------:R-:W-:Y:S02]  /*5950*/  @!P2 IMAD.IADD R7, R7, 0x1, -R2 ;  /* 0x000000010707a824 */ /* 0x000fe400078e0a02 */
[----:B------:R-:W4:Y:S01]  /*5960*/  LDL.LU R20, [R1+0xc] ;  /* 0x00000c0001147983 */ /* 0x000f220000300800 */
[----:B------:R-:W-:Y:S02]  /*5970*/  LOP3.LUT R0, R0, 0x30, R18, 0x48, !PT ;  /* 0x0000003000007812 */ /* 0x000fe400078e4812 */
[----:B------:R-:W-:Y:S01]  /*5980*/  ISETP.GT.U32.AND P2, PT, R2, R7, PT ;  /* 0x000000070200720c */ /* 0x000fe20003f44070 */
[----:B------:R-:W2:Y:S01]  /*5990*/  LDL.LU R19, [R1+0x8] ;  /* 0x0000080001137983 */ /* 0x000ea20000300800 */
[----:B------:R-:W-:Y:S01]  /*59a0*/  @!P4 IMAD.IADD R8, R8, 0x1, -R2 ;  /* 0x000000010808c824 */ /* 0x000fe200078e0a02 */
[----:B------:R-:W-:-:S02]  /*59b0*/  ISETP.GT.U32.AND P4, PT, R2, R11, PT ;  /* 0x0000000b0200720c */ /* 0x000fc40003f84070 */
[----:B0-----:R-:W3:Y:S01]  /*59c0*/  LDL.LU R18, [R1+0x4] ;  /* 0x0000040001127983 */ /* 0x001ee20000300800 */
[----:B------:R-:W-:-:S07]  /*59d0*/  IMAD.IADD R0, R0, 0x1, R24 ;  /* 0x0000000100007824 */ /* 0x000fce00078e0218 */
[----:B------:R-:W-:-:S03]  /*59e0*/  @!P2 IMAD.IADD R7, R7, 0x1, -R2 ;  /* 0x000000010707a824 */ /* 0x000fc600078e0a02 */
[----:B------:R-:W-:Y:S01]  /*59f0*/  @!P4 IMAD.IADD R11, R11, 0x1, -R2 ;  /* 0x000000010b0bc824 */ /* 0x000fe200078e0a02 */
[----:B------:R0:W-:Y:S01]  /*5a00*/  STL [R1+0x54], R0 ;  /* 0x0000540001007387 */ /* 0x0001e20000100800 */
[----:B------:R-:W-:-:S03]  /*5a10*/  ISETP.GT.U32.AND P2, PT, R2, R10, PT ;  /* 0x0000000a0200720c */ /* 0x000fc60003f44070 */
[----:B------:R-:W-:Y:S01]  /*5a20*/  ISETP.GT.U32.AND P1, PT, R2, R11, PT ;  /* 0x0000000b0200720c */ /* 0x000fe20003f24070 */
[----:B0-----:R-:W4:Y:S04]  /*5a30*/  LDL.LU R0, [R1+0x30] ;  /* 0x0000300001007983 */ /* 0x001f280000300800 */
[----:B------:R-:W4:Y:S05]  /*5a40*/  LDL.LU R31, [R1+0x38] ;  /* 0x00003800011f7983 */ /* 0x000f2a0000300800 */
[----:B------:R-:W-:Y:S01]  /*5a50*/  @!P2 IMAD.IADD R10, R10, 0x1, -R2 ;  /* 0x000000010a0aa824 */ /* 0x000fe200078e0a02 */
[----:B------:R-:W-:-:S02]  /*5a60*/  ISETP.GT.U32.AND P2, PT, R2, R8, PT ;  /* 0x000000080200720c */ /* 0x000fc40003f44070 */
[----:B------:R-:W-:Y:S01]  /*5a70*/  @!P1 IMAD.IADD R11, R11, 0x1, -R2 ;  /* 0x000000010b0b9824 */ /* 0x000fe200078e0a02 */
[----:B------:R-:W-:Y:S02]  /*5a80*/  ISETP.NE.AND P1, PT, R5, RZ, PT ;  /* 0x000000ff0500720c */ /* 0x000fe40003f25270 */
[----:B------:R-:W-:Y:S02]  /*5a90*/  LOP3.LUT R5, RZ, R5, RZ, 0x33, !PT ;  /* 0x00000005ff057212 */ /* 0x000fe400078e33ff */
[----:B------:R-:W-:Y:S02]  /*5aa0*/  ISETP.GT.U32.AND P4, PT, R2, R10, PT ;  /* 0x0000000a0200720c */ /* 0x000fe40003f84070 */
[C---:B--2---:R-:W-:Y:S02]  /*5ab0*/  SEL R19, R5.reuse, R19, !P1 ;  /* 0x0000001305137207 */ /* 0x044fe40004800000 */
[----:B---3--:R-:W-:-:S03]  /*5ac0*/  SEL R18, R5, R18, !P1 ;  /* 0x0000001205127207 */ /* 0x008fc60004800000 */
[----:B------:R0:W-:Y:S04]  /*5ad0*/  STL [R1+0x24], R19 ;  /* 0x0000241301007387 */ /* 0x0001e80000100800 */
[----:B------:R-:W2:Y:S04]  /*5ae0*/  LDL.LU R30, [R1+0x8c] ;  /* 0x00008c00011e7983 */ /* 0x000ea80000300800 */
[----:B------:R1:W-:Y:S04]  /*5af0*/  STL [R1+0x20], R18 ;  /* 0x0000201201007387 */ /* 0x0003e80000100800 */
[----:B------:R-:W3:Y:S04]  /*5b00*/  LDL.LU R29, [R1+0x90] ;  /* 0x00009000011d7983 */ /* 0x000ee80000300800 */
[----:B------:R-:W5:Y:S04]  /*5b10*/  LDL.LU R28, [R1+0x98] ;  /* 0x00009800011c7983 */ /* 0x000f680000300800 */
[----:B------:R-:W5:Y:S04]  /*5b20*/  LDL.LU R27, [R1+0x9c] ;  /* 0x00009c00011b7983 */ /* 0x000f680000300800 */
[----:B------:R-:W5:Y:S04]  /*5b30*/  LDL.LU R26, [R1+0x44] ;  /* 0x00004400011a7983 */ /* 0x000f680000300800 */
[----:B------:R-:W5:Y:S04]  /*5b40*/  LDL.LU R25, [R1+0x34] ;  /* 0x0000340001197983 */ /* 0x000f680000300800 */
[----:B0-----:R-:W5:Y:S04]  /*5b50*/  LDL.LU R19, [R1+0x2c] ;  /* 0x00002c0001137983 */ /* 0x001f680000300800 */
[----:B-1----:R-:W5:Y:S01]  /*5b60*/  LDL.LU R18, [R1+0x28] ;  /* 0x0000280001127983 */ /* 0x002f620000300800 */
[--C-:B------:R-:W-:Y:S01]  /*5b70*/  @!P4 IMAD.IADD R10, R10, 0x1, -R2.reuse ;  /* 0x000000010a0ac824 */ /* 0x100fe200078e0a02 */
[----:B------:R-:W-:Y:S01]  /*5b80*/  ISETP.GE.AND P4, PT, R22, RZ, PT ;  /* 0x000000ff1600720c */ /* 0x000fe20003f86270 */
[--C-:B------:R-:W-:Y:S01]  /*5b90*/  @!P2 IMAD.IADD R8, R8, 0x1, -R2.reuse ;  /* 0x000000010808a824 */ /* 0x100fe200078e0a02 */
[----:B------:R-:W-:Y:S01]  /*5ba0*/  SEL R22, R5, R37, !P1 ;  /* 0x0000002505167207 */ /* 0x000fe20004800000 */
[----:B------:R-:W-:Y:S01]  /*5bb0*/  @!P3 IMAD.IADD R9, R9, 0x1, -R2 ;  /* 0x000000010909b824 */ /* 0x000fe200078e0a02 */
[----:B------:R-:W-:-:S02]  /*5bc0*/  SEL R2, R5, R21, !P1 ;  /* 0x0000001505027207 */ /* 0x000fc40004800000 */
[----:B------:R-:W-:Y:S02]  /*5bd0*/  ISETP.GE.AND P2, PT, R3, RZ, PT ;  /* 0x000000ff0300720c */ /* 0x000fe40003f46270 */
[C---:B------:R-:W-:Y:S02]  /*5be0*/  SEL R21, R5.reuse, R36, !P1 ;  /* 0x0000002405157207 */ /* 0x040fe40004800000 */
[C---:B----4-:R-:W-:Y:S02]  /*5bf0*/  SEL R3, R5.reuse, R20, !P1 ;  /* 0x0000001405037207 */ /* 0x050fe40004800000 */
[C---:B------:R-:W-:Y:S01]  /*5c00*/  SEL R20, R5.reuse, R12, !P1 ;  /* 0x0000000c05147207 */ /* 0x040fe20004800000 */
[----:B------:R-:W-:Y:S01]  /*5c10*/  STL [R1+0x1c], R22 ;  /* 0x00001c1601007387 */ /* 0x000fe20000100800 */
[C---:B------:R-:W-:Y:S02]  /*5c20*/  SEL R12, R5.reuse, R13, !P1 ;  /* 0x0000000d050c7207 */ /* 0x040fe40004800000 */
[C---:B------:R-:W-:Y:S01]  /*5c30*/  SEL R14, R5.reuse, R14, !P1 ;  /* 0x0000000e050e7207 */ /* 0x040fe20004800000 */
[----:B------:R0:W-:Y:S01]  /*5c40*/  STL [R1+0x18], R21 ;  /* 0x0000181501007387 */ /* 0x0001e20000100800 */
[----:B------:R-:W-:-:S03]  /*5c50*/  SEL R13, R5, R15, !P1 ;  /* 0x0000000f050d7207 */ /* 0x000fc60004800000 */
[----:B------:R-:W4:Y:S04]  /*5c60*/  LDL.LU R24, [R1+0x88] ;  /* 0x0000880001187983 */ /* 0x000f280000300800 */
[----:B------:R1:W-:Y:S01]  /*5c70*/  STL [R1+0x14], R20 ;  /* 0x0000141401007387 */ /* 0x0003e20000100800 */
[----:B------:R-:W-:-:S03]  /*5c80*/  ISETP.GE.AND P3, PT, R23, RZ, PT ;  /* 0x000000ff1700720c */ /* 0x000fc60003f66270 */
[----:B0-----:R-:W4:Y:S04]  /*5c90*/  LDL.LU R21, [R1+0x84] ;  /* 0x0000840001157983 */ /* 0x001f280000300800 */
[----:B------:R0:W-:Y:S04]  /*5ca0*/  STL [R1+0x10], R12 ;  /* 0x0000100c01007387 */ /* 0x0001e80000100800 */
[----:B-1----:R-:W4:Y:S04]  /*5cb0*/  LDL.LU R20, [R1+0x80] ;  /* 0x0000800001147983 */ /* 0x002f280000300800 */
[----:B------:R1:W-:Y:S01]  /*5cc0*/  STL [R1+0xc], R14 ;  /* 0x00000c0e01007387 */ /* 0x0003e20000100800 */
[----:B0-----:R-:W-:-:S03]  /*5cd0*/  SEL R12, R5, R16, !P1 ;  /* 0x00000010050c7207 */ /* 0x001fc60004800000 */
[----:B------:R-:W4:Y:S04]  /*5ce0*/  LDL.LU R23, [R1+0x78] ;  /* 0x0000780001177983 */ /* 0x000f280000300800 */
[----:B------:R0:W-:Y:S04]  /*5cf0*/  STL [R1+0x8], R13 ;  /* 0x0000080d01007387 */ /* 0x0001e80000100800 */
[----:B------:R-:W4:Y:S01]  /*5d00*/  LDL.LU R22, [R1+0x7c] ;  /* 0x00007c0001167983 */ /* 0x000f220000300800 */
[----:B------:R-:W-:-:S03]  /*5d10*/  SEL R0, R5, R0, !P1 ;  /* 0x0000000005007207 */ /* 0x000fc60004800000 */
[----:B------:R0:W-:Y:S04]  /*5d20*/  STL [R1+0x4], R12 ;  /* 0x0000040c01007387 */ /* 0x0001e80000100800 */
[----:B------:R-:W4:Y:S01]  /*5d30*/  LDL.LU R16, [R1+0x4c] ;  /* 0x00004c0001107983 */ /* 0x000f220000300800 */
[----:B------:R-:W-:-:S03]  /*5d40*/  SEL R37, R5, R17, !P1 ;  /* 0x0000001105257207 */ /* 0x000fc60004800000 */
[----:B------:R-:W4:Y:S01]  /*5d50*/  LDL.LU R15, [R1+0x60] ;  /* 0x00006000010f7983 */ /* 0x000f220000300800 */
[----:B------:R-:W-:-:S03]  /*5d60*/  SEL R31, R5, R31, !P1 ;  /* 0x0000001f051f7207 */ /* 0x000fc60004800000 */
[----:B-1----:R-:W4:Y:S04]  /*5d70*/  LDL.LU R14, [R1+0x58] ;  /* 0x00005800010e7983 */ /* 0x002f280000300800 */
[----:B0-----:R-:W4:Y:S04]  /*5d80*/  LDL.LU R13, [R1+0x5c] ;  /* 0x00005c00010d7983 */ /* 0x001f280000300800 */
[----:B------:R-:W4:Y:S04]  /*5d90*/  LDL.LU R12, [R1+0x48] ;  /* 0x00004800010c7983 */ /* 0x000f280000300800 */
[----:B------:R-:W4:Y:S04]  /*5da0*/  LDL.LU R17, [R1+0x68] ;  /* 0x0000680001117983 */ /* 0x000f280000300800 */
[----:B------:R-:W4:Y:S04]  /*5db0*/  LDL.LU R36, [R1+0x40] ;  /* 0x0000400001247983 */ /* 0x000f280000300800 */
[----:B------:R0:W-:Y:S04]  /*5dc0*/  STL [R1+0x30], R0 ;  /* 0x0000300001007387 */ /* 0x0001e80000100800 */
[----:B0-----:R-:W4:Y:S04]  /*5dd0*/  LDL.LU R0, [R1+0x3c] ;  /* 0x00003c0001007983 */ /* 0x001f280000300800 */
[----:B------:R0:W-:Y:S04]  /*5de0*/  STL [R1+0x38], R31 ;  /* 0x0000381f01007387 */ /* 0x0001e80000100800 */
[----:B0-----:R-:W4:Y:S01]  /*5df0*/  LDL.LU R31, [R1+0x15e4] ;  /* 0x0015e400011f7983 */ /* 0x001f220000300800 */
[----:B--2---:R-:W-:-:S05]  /*5e00*/  SEL R30, R5, R30, !P1 ;  /* 0x0000001e051e7207 */ /* 0x004fca0004800000 */
[----:B------:R0:W-:Y:S01]  /*5e10*/  STL [R1+0x8c], R30 ;  /* 0x00008c1e01007387 */ /* 0x0001e20000100800 */
[C---:B---3--:R-:W-:Y:S02]  /*5e20*/  SEL R29, R5.reuse, R29, !P1 ;  /* 0x0000001d051d7207 */ /* 0x048fe40004800000 */
[C---:B-----5:R-:W-:Y:S01]  /*5e30*/  SEL R28, R5.reuse, R28, !P1 ;  /* 0x0000001c051c7207 */ /* 0x060fe20004800000 */
[----:B0-----:R-:W2:Y:S01]  /*5e40*/  LDL.LU R30, [R1+0x15e0] ;  /* 0x0015e000011e7983 */ /* 0x001ea20000300800 */
[----:B------:R-:W-:-:S03]  /*5e50*/  SEL R27, R5, R27, !P1 ;  /* 0x0000001b051b7207 */ /* 0x000fc60004800000 */
[----:B------:R0:W-:Y:S01]  /*5e60*/  STL [R1+0x94], R29 ;  /* 0x0000941d01007387 */ /* 0x0001e20000100800 */
[C---:B------:R-:W-:Y:S02]  /*5e70*/  SEL R26, R5.reuse, R26, !P1 ;  /* 0x0000001a051a7207 */ /* 0x040fe40004800000 */
[C---:B------:R-:W-:Y:S01]  /*5e80*/  SEL R25, R5.reuse, R25, !P1 ;  /* 0x0000001905197207 */ /* 0x040fe20004800000 */
[----:B0-----:R-:W3:Y:S01]  /*5e90*/  LDL.LU R29, [R1+0x15dc] ;  /* 0x0015dc00011d7983 */ /* 0x001ee20000300800 */
[----:B------:R-:W-:-:S03]  /*5ea0*/  SEL R19, R5, R19, !P1 ;  /* 0x0000001305137207 */ /* 0x000fc60004800000 */
[----:B------:R0:W-:Y:S01]  /*5eb0*/  STL [R1+0xa8], R28 ;  /* 0x0000a81c01007387 */ /* 0x0001e20000100800 */
[----:B------:R-:W-:-:S03]  /*5ec0*/  SEL R18, R5, R18, !P1 ;  /* 0x0000001205127207 */ /* 0x000fc60004800000 */
[----:B0-----:R-:W5:Y:S04]  /*5ed0*/  LDL.LU R28, [R1+0x15d8] ;  /* 0x0015d800011c7983 */ /* 0x001f680000300800 */
[----:B------:R0:W-:Y:S04]  /*5ee0*/  STL [R1+0xc0], R27 ;  /* 0x0000c01b01007387 */ /* 0x0001e80000100800 */
[----:B0-----:R-:W2:Y:S04]  /*5ef0*/  LDL.LU R27, [R1+0x15d4] ;  /* 0x0015d400011b7983 */ /* 0x001ea80000300800 */
[----:B------:R0:W-:Y:S04]  /*5f00*/  STL [R1+0xbc], R26 ;  /* 0x0000bc1a01007387 */ /* 0x0001e80000100800 */
[----:B0-----:R-:W2:Y:S04]  /*5f10*/  LDL.LU R26, [R1+0x15d0] ;  /* 0x0015d000011a7983 */ /* 0x001ea80000300800 */
[----:B------:R0:W-:Y:S04]  /*5f20*/  STL [R1+0xb8], R25 ;  /* 0x0000b81901007387 */ /* 0x0001e80000100800 */
[----:B0-----:R-:W2:Y:S04]  /*5f30*/  LDL.LU R25, [R1+0x15cc] ;  /* 0x0015cc0001197983 */ /* 0x001ea80000300800 */
[----:B------:R0:W-:Y:S04]  /*5f40*/  STL [R1+0xb4], R19 ;  /* 0x0000b41301007387 */ /* 0x0001e80000100800 */
[----:B0-----:R-:W2:Y:S04]  /*5f50*/  LDL.LU R19, [R1+0x15c8] ;  /* 0x0015c80001137983 */ /* 0x001ea80000300800 */
[----:B------:R0:W-:Y:S04]  /*5f60*/  STL [R1+0xb0], R18 ;  /* 0x0000b01201007387 */ /* 0x0001e80000100800 */
[----:B0-----:R-:W3:Y:S01]  /*5f70*/  LDL.LU R18, [R1+0x15c4] ;  /* 0x0015c40001127983 */ /* 0x001ee20000300800 */
[----:B----4-:R-:W-:-:S02]  /*5f80*/  SEL R24, R5, R24, !P1 ;  /* 0x0000001805187207 */ /* 0x010fc40004800000 */
[C---:B------:R-:W-:Y:S02]  /*5f90*/  SEL R21, R5.reuse, R21, !P1 ;  /* 0x0000001505157207 */ /* 0x040fe40004800000 */
[C---:B------:R-:W-:Y:S02]  /*5fa0*/  SEL R20, R5.reuse, R20, !P1 ;  /* 0x0000001405147207 */ /* 0x040fe40004800000 */
[C---:B--2---:R-:W-:Y:S02]  /*5fb0*/  SEL R19, R5.reuse, R19, !P1 ;  /* 0x0000001305137207 */ /* 0x044fe40004800000 */
[----:B---3--:R-:W-:-:S05]  /*5fc0*/  SEL R18, R5, R18, !P1 ;  /* 0x0000001205127207 */ /* 0x008fca0004800000 */
[----:B------:R0:W-:Y:S04]  /*5fd0*/  STL [R1+0xac], R18 ;  /* 0x0000ac1201007387 */ /* 0x0001e80000100800 */
[----:B0-----:R-:W2:Y:S04]  /*5fe0*/  LDL.LU R18, [R1+0x6c] ;  /* 0x00006c0001127983 */ /* 0x001ea80000300800 */
[----:B------:R0:W-:Y:S04]  /*5ff0*/  STL [R1+0xa4], R19 ;  /* 0x0000a41301007387 */ /* 0x0001e80000100800 */
[----:B0-----:R-:W3:Y:S04]  /*6000*/  LDL.LU R19, [R1+0x70] ;  /* 0x0000700001137983 */ /* 0x001ee80000300800 */
[----:B------:R0:W-:Y:S04]  /*6010*/  STL [R1+0xa0], R24 ;  /* 0x0000a01801007387 */ /* 0x0001e80000100800 */
[----:B0-----:R-:W4:Y:S04]  /*6020*/  LDL.LU R24, [R1+0x15c0] ;  /* 0x0015c00001187983 */ /* 0x001f280000300800 */
[----:B------:R0:W-:Y:S04]  /*6030*/  STL [R1+0x9c], R21 ;  /* 0x00009c1501007387 */ /* 0x0001e80000100800 */
[----:B0-----:R-:W2:Y:S04]  /*6040*/  LDL.LU R21, [R1+0x15bc] ;  /* 0x0015bc0001157983 */ /* 0x001ea80000300800 */
[----:B------:R0:W-:Y:S04]  /*6050*/  STL [R1+0x98], R20 ;  /* 0x0000981401007387 */ /* 0x0001e80000100800 */
[----:B0-----:R-:W3:Y:S01]  /*6060*/  LDL.LU R20, [R1+0x15b8] ;  /* 0x0015b80001147983 */ /* 0x001ee20000300800 */
[----:B------:R-:W-:-:S02]  /*6070*/  SEL R23, R5, R23, !P1 ;  /* 0x0000001705177207 */ /* 0x000fc40004800000 */
        /* <DEDUP_REMOVED lines=8> */
[----:B0-----:R-:W2:Y:S04]  /*6100*/  LDL.LU R23, [R1+0x15b4] ;  /* 0x0015b40001177983 */ /* 0x001ea80000300800 */
[----:B------:R0:W-:Y:S04]  /*6110*/  STL [R1+0x80], R22 ;  /* 0x0000801601007387 */ /* 0x0001e80000100800 */
[----:B0-----:R-:W4:Y:S01]  /*6120*/  LDL.LU R22, [R1+0x15b0] ;  /* 0x0015b00001167983 */ /* 0x001f220000300800 */
[----:B------:R-:W-:-:S02]  /*6130*/  SEL R29, R5, R29, !P1 ;  /* 0x0000001d051d7207 */ /* 0x000fc40004800000 */
[C---:B------:R-:W-:Y:S01]  /*6140*/  SEL R30, R5.reuse, R30, !P1 ;  /* 0x0000001e051e7207 */ /* 0x040fe20004800000 */
[----:B------:R-:W-:Y:S01]  /*6150*/  @!P5 IMAD.MOV R6, RZ, RZ, -R6 ;  /* 0x000000ffff06d224 */ /* 0x000fe200078e0a06 */
[C---:B------:R-:W-:Y:S01]  /*6160*/  SEL R31, R5.reuse, R31, !P1 ;  /* 0x0000001f051f7207 */ /* 0x040fe20004800000 */
[----:B------:R-:W-:Y:S01]  /*6170*/  @!P3 IMAD.MOV R7, RZ, RZ, -R7 ;  /* 0x000000ffff07b224 */ /* 0x000fe200078e0a07 */
[C---:B------:R-:W-:Y:S01]  /*6180*/  SEL R32, R5.reuse, R32, !P1 ;  /* 0x0000002005207207 */ /* 0x040fe20004800000 */
[----:B------:R-:W-:Y:S01]  /*6190*/  @!P6 IMAD.MOV R8, RZ, RZ, -R8 ;  /* 0x000000ffff08e224 */ /* 0x000fe200078e0a08 */
[C---:B------:R-:W-:Y:S02]  /*61a0*/  SEL R33, R5.reuse, R33, !P1 ;  /* 0x0000002105217207 */ /* 0x040fe40004800000 */
[C---:B------:R-:W-:Y:S02]  /*61b0*/  SEL R34, R5.reuse, R34, !P1 ;  /* 0x0000002205227207 */ /* 0x040fe40004800000 */
[----:B------:R-:W-:-:S02]  /*61c0*/  SEL R35, R5, R35, !P1 ;  /* 0x0000002305237207 */ /* 0x000fc40004800000 */
[C---:B------:R-:W-:Y:S02]  /*61d0*/  SEL R4, R5.reuse, R4, !P1 ;  /* 0x0000000405047207 */ /* 0x040fe40004800000 */
[C---:B------:R-:W-:Y:S02]  /*61e0*/  SEL R6, R5.reuse, R6, !P1 ;  /* 0x0000000605067207 */ /* 0x040fe40004800000 */
[C---:B------:R-:W-:Y:S02]  /*61f0*/  SEL R7, R5.reuse, R7, !P1 ;  /* 0x0000000705077207 */ /* 0x040fe40004800000 */
[C---:B------:R-:W-:Y:S02]  /*6200*/  SEL R8, R5.reuse, R8, !P1 ;  /* 0x0000000805087207 */ /* 0x040fe40004800000 */
[----:B---3--:R-:W-:-:S05]  /*6210*/  SEL R21, R5, R21, !P1 ;  /* 0x0000001505157207 */ /* 0x008fca0004800000 */
[----:B------:R2:W-:Y:S02]  /*6220*/  STL [R1+0x7c], R21 ;  /* 0x00007c1501007387 */ /* 0x0005e40000100800 */
[C---:B--2---:R-:W-:Y:S02]  /*6230*/  SEL R21, R5.reuse, R20, !P1 ;  /* 0x0000001405157207 */ /* 0x044fe40004800000 */
[C---:B------:R-:W-:Y:S02]  /*6240*/  SEL R20, R5.reuse, R19, !P1 ;  /* 0x0000001305147207 */ /* 0x040fe40004800000 */
[C---:B------:R-:W-:Y:S02]  /*6250*/  SEL R19, R5.reuse, R18, !P1 ;  /* 0x0000001205137207 */ /* 0x040fe40004800000 */
[C---:B------:R-:W-:Y:S01]  /*6260*/  SEL R18, R5.reuse, R17, !P1 ;  /* 0x0000001105127207 */ /* 0x040fe20004800000 */
[----:B------:R-:W-:Y:S01]  /*6270*/  STL [R1+0x78], R21 ;  /* 0x0000781501007387 */ /* 0x000fe20000100800 */
[----:B------:R-:W-:-:S02]  /*6280*/  SEL R17, R5, R16, !P1 ;  /* 0x0000001005117207 */ /* 0x000fc40004800000 */
[C---:B------:R-:W-:Y:S01]  /*6290*/  SEL R16, R5.reuse, R15, !P1 ;  /* 0x0000000f05107207 */ /* 0x040fe20004800000 */
[----:B------:R-:W-:Y:S01]  /*62a0*/  STL [R1+0x74], R20 ;  /* 0x0000741401007387 */ /* 0x000fe20000100800 */
[C---:B------:R-:W-:Y:S02]  /*62b0*/  SEL R15, R5.reuse, R14, !P1 ;  /* 0x0000000e050f7207 */ /* 0x040fe40004800000 */
[C---:B------:R-:W-:Y:S01]  /*62c0*/  SEL R14, R5.reuse, R13, !P1 ;  /* 0x0000000d050e7207 */ /* 0x040fe20004800000 */
[----:B------:R-:W-:Y:S01]  /*62d0*/  STL [R1+0x70], R19 ;  /* 0x0000701301007387 */ /* 0x000fe20000100800 */
[----:B------:R-:W-:-:S03]  /*62e0*/  SEL R13, R5, R12, !P1 ;  /* 0x0000000c050d7207 */ /* 0x000fc60004800000 */
[----:B------:R-:W-:Y:S01]  /*62f0*/  STL [R1+0x6c], R18 ;  /* 0x00006c1201007387 */ /* 0x000fe20000100800 */
[----:B----4-:R-:W-:-:S03]  /*6300*/  SEL R12, R5, R22, !P1 ;  /* 0x00000016050c7207 */ /* 0x010fc60004800000 */
[----:B------:R-:W-:Y:S04]  /*6310*/  STL [R1+0x68], R17 ;  /* 0x0000681101007387 */ /* 0x000fe80000100800 */
[----:B------:R-:W-:Y:S04]  /*6320*/  STL [R1+0x64], R16 ;  /* 0x0000641001007387 */ /* 0x000fe80000100800 */
[----:B------:R-:W-:Y:S04]  /*6330*/  STL [R1+0x60], R15 ;  /* 0x0000600f01007387 */ /* 0x000fe80000100800 */
[----:B------:R0:W-:Y:S04]  /*6340*/  STL [R1+0x5c], R14 ;  /* 0x00005c0e01007387 */ /* 0x0001e80000100800 */
[----:B------:R1:W-:Y:S04]  /*6350*/  STL [R1+0x58], R13 ;  /* 0x0000580d01007387 */ /* 0x0003e80000100800 */
[----:B------:R2:W-:Y:S01]  /*6360*/  STL [R1+0x4c], R12 ;  /* 0x00004c0c01007387 */ /* 0x0005e20000100800 */
[----:B0-----:R-:W-:-:S02]  /*6370*/  SEL R14, R5, R36, !P1 ;  /* 0x00000024050e7207 */ /* 0x001fc40004800000 */
[----:B-1----:R-:W-:-:S03]  /*6380*/  SEL R13, R5, R0, !P1 ;  /* 0x00000000050d7207 */ /* 0x002fc60004800000 */
[----:B------:R-:W-:Y:S01]  /*6390*/  STL [R1+0x48], R14 ;  /* 0x0000480e01007387 */ /* 0x000fe20000100800 */
[C---:B------:R-:W-:Y:S02]  /*63a0*/  SEL R0, R5.reuse, R24, !P1 ;  /* 0x0000001805007207 */ /* 0x040fe40004800000 */
[C---:B--2---:R-:W-:Y:S01]  /*63b0*/  SEL R12, R5.reuse, R23, !P1 ;  /* 0x00000017050c7207 */ /* 0x044fe20004800000 */
[----:B------:R0:W-:Y:S04]  /*63c0*/  STL [R1+0x44], R13 ;  /* 0x0000440d01007387 */ /* 0x0001e80000100800 */
[----:B------:R1:W-:Y:S01]  /*63d0*/  STL [R1+0x40], R12 ;  /* 0x0000400c01007387 */ /* 0x0003e20000100800 */
[----:B0-----:R-:W-:-:S03]  /*63e0*/  SEL R13, R5, R25, !P1 ;  /* 0x00000019050d7207 */ /* 0x001fc60004800000 */
[----:B------:R0:W-:Y:S01]  /*63f0*/  STL [R1+0x3c], R0 ;  /* 0x00003c0001007387 */ /* 0x0001e20000100800 */
[----:B-1----:R-:W-:-:S03]  /*6400*/  SEL R12, R5, R26, !P1 ;  /* 0x0000001a050c7207 */ /* 0x002fc60004800000 */
[----:B------:R-:W-:Y:S04]  /*6410*/  STL [R1+0x34], R13 ;  /* 0x0000340d01007387 */ /* 0x000fe80000100800 */
[----:B------:R-:W2:Y:S01]  /*6420*/  LDL.LU R26, [R1+0x24] ;  /* 0x00002400011a7983 */ /* 0x000ea20000300800 */
[----:B0-----:R-:W-:-:S03]  /*6430*/  SEL R0, R5, R27, !P1 ;  /* 0x0000001b05007207 */ /* 0x001fc60004800000 */
[----:B------:R0:W-:Y:S01]  /*6440*/  STL [R1+0x2c], R12 ;  /* 0x00002c0c01007387 */ /* 0x0001e20000100800 */
[----:B-----5:R-:W-:-:S03]  /*6450*/  SEL R36, R5, R28, !P1 ;  /* 0x0000001c05247207 */ /* 0x020fc60004800000 */
[----:B------:R-:W3:Y:S04]  /*6460*/  LDL.LU R25, [R1+0x20] ;  /* 0x0000200001197983 */ /* 0x000ee80000300800 */
[----:B------:R1:W-:Y:S04]  /*6470*/  STL [R1+0x28], R0 ;  /* 0x0000280001007387 */ /* 0x0003e80000100800 */
[----:B------:R-:W4:Y:S04]  /*6480*/  LDL.LU R18, [R1+0x1c] ;  /* 0x00001c0001127983 */ /* 0x000f280000300800 */
[----:B0-----:R-:W5:Y:S04]  /*6490*/  LDL.LU R12, [R1+0x18] ;  /* 0x00001800010c7983 */ /* 0x001f680000300800 */
[----:B------:R-:W5:Y:S04]  /*64a0*/  LDL.LU R13, [R1+0x14] ;  /* 0x00001400010d7983 */ /* 0x000f680000300800 */
[----:B------:R-:W5:Y:S04]  /*64b0*/  LDL.LU R14, [R1+0x10] ;  /* 0x00001000010e7983 */ /* 0x000f680000300800 */
[----:B------:R-:W5:Y:S04]  /*64c0*/  LDL.LU R15, [R1+0xc] ;  /* 0x00000c00010f7983 */ /* 0x000f680000300800 */
[----:B------:R-:W-:Y:S04]  /*64d0*/  STL [R1+0x154c], R36 ;  /* 0x00154c2401007387 */ /* 0x000fe80000100800 */
        /* <DEDUP_REMOVED lines=11> */
[----:B------:R-:W5:Y:S04]  /*6590*/  LDL.LU R16, [R1+0x8] ;  /* 0x0000080001107983 */ /* 0x000f680000300800 */
[----:B------:R-:W5:Y:S01]  /*65a0*/  LDL.LU R17, [R1+0x4] ;  /* 0x0000040001117983 */ /* 0x000f620000300800 */
[----:B------:R-:W-:-:S02]  /*65b0*/  @!P0 IMAD.MOV R9, RZ, RZ, -R9 ;  /* 0x000000ffff098224 */ /* 0x000fc400078e0a09 */
[----:B------:R-:W-:-:S03]  /*65c0*/  @!P4 IMAD.MOV R11, RZ, RZ, -R11 ;  /* 0x000000ffff0bc224 */ /* 0x000fc600078e0a0b */
[C---:B-1----:R-:W-:Y:S01]  /*65d0*/  SEL R0, R5.reuse, R9, !P1 ;  /* 0x0000000905007207 */ /* 0x042fe20004800000 */
[----:B------:R-:W-:Y:S01]  /*65e0*/  @!P2 IMAD.MOV R10, RZ, RZ, -R10 ;  /* 0x000000ffff0aa224 */ /* 0x000fe200078e0a0a */
[----:B------:R-:W-:-:S03]  /*65f0*/  SEL R11, R5, R11, !P1 ;  /* 0x0000000b050b7207 */ /* 0x000fc60004800000 */
[----:B------:R0:W-:Y:S01]  /*6600*/  STL [R1+0xcc], R0 ;  /* 0x0000cc0001007387 */ /* 0x0001e20000100800 */
[----:B------:R-:W-:-:S03]  /*6610*/  IMAD R2, R2, UR11, RZ ;  /* 0x0000000b02027c24 */ /* 0x000fc6000f8e02ff */
[----:B------:R-:W5:Y:S01]  /*6620*/  LDL.LU R19, [R1+0x30] ;  /* 0x0000300001137983 */ /* 0x000f620000300800 */
[----:B------:R-:W-:-:S03]  /*6630*/  IMAD R3, R3, UR11, RZ ;  /* 0x0000000b03037c24 */ /* 0x000fc6000f8e02ff */
[----:B------:R-:W5:Y:S01]  /*6640*/  LDL.LU R20, [R1+0x38] ;  /* 0x0000380001147983 */ /* 0x000f620000300800 */
[----:B0-----:R-:W-:-:S03]  /*6650*/  SEL R0, R5, R10, !P1 ;  /* 0x0000000a05007207 */ /* 0x001fc60004800000 */
[----:B------:R-:W5:Y:S04]  /*6660*/  LDL.LU R21, [R1+0x8c] ;  /* 0x00008c0001157983 */ /* 0x000f680000300800 */
[----:B------:R-:W5:Y:S04]  /*6670*/  LDL.LU R22, [R1+0x94] ;  /* 0x0000940001167983 */ /* 0x000f680000300800 */
[----:B------:R-:W5:Y:S04]  /*6680*/  LDL.LU R23, [R1+0xa8] ;  /* 0x0000a80001177983 */ /* 0x000f680000300800 */
[----:B------:R-:W5:Y:S04]  /*6690*/  LDL.LU R24, [R1+0xc0] ;  /* 0x0000c00001187983 */ /* 0x000f680000300800 */
[----:B------:R-:W-:Y:S04]  /*66a0*/  STL [R1+0x157c], R11 ;  /* 0x00157c0b01007387 */ /* 0x000fe80000100800 */
[----:B------:R-:W-:Y:S04]  /*66b0*/  STL [R1+0x1548], R0 ;  /* 0x0015480001007387 */ /* 0x000fe80000100800 */
[----:B------:R-:W-:Y:S04]  /*66c0*/  STL [R1+0x1580], R2 ;  /* 0x0015800201007387 */ /* 0x000fe80000100800 */
[----:B------:R-:W-:Y:S01]  /*66d0*/  STL [R1+0x1584], R3 ;  /* 0x0015840301007387 */ /* 0x000fe20000100800 */
[----:B--2---:R-:W-:-:S02]  /*66e0*/  IMAD R5, R26, UR11, RZ ;  /* 0x0000000b1a057c24 */ /* 0x004fc4000f8e02ff */
[----:B---3--:R-:W-:-:S03]  /*66f0*/  IMAD R9, R25, UR11, RZ ;  /* 0x0000000b19097c24 */ /* 0x008fc6000f8e02ff */
[----:B------:R-:W-:Y:S01]  /*6700*/  STL [R1+0x1588], R5 ;  /* 0x0015880501007387 */ /* 0x000fe20000100800 */
[----:B----4-:R-:W-:-:S03]  /*6710*/  IMAD R10, R18, UR11, RZ ;  /* 0x0000000b120a7c24 */ /* 0x010fc6000f8e02ff */
[----:B------:R-:W-:Y:S01]  /*6720*/  STL [R1+0x158c], R9 ;  /* 0x00158c0901007387 */ /* 0x000fe20000100800 */
[----:B-----5:R-:W-:-:S03]  /*6730*/  IMAD R12, R12, UR11, RZ ;  /* 0x0000000b0c0c7c24 */ /* 0x020fc6000f8e02ff */
[----:B------:R-:W-:Y:S01]  /*6740*/  STL [R1+0x1590], R10 ;  /* 0x0015900a01007387 */ /* 0x000fe20000100800 */
[----:B------:R-:W-:-:S03]  /*6750*/  IMAD R13, R13, UR11, RZ ;  /* 0x0000000b0d0d7c24 */ /* 0x000fc6000f8e02ff */
[----:B------:R-:W-:Y:S01]  /*6760*/  STL [R1+0x1594], R12 ;  /* 0x0015940c01007387 */ /* 0x000fe20000100800 */
[----:B------:R-:W-:-:S03]  /*6770*/  IMAD R14, R14, UR11, RZ ;  /* 0x0000000b0e0e7c24 */ /* 0x000fc6000f8e02ff */
[----:B------:R-:W-:Y:S01]  /*6780*/  STL [R1+0x1598], R13 ;  /* 0x0015980d01007387 */ /* 0x000fe20000100800 */
[----:B------:R-:W-:-:S03]  /*6790*/  IMAD R15, R15, UR11, RZ ;  /* 0x0000000b0f0f7c24 */ /* 0x000fc6000f8e02ff */
[----:B------:R-:W-:Y:S01]  /*67a0*/  STL [R1+0x159c], R14 ;  /* 0x00159c0e01007387 */ /* 0x000fe20000100800 */
[----:B------:R-:W-:-:S03]  /*67b0*/  IMAD R18, R37, UR11, RZ ;  /* 0x0000000b25127c24 */ /* 0x000fc6000f8e02ff */
[----:B------:R-:W-:Y:S01]  /*67c0*/  STL [R1+0x15a0], R15 ;  /* 0x0015a00f01007387 */ /* 0x000fe20000100800 */
[----:B------:R-:W-:Y:S02]  /*67d0*/  IMAD R16, R16, UR11, RZ ;  /* 0x0000000b10107c24 */ /* 0x000fe4000f8e02ff */
[----:B------:R-:W-:-:S03]  /*67e0*/  IMAD R17, R17, UR11, RZ ;  /* 0x0000000b11117c24 */ /* 0x000fc6000f8e02ff */
[----:B------:R-:W-:Y:S04]  /*67f0*/  STL [R1+0x15a4], R16 ;  /* 0x0015a41001007387 */ /* 0x000fe80000100800 */
[----:B------:R-:W-:Y:S04]  /*6800*/  STL [R1+0x15a8], R17 ;  /* 0x0015a81101007387 */ /* 0x000fe80000100800 */
[----:B------:R0:W-:Y:S04]  /*6810*/  STL [R1+0x15ac], R18 ;  /* 0x0015ac1201007387 */ /* 0x0001e80000100800 */
[----:B------:R-:W2:Y:S04]  /*6820*/  LDL.LU R25, [R1+0xbc] ;  /* 0x0000bc0001197983 */ /* 0x000ea80000300800 */
[----:B------:R-:W3:Y:S04]  /*6830*/  LDL.LU R26, [R1+0xb8] ;  /* 0x0000b800011a7983 */ /* 0x000ee80000300800 */
[----:B------:R-:W4:Y:S04]  /*6840*/  LDL.LU R27, [R1+0xb4] ;  /* 0x0000b400011b7983 */ /* 0x000f280000300800 */
[----:B------:R-:W5:Y:S04]  /*6850*/  LDL.LU R28, [R1+0xb0] ;  /* 0x0000b000011c7983 */ /* 0x000f680000300800 */
[----:B------:R-:W2:Y:S04]  /*6860*/  LDL.LU R37, [R1+0xac] ;  /* 0x0000ac0001257983 */ /* 0x000ea80000300800 */
[----:B0-----:R-:W2:Y:S04]  /*6870*/  LDL.LU R18, [R1+0xa4] ;  /* 0x0000a40001127983 */ /* 0x001ea80000300800 */
[----:B------:R-:W3:Y:S04]  /*6880*/  LDL.LU R17, [R1+0xa0] ;  /* 0x0000a00001117983 */ /* 0x000ee80000300800 */
[----:B------:R-:W4:Y:S04]  /*6890*/  LDL.LU R16, [R1+0x9c] ;  /* 0x00009c0001107983 */ /* 0x000f280000300800 */
[----:B------:R-:W5:Y:S04]  /*68a0*/  LDL.LU R15, [R1+0x98] ;  /* 0x00009800010f7983 */ /* 0x000f680000300800 */
        /* <DEDUP_REMOVED lines=21> */
[----:B------:R-:W5:Y:S01]  /*6a00*/  LDL.LU R0, [R1+0x28] ;  /* 0x0000280001007983 */ /* 0x000f620000300800 */
[----:B--2---:R-:W-:-:S02]  /*6a10*/  IMAD R18, R18, UR11, RZ ;  /* 0x0000000b12127c24 */ /* 0x004fc4000f8e02ff */
[----:B---3--:R-:W-:-:S03]  /*6a20*/  IMAD R17, R17, UR11, RZ ;  /* 0x0000000b11117c24 */ /* 0x008fc6000f8e02ff */
[----:B------:R0:W-:Y:S01]  /*6a30*/  STL [R1+0x4], R18 ;  /* 0x0000041201007387 */ /* 0x0001e20000100800 */
[----:B----4-:R-:W-:Y:S02]  /*6a40*/  IMAD R16, R16, UR11, RZ ;  /* 0x0000000b10107c24 */ /* 0x010fe4000f8e02ff */
[----:B-----5:R-:W-:Y:S01]  /*6a50*/  IMAD R15, R15, UR11, RZ ;  /* 0x0000000b0f0f7c24 */ /* 0x020fe2000f8e02ff */
[----:B0-----:R-:W2:Y:S01]  /*6a60*/  LDL.LU R18, [R1+0x15ac] ;  /* 0x0015ac0001127983 */ /* 0x001ea20000300800 */
[----:B------:R-:W-:-:S03]  /*6a70*/  IMAD R14, R14, UR11, RZ ;  /* 0x0000000b0e0e7c24 */ /* 0x000fc6000f8e02ff */
[----:B------:R0:W-:Y:S01]  /*6a80*/  STL [R1+0x8], R17 ;  /* 0x0000081101007387 */ /* 0x0001e20000100800 */
[----:B------:R-:W-:Y:S02]  /*6a90*/  IMAD R13, R13, UR11, RZ ;  /* 0x0000000b0d0d7c24 */ /* 0x000fe4000f8e02ff */
[----:B------:R-:W-:Y:S01]  /*6aa0*/  IMAD R12, R12, UR11, RZ ;  /* 0x0000000b0c0c7c24 */ /* 0x000fe2000f8e02ff */
[----:B0-----:R-:W3:Y:S04]  /*6ab0*/  LDL.LU R17, [R1+0x15a8] ;  /* 0x0015a80001117983 */ /* 0x001ee80000300800 */
[----:B------:R0:W-:Y:S01]  /*6ac0*/  STL [R1+0xc], R16 ;  /* 0x00000c1001007387 */ /* 0x0001e20000100800 */
[----:B------:R-:W-:Y:S02]  /*6ad0*/  IMAD R10, R10, UR11, RZ ;  /* 0x0000000b0a0a7c24 */ /* 0x000fe4000f8e02ff */
[----:B------:R-:W-:Y:S01]  /*6ae0*/  IMAD R9, R9, UR11, RZ ;  /* 0x0000000b09097c24 */ /* 0x000fe2000f8e02ff */
[----:B0-----:R-:W4:Y:S04]  /*6af0*/  LDL.LU R16, [R1+0x15a4] ;  /* 0x0015a40001107983 */ /* 0x001f280000300800 */
[----:B------:R0:W-:Y:S01]  /*6b00*/  STL [R1+0x10], R15 ;  /* 0x0000100f01007387 */ /* 0x0001e20000100800 */
[----:B------:R-:W-:-:S03]  /*6b10*/  IMAD R5, R5, UR11, RZ ;  /* 0x0000000b05057c24 */ /* 0x000fc6000f8e02ff */
[----:B0-----:R-:W5:Y:S04]  /*6b20*/  LDL.LU R15, [R1+0x15a0] ;  /* 0x0015a000010f7983 */ /* 0x001f680000300800 */
[----:B------:R0:W-:Y:S01]  /*6b30*/  STL [R1+0x14], R14 ;  /* 0x0000140e01007387 */ /* 0x0001e20000100800 */
[----:B------:R-:W-:-:S03]  /*6b40*/  IMAD R3, R3, UR11, RZ ;  /* 0x0000000b03037c24 */ /* 0x000fc6000f8e02ff */
[----:B0-----:R-:W2:Y:S04]  /*6b50*/  LDL.LU R14, [R1+0x159c] ;  /* 0x00159c00010e7983 */ /* 0x001ea80000300800 */
        /* <DEDUP_REMOVED lines=50> */
[----:B0-----:R-:W2:Y:S01]  /*6e80*/  LDL.LU R29, [R1+0x1550] ;  /* 0x00155000011d7983 */ /* 0x001ea20000300800 */
[----:B------:R-:W-:-:S02]  /*6e90*/  IMAD R36, R36, UR11, RZ ;  /* 0x0000000b24247c24 */ /* 0x000fc4000f8e02ff */
[----:B------:R-:W-:-:S03]  /*6ea0*/  IMAD R0, R0, UR11, RZ ;  /* 0x0000000b00007c24 */ /* 0x000fc6000f8e02ff */
[----:B------:R0:W-:Y:S04]  /*6eb0*/  STL [R1+0x2c], R36 ;  /* 0x00002c2401007387 */ /* 0x0001e80000100800 */
[----:B0-----:R-:W3:Y:S04]  /*6ec0*/  LDL.LU R36, [R1+0x154c] ;  /* 0x00154c0001247983 */ /* 0x001ee80000300800 */
[----:B------:R2:W-:Y:S01]  /*6ed0*/  STL [R1+0x28], R0 ;  /* 0x0000280001007387 */ /* 0x0005e20000100800 */
[----:B------:R-:W-:Y:S02]  /*6ee0*/  IMAD R19, R19, UR11, RZ ;  /* 0x0000000b13137c24 */ /* 0x000fe4000f8e02ff */
[----:B------:R-:W-:-:S02]  /*6ef0*/  IMAD R20, R20, UR11, RZ ;  /* 0x0000000b14147c24 */ /* 0x000fc4000f8e02ff */
[----:B------:R-:W-:Y:S02]  /*6f00*/  IMAD R21, R21, UR11, RZ ;  /* 0x0000000b15157c24 */ /* 0x000fe4000f8e02ff */
[----:B------:R-:W-:Y:S02]  /*6f10*/  IMAD R22, R22, UR11, RZ ;  /* 0x0000000b16167c24 */ /* 0x000fe4000f8e02ff */
[----:B------:R-:W-:Y:S02]  /*6f20*/  IMAD R23, R23, UR11, RZ ;  /* 0x0000000b17177c24 */ /* 0x000fe4000f8e02ff */
[----:B------:R-:W-:Y:S02]  /*6f30*/  IMAD R24, R24, UR11, RZ ;  /* 0x0000000b18187c24 */ /* 0x000fe4000f8e02ff */
[----:B------:R-:W-:Y:S02]  /*6f40*/  IMAD R25, R25, UR11, RZ ;  /* 0x0000000b19197c24 */ /* 0x000fe4000f8e02ff */
[----:B------:R-:W-:-:S02]  /*6f50*/  IMAD R26, R26, UR11, RZ ;  /* 0x0000000b1a1a7c24 */ /* 0x000fc4000f8e02ff */
[----:B--2---:R-:W-:-:S05]  /*6f60*/  IMAD R0, R29, UR11, RZ ;  /* 0x0000000b1d007c24 */ /* 0x004fca000f8e02ff */
[----:B------:R0:W-:Y:S01]  /*6f70*/  STL [R1+0x74], R0 ;  /* 0x0000740001007387 */ /* 0x0001e20000100800 */
[----:B------:R-:W-:Y:S01]  /*6f80*/  SHF.R.S32.HI R29, RZ, 0x1f, R2 ;  /* 0x0000001fff1d7819 */ /* 0x000fe20000011402 */
[----:B0-----:R-:W-:Y:S02]  /*6f90*/  IMAD R0, R4, UR11, RZ ;  /* 0x0000000b04007c24 */ /* 0x001fe4000f8e02ff */
[----:B------:R-:W-:Y:S02]  /*6fa0*/  IMAD R4, R6, UR11, RZ ;  /* 0x0000000b06047c24 */ /* 0x000fe4000f8e02ff */
[----:B------:R-:W-:Y:S01]  /*6fb0*/  IMAD R6, R7, UR11, RZ ;  /* 0x0000000b07067c24 */ /* 0x000fe2000f8e02ff */
[----:B------:R-:W-:Y:S01]  /*6fc0*/  STL [R1+0x78], R0 ;  /* 0x0000780001007387 */ /* 0x000fe20000100800 */
[----:B------:R-:W-:-:S03]  /*6fd0*/  IADD3 R2, P5, PT, R2, UR12, RZ ;  /* 0x0000000c02027c10 */ /* 0x000fc6000ffbe0ff */
[----:B------:R0:W-:Y:S04]  /*6fe0*/  STL [R1+0x7c], R4 ;  /* 0x00007c0401007387 */ /* 0x0001e80000100800 */
[----:B------:R-:W-:Y:S01]  /*6ff0*/  STL [R1+0x80], R6 ;  /* 0x0000800601007387 */ /* 0x000fe20000100800 */
[----:B0-----:R-:W-:Y:S01]  /*7000*/  IMAD R4, R11, UR11, RZ ;  /* 0x0000000b0b047c24 */ /* 0x001fe2000f8e02ff */
[----:B------:R-:W-:Y:S02]  /*7010*/  SHF.R.S32.HI R11, RZ, 0x1f, R3 ;  /* 0x0000001fff0b7819 */ /* 0x000fe40000011403 */
[----:B------:R-:W-:Y:S02]  /*7020*/  IADD3 R3, P1, PT, R3, UR12, RZ ;  /* 0x0000000c03037c10 */ /* 0x000fe4000ff3e0ff */
[----:B------:R-:W-:Y:S04]  /*7030*/  STL [R1+0x88], R4 ;  /* 0x0000880401007387 */ /* 0x000fe80000100800 */
[----:B------:R0:W-:Y:S04]  /*7040*/  STL [R1+0x12e0], R2 ;  /* 0x0012e00201007387 */ /* 0x0001e80000100800 */
[----:B------:R1:W-:Y:S01]  /*7050*/  STL [R1+0x12dc], R3 ;  /* 0x0012dc0301007387 */ /* 0x0003e20000100800 */
[----:B0-----:R-:W-:-:S02]  /*7060*/  IADD3 R2, P0, PT, R5, UR12, RZ ;  /* 0x0000000c05027c10 */ /* 0x001fc4000ff1e0ff */
[----:B-1----:R-:W-:-:S03]  /*7070*/  IADD3 R3, P4, PT, R9, UR12, RZ ;  /* 0x0000000c09037c10 */ /* 0x002fc6000ff9e0ff */
[----:B------:R0:W-:Y:S01]  /*7080*/  STL [R1+0x12d8], R2 ;  /* 0x0012d80201007387 */ /* 0x0001e20000100800 */
[----:B------:R-:W-:-:S03]  /*7090*/  SHF.R.S32.HI R6, RZ, 0x1f, R10 ;  /* 0x0000001fff067819 */ /* 0x000fc6000001140a */
[----:B------:R1:W-:Y:S01]  /*70a0*/  STL [R1+0x12d4], R3 ;  /* 0x0012d40301007387 */ /* 0x0003e20000100800 */
[----:B0-----:R-:W-:Y:S02]  /*70b0*/  IADD3 R2, P3, PT, R10, UR12, RZ ;  /* 0x0000000c0a027c10 */ /* 0x001fe4000ff7e0ff */
[----:B------:R-:W-:Y:S02]  /*70c0*/  IADD3.X R10, PT, PT, R29, UR13, RZ, P5, !PT ;  /* 0x0000000d1d0a7c10 */ /* 0x000fe4000affe4ff */
[----:B-1----:R-:W-:Y:S01]  /*70d0*/  IADD3 R3, P2, PT, R12, UR12, RZ ;  /* 0x0000000c0c037c10 */ /* 0x002fe2000ff5e0ff */
[----:B------:R0:W-:Y:S01]  /*70e0*/  STL [R1+0x12d0], R2 ;  /* 0x0012d00201007387 */ /* 0x0001e20000100800 */
[----:B------:R-:W-:Y:S02]  /*70f0*/  SHF.R.S32.HI R7, RZ, 0x1f, R9 ;  /* 0x0000001fff077819 */ /* 0x000fe40000011409 */
[----:B------:R-:W-:Y:S01]  /*7100*/  IADD3 R9, P5, PT, R14, UR12, RZ ;  /* 0x0000000c0e097c10 */ /* 0x000fe2000ffbe0ff */
[----:B------:R-:W-:Y:S01]  /*7110*/  STL [R1+0x12cc], R3 ;  /* 0x0012cc0301007387 */ /* 0x000fe20000100800 */
[----:B0-----:R-:W-:Y:S01]  /*7120*/  IADD3 R2, P6, PT, R13, UR12, RZ ;  /* 0x0000000c0d027c10 */ /* 0x001fe2000ffde0ff */
[----:B------:R-:W-:Y:S01]  /*7130*/  IMAD R0, R8, UR11, RZ ;  /* 0x0000000b08007c24 */ /* 0x000fe2000f8e02ff */
[----:B------:R-:W-:-:S03]  /*7140*/  IADD3.X R11, PT, PT, R11, UR13, RZ, P1, !PT ;  /* 0x0000000d0b0b7c10 */ /* 0x000fc60008ffe4ff */
[----:B------:R-:W-:Y:S01]  /*7150*/  STL [R1+0x12c8], R2 ;  /* 0x0012c80201007387 */ /* 0x000fe20000100800 */
[----:B------:R-:W-:-:S03]  /*7160*/  SHF.R.S32.HI R8, RZ, 0x1f, R5 ;  /* 0x0000001fff087819 */ /* 0x000fc60000011405 */
[----:B------:R5:W-:Y:S04]  /*7170*/  STL [R1+0x12c4], R10 ;  /* 0x0012c40a01007387 */ /* 0x000be80000100800 */
[----:B------:R-:W-:Y:S01]  /*7180*/  STL [R1+0x12c0], R9 ;  /* 0x0012c00901007387 */ /* 0x000fe20000100800 */
[----:B-----5:R-:W-:-:S03]  /*7190*/  IADD3 R10, P1, PT, R15, UR12, RZ ;  /* 0x0000000c0f0a7c10 */ /* 0x020fc6000ff3e0ff */
[----:B------:R0:W-:Y:S04]  /*71a0*/  STL [R1+0x12bc], R11 ;  /* 0x0012bc0b01007387 */ /* 0x0001e80000100800 */
[----:B------:R4:W-:Y:S01]  /*71b0*/  STL [R1+0x12b8], R10 ;  /* 0x0012b80a01007387 */ /* 0x0009e20000100800 */
[----:B0-----:R-:W-:Y:S02]  /*71c0*/  IADD3.X R11, PT, PT, R8, UR13, RZ, P0, !PT ;  /* 0x0000000d080b7c10 */ /* 0x001fe400087fe4ff */
[----:B----4-:R-:W-:-:S03]  /*71d0*/  IADD3 R10, P0, PT, R16, UR12, RZ ;  /* 0x0000000c100a7c10 */ /* 0x010fc6000ff1e0ff */
[----:B------:R0:W-:Y:S04]  /*71e0*/  STL [R1+0x12b4], R11 ;  /* 0x0012b40b01007387 */ /* 0x0001e80000100800 */
[----:B------:R3:W-:Y:S01]  /*71f0*/  STL [R1+0x12b0], R10 ;  /* 0x0012b00a01007387 */ /* 0x0007e20000100800 */
[----:B0-----:R-:W-:Y:S02]  /*7200*/  IADD3.X R11, PT, PT, R7, UR13, RZ, P4, !PT ;  /* 0x0000000d070b7c10 */ /* 0x001fe4000a7fe4ff */
[----:B---3--:R-:W-:-:S03]  /*7210*/  IADD3 R10, P4, PT, R17, UR12, RZ ;  /* 0x0000000c110a7c10 */ /* 0x008fc6000ff9e0ff */
[----:B------:R0:W-:Y:S01]  /*7220*/  STL [R1+0x12ac], R11 ;  /* 0x0012ac0b01007387 */ /* 0x0001e20000100800 */
[----:B------:R-:W-:-:S03]  /*7230*/  SHF.R.S32.HI R5, RZ, 0x1f, R12 ;  /* 0x0000001fff057819 */ /* 0x000fc6000001140c */
[----:B------:R1:W-:Y:S01]  /*7240*/  STL [R1+0x12a8], R10 ;  /* 0x0012a80a01007387 */ /* 0x0003e20000100800 */
[----:B0-----:R-:W-:Y:S02]  /*7250*/  IADD3.X R11, PT, PT, R6, UR13, RZ, P3, !PT ;  /* 0x0000000d060b7c10 */ /* 0x001fe40009ffe4ff */
[----:B-1----:R-:W-:-:S03]  /*7260*/  IADD3 R10, P3, PT, R18, UR12, RZ ;  /* 0x0000000c120a7c10 */ /* 0x002fc6000ff7e0ff */
        /* <DEDUP_REMOVED lines=15> */
[----:B------:R-:W-:Y:S01]  /*7360*/  STL [R1+0x128c], R11 ;  /* 0x00128c0b01007387 */ /* 0x000fe20000100800 */
[----:B------:R-:W-:-:S03]  /*7370*/  IADD3.X R2, PT, PT, R2, UR13, RZ, P1, !PT ;  /* 0x0000000d02027c10 */ /* 0x000fc60008ffe4ff */
[----:B------:R0:W-:Y:S01]  /*7380*/  STL [R1+0x1288], R10 ;  /* 0x0012880a01007387 */ /* 0x0001e20000100800 */
[----:B------:R-:W-:-:S03]  /*7390*/  SHF.R.S32.HI R9, RZ, 0x1f, R16 ;  /* 0x0000001fff097819 */ /* 0x000fc60000011410 */
[----:B------:R-:W2:Y:S01]  /*73a0*/  LDL.LU R15, [R1+0x4] ;  /* 0x00000400010f7983 */ /* 0x000ea20000300800 */
[----:B------:R-:W-:Y:S02]  /*73b0*/  IADD3.X R9, PT, PT, R9, UR13, RZ, P0, !PT ;  /* 0x0000000d09097c10 */ /* 0x000fe400087fe4ff */
[----:B0-----:R-:W-:Y:S01]  /*73c0*/  IADD3 R10, P1, PT, R22, UR12, RZ ;  /* 0x0000000c160a7c10 */ /* 0x001fe2000ff3e0ff */
[----:B------:R-:W-:Y:S04]  /*73d0*/  STL [R1+0x1284], R2 ;  /* 0x0012840201007387 */ /* 0x000fe80000100800 */
[----:B------:R0:W-:Y:S04]  /*73e0*/  STL [R1+0x1280], R10 ;  /* 0x0012800a01007387 */ /* 0x0001e80000100800 */
[----:B------:R-:W3:Y:S01]  /*73f0*/  LDL.LU R11, [R1+0x8] ;  /* 0x00000800010b7983 */ /* 0x000ee20000300800 */
[----:B0-----:R-:W-:-:S03]  /*7400*/  IADD3 R10, P0, PT, R23, UR12, RZ ;  /* 0x0000000c170a7c10 */ /* 0x001fc6000ff1e0ff */
[----:B------:R-:W-:Y:S04]  /*7410*/  STL [R1+0x127c], R9 ;  /* 0x00127c0901007387 */ /* 0x000fe80000100800 */
[----:B------:R0:W-:Y:S04]  /*7420*/  STL [R1+0x1278], R10 ;  /* 0x0012780a01007387 */ /* 0x0001e80000100800 */
[----:B------:R-:W4:Y:S01]  /*7430*/  LDL R14, [R1+0xc] ;  /* 0x00000c00010e7983 */ /* 0x000f220000100800 */
[----:B------:R-:W-:-:S04]  /*7440*/  SHF.R.S32.HI R8, RZ, 0x1f, R17 ;  /* 0x0000001fff087819 */ /* 0x000fc80000011411 */
[----:B------:R-:W-:Y:S02]  /*7450*/  IADD3.X R8, PT, PT, R8, UR13, RZ, P4, !PT ;  /* 0x0000000d08087c10 */ /* 0x000fe4000a7fe4ff */
[----:B0-----:R-:W-:Y:S02]  /*7460*/  IADD3 R10, P4, PT, R24, UR12, RZ ;  /* 0x0000000c180a7c10 */ /* 0x001fe4000ff9e0ff */
[----:B------:R-:W-:Y:S01]  /*7470*/  SHF.R.S32.HI R7, RZ, 0x1f, R18 ;  /* 0x0000001fff077819 */ /* 0x000fe20000011412 */
[----:B------:R-:W-:Y:S04]  /*7480*/  STL [R1+0x1274], R8 ;  /* 0x0012740801007387 */ /* 0x000fe80000100800 */
[----:B------:R-:W5:Y:S01]  /*7490*/  LDL.LU R29, [R1+0x10] ;  /* 0x00001000011d7983 */ /* 0x000f620000300800 */
[----:B------:R-:W-:-:S03]  /*74a0*/  IADD3.X R7, PT, PT, R7, UR13, RZ, P3, !PT ;  /* 0x0000000d07077c10 */ /* 0x000fc60009ffe4ff */
[----:B------:R0:W-:Y:S04]  /*74b0*/  STL [R1+0x1270], R10 ;  /* 0x0012700a01007387 */ /* 0x0001e80000100800 */
[----:B------:R-:W5:Y:S01]  /*74c0*/  LDL.LU R17, [R1+0x14] ;  /* 0x0000140001117983 */ /* 0x000f620000300800 */
[----:B0-----:R-:W-:-:S03]  /*74d0*/  IADD3 R10, P3, PT, R25, UR12, RZ ;  /* 0x0000000c190a7c10 */ /* 0x001fc6000ff7e0ff */
[----:B------:R-:W-:Y:S04]  /*74e0*/  STL [R1+0x126c], R7 ;  /* 0x00126c0701007387 */ /* 0x000fe80000100800 */
[----:B------:R0:W-:Y:S01]  /*74f0*/  STL [R1+0x1268], R10 ;  /* 0x0012680a01007387 */ /* 0x0001e20000100800 */
[----:B------:R-:W-:-:S03]  /*7500*/  SHF.R.S32.HI R6, RZ, 0x1f, R19 ;  /* 0x0000001fff067819 */ /* 0x000fc60000011413 */
[----:B------:R-:W5:Y:S01]  /*7510*/  LDL.LU R13, [R1+0x18] ;  /* 0x00001800010d7983 */ /* 0x000f620000300800 */
[----:B------:R-:W-:Y:S02]  /*7520*/  IADD3.X R6, PT, PT, R6, UR13, RZ, P2, !PT ;  /* 0x0000000d06067c10 */ /* 0x000fe400097fe4ff */
[----:B0-----:R-:W-:-:S03]  /*7530*/  IADD3 R10, P2, PT, R26, UR12, RZ ;  /* 0x0000000c1a0a7c10 */ /* 0x001fc6000ff5e0ff */
[----:B------:R-:W-:Y:S04]  /*7540*/  STL [R1+0x1264], R6 ;  /* 0x0012640601007387 */ /* 0x000fe80000100800 */
[----:B------:R0:W-:Y:S04]  /*7550*/  STL [R1+0x1260], R10 ;  /* 0x0012600a01007387 */ /* 0x0001e80000100800 */
[----:B------:R-:W5:Y:S01]  /*7560*/  LDL.LU R12, [R1+0x1c] ;  /* 0x00001c00010c7983 */ /* 0x000f620000300800 */
[----:B------:R-:W-:Y:S01]  /*7570*/  IMAD R27, R27, UR11, RZ ;  /* 0x0000000b1b1b7c24 */ /* 0x000fe2000f8e02ff */
[----:B------:R-:W-:Y:S01]  /*7580*/  SHF.R.S32.HI R5, RZ, 0x1f, R20 ;  /* 0x0000001fff057819 */ /* 0x000fe20000011414 */
[----:B------:R-:W-:-:S03]  /*7590*/  IMAD R28, R28, UR11, RZ ;  /* 0x0000000b1c1c7c24 */ /* 0x000fc6000f8e02ff */
[----:B------:R-:W-:Y:S02]  /*75a0*/  IADD3.X R5, PT, PT, R5, UR13, RZ, P6, !PT ;  /* 0x0000000d05057c10 */ /* 0x000fe4000b7fe4ff */
[----:B0-----:R-:W-:Y:S02]  /*75b0*/  IADD3 R10, P6, PT, R27, UR12, RZ ;  /* 0x0000000c1b0a7c10 */ /* 0x001fe4000ffde0ff */
[----:B------:R-:W-:Y:S01]  /*75c0*/  SHF.R.S32.HI R4, RZ, 0x1f, R21 ;  /* 0x0000001fff047819 */ /* 0x000fe20000011415 */
[----:B------:R-:W-:Y:S01]  /*75d0*/  STL [R1+0x125c], R5 ;  /* 0x00125c0501007387 */ /* 0x000fe20000100800 */
[----:B------:R-:W-:Y:S01]  /*75e0*/  IMAD R37, R37, UR11, RZ ;  /* 0x0000000b25257c24 */ /* 0x000fe2000f8e02ff */
[----:B------:R-:W-:Y:S02]  /*75f0*/  SHF.R.S32.HI R3, RZ, 0x1f, R22 ;  /* 0x0000001fff037819 */ /* 0x000fe40000011416 */
[----:B------:R0:W-:Y:S01]  /*7600*/  STL [R1+0x1258], R10 ;  /* 0x0012580a01007387 */ /* 0x0001e20000100800 */
[----:B------:R-:W-:-:S03]  /*7610*/  IADD3.X R4, PT, PT, R4, UR13, RZ, P5, !PT ;  /* 0x0000000d04047c10 */ /* 0x000fc6000affe4ff */
[----:B------:R-:W5:Y:S01]  /*7620*/  LDL.LU R16, [R1+0x20] ;  /* 0x0000200001107983 */ /* 0x000f620000300800 */
[----:B------:R-:W-:Y:S02]  /*7630*/  IADD3.X R3, PT, PT, R3, UR13, RZ, P1, !PT ;  /* 0x0000000d03037c10 */ /* 0x000fe40008ffe4ff */
[----:B0-----:R-:W-:Y:S01]  /*7640*/  IADD3 R10, P5, PT, R28, UR12, RZ ;  /* 0x0000000c1c0a7c10 */ /* 0x001fe2000ffbe0ff */
[----:B------:R-:W-:Y:S01]  /*7650*/  STL [R1+0x1254], R4 ;  /* 0x0012540401007387 */ /* 0x000fe20000100800 */
[----:B------:R-:W-:Y:S02]  /*7660*/  IADD3 R18, P1, PT, R37, UR12, RZ ;  /* 0x0000000c25127c10 */ /* 0x000fe4000ff3e0ff */
[----:B------:R-:W-:Y:S01]  /*7670*/  SHF.R.S32.HI R2, RZ, 0x1f, R23 ;  /* 0x0000001fff027819 */ /* 0x000fe20000011417 */
[----:B------:R0:W-:Y:S01]  /*7680*/  STL [R1+0x1100], R10 ;  /* 0x0011000a01007387 */ /* 0x0001e20000100800 */
[----:B------:R-:W-:Y:S02]  /*7690*/  SHF.R.S32.HI R9, RZ, 0x1f, R24 ;  /* 0x0000001fff097819 */ /* 0x000fe40000011418 */
[----:B------:R-:W-:Y:S01]  /*76a0*/  IADD3.X R2, PT, PT, R2, UR13, RZ, P0, !PT ;  /* 0x0000000d02027c10 */ /* 0x000fe200087fe4ff */
[----:B0-----:R-:W5:Y:S04]  /*76b0*/  LDL.LU R10, [R1+0x24] ;  /* 0x00002400010a7983 */ /* 0x001f680000300800 */
[----:B------:R-:W-:Y:S04]  /*76c0*/  STL [R1+0x10e4], R3 ;  /* 0x0010e40301007387 */ /* 0x000fe80000100800 */
[----:B------:R2:W-:Y:S01]  /*76d0*/  STL [R1+0x1108], R18 ;  /* 0x0011081201007387 */ /* 0x0005e20000100800 */
[----:B------:R-:W-:-:S02]  /*76e0*/  IADD3.X R9, PT, PT, R9, UR13, RZ, P4, !PT ;  /* 0x0000000d09097c10 */ /* 0x000fc4000a7fe4ff */
[----:B------:R-:W-:Y:S02]  /*76f0*/  SHF.R.S32.HI R8, RZ, 0x1f, R25 ;  /* 0x0000001fff087819 */ /* 0x000fe40000011419 */
[----:B------:R-:W-:Y:S02]  /*7700*/  SHF.R.S32.HI R7, RZ, 0x1f, R26 ;  /* 0x0000001fff077819 */ /* 0x000fe4000001141a */
[----:B------:R-:W-:Y:S02]  /*7710*/  SHF.R.S32.HI R6, RZ, 0x1f, R27 ;  /* 0x0000001fff067819 */ /* 0x000fe4000001141b */
[----:B------:R-:W-:Y:S02]  /*7720*/  IADD3.X R7, PT, PT, R7, UR13, RZ, P2, !PT ;  /* 0x0000000d07077c10 */ /* 0x000fe400097fe4ff */
[----:B------:R-:W-:Y:S02]  /*7730*/  IADD3.X R6, PT, PT, R6, UR13, RZ, P6, !PT ;  /* 0x0000000d06067c10 */ /* 0x000fe4000b7fe4ff */
[----:B------:R-:W-:-:S04]  /*7740*/  SHF.R.S32.HI R5, RZ, 0x1f, R28 ;  /* 0x0000001fff057819 */ /* 0x000fc8000001141c */
[----:B------:R-:W-:Y:S02]  /*7750*/  IADD3.X R5, PT, PT, R5, UR13, RZ, P5, !PT ;  /* 0x0000000d05057c10 */ /* 0x000fe4000affe4ff */
[----:B------:R-:W-:-:S04]  /*7760*/  SHF.R.S32.HI R4, RZ, 0x1f, R37 ;  /* 0x0000001fff047819 */ /* 0x000fc80000011425 */
[----:B------:R-:W-:Y:S02]  /*7770*/  IADD3.X R4, PT, PT, R4, UR13, RZ, P1, !PT ;  /* 0x0000000d04047c10 */ /* 0x000fe40008ffe4ff */
[----:B--2---:R-:W-:Y:S02]  /*7780*/  IADD3 R18, P0, PT, R15, UR12, RZ ;  /* 0x0000000c0f127c10 */ /* 0x004fe4000ff1e0ff */
[----:B------:R-:W-:Y:S02]  /*7790*/  SHF.R.S32.HI R3, RZ, 0x1f, R15 ;  /* 0x0000001fff037819 */ /* 0x000fe4000001140f */
[----:B------:R-:W2:Y:S04]  /*77a0*/  LDL.LU R15, [R1+0x30] ;  /* 0x00003000010f7983 */ /* 0x000ea80000300800 */
[----:B------:R3:W-:Y:S04]  /*77b0*/  STL [R1+0x10e8], R2 ;  /* 0x0010e80201007387 */ /* 0x0007e80000100800 */
[----:B------:R0:W-:Y:S01]  /*77c0*/  STL [R1+0x1110], R18 ;  /* 0x0011101201007387 */ /* 0x0001e20000100800 */
[----:B---3--:R-:W-:-:S02]  /*77d0*/  SHF.R.S32.HI R2, RZ, 0x1f, R11 ;  /* 0x0000001fff027819 */ /* 0x008fc4000001140b */
[----:B0-----:R-:W-:Y:S02]  /*77e0*/  IADD3 R18, P4, PT, R11, UR12, RZ ;  /* 0x0000000c0b127c10 */ /* 0x001fe4000ff9e0ff */
[----:B------:R-:W3:Y:S04]  /*77f0*/  LDL.LU R11, [R1+0x38] ;  /* 0x00003800010b7983 */ /* 0x000ee80000300800 */
[----:B------:R4:W-:Y:S04]  /*7800*/  STL [R1+0x10ec], R9 ;  /* 0x0010ec0901007387 */ /* 0x0009e80000100800 */
[----:B------:R0:W-:Y:S01]  /*7810*/  STL [R1+0x1118], R18 ;  /* 0x0011181201007387 */ /* 0x0001e20000100800 */
[----:B----4-:R-:W-:-:S02]  /*7820*/  SHF.R.S32.HI R9, RZ, 0x1f, R14 ;  /* 0x0000001fff097819 */ /* 0x010fc4000001140e */
[----:B0-----:R-:W-:Y:S02]  /*7830*/  IADD3.X R18, PT, PT, R8, UR13, RZ, P3, !PT ;  /* 0x0000000d08127c10 */ /* 0x001fe40009ffe4ff */
[----:B------:R-:W-:-:S03]  /*7840*/  IADD3 R14, P3, PT, R14, UR12, RZ ;  /* 0x0000000c0e0e7c10 */ /* 0x000fc6000ff7e0ff */
[----:B------:R-:W-:Y:S04]  /*7850*/  STL [R1+0x10f0], R18 ;  /* 0x0010f01201007387 */ /* 0x000fe80000100800 */
[----:B------:R0:W-:Y:S04]  /*7860*/  STL [R1+0x1120], R14 ;  /* 0x0011200e01007387 */ /* 0x0001e80000100800 */
[----:B0-----:R-:W4:Y:S01]  /*7870*/  LDL.LU R14, [R1+0x70] ;  /* 0x00007000010e7983 */ /* 0x001f220000300800 */
[----:B-----5:R-:W-:-:S03]  /*7880*/  IADD3 R18, P2, PT, R29, UR12, RZ ;  /* 0x0000000c1d127c10 */ /* 0x020fc6000ff5e0ff */
[----:B------:R0:W-:Y:S01]  /*7890*/  STL [R1+0x10f4], R7 ;  /* 0x0010f40701007387 */ /* 0x0001e20000100800 */
[----:B------:R-:W-:-:S03]  /*78a0*/  SHF.R.S32.HI R8, RZ, 0x1f, R29 ;  /* 0x0000001fff087819 */ /* 0x000fc6000001141d */
[----:B------:R-:W-:Y:S04]  /*78b0*/  STL [R1+0x1128], R18 ;  /* 0x0011281201007387 */ /* 0x000fe80000100800 */
[----:B------:R-:W5:Y:S01]  /*78c0*/  LDL.LU R29, [R1+0x6c] ;  /* 0x00006c00011d7983 */ /* 0x000f620000300800 */
[----:B0-----:R-:W-:Y:S02]  /*78d0*/  SHF.R.S32.HI R7, RZ, 0x1f, R17 ;  /* 0x0000001fff077819 */ /* 0x001fe40000011411 */
[----:B------:R-:W-:Y:S01]  /*78e0*/  IADD3 R17, P6, PT, R17, UR12, RZ ;  /* 0x0000000c11117c10 */ /* 0x000fe2000ffde0ff */
[----:B------:R0:W-:Y:S04]  /*78f0*/  STL [R1+0x10f8], R6 ;  /* 0x0010f80601007387 */ /* 0x0001e80000100800 */
[----:B------:R1:W-:Y:S01]  /*7900*/  STL [R1+0x1130], R17 ;  /* 0x0011301101007387 */ /* 0x0003e20000100800 */
[----:B0-----:R-:W-:-:S02]  /*7910*/  SHF.R.S32.HI R6, RZ, 0x1f, R13 ;  /* 0x0000001fff067819 */ /* 0x001fc4000001140d */
[----:B-1----:R-:W-:Y:S02]  /*7920*/  IADD3 R17, P5, PT, R13, UR12, RZ ;  /* 0x0000000c0d117c10 */ /* 0x002fe4000ffbe0ff */
[----:B------:R-:W5:Y:S04]  /*7930*/  LDL.LU R13, [R1+0x68] ;  /* 0x00006800010d7983 */ /* 0x000f680000300800 */
[----:B------:R0:W-:Y:S04]  /*7940*/  STL [R1+0x10fc], R5 ;  /* 0x0010fc0501007387 */ /* 0x0001e80000100800 */
[----:B------:R1:W-:Y:S01]  /*7950*/  STL [R1+0x1138], R17 ;  /* 0x0011381101007387 */ /* 0x0003e20000100800 */
[----:B0-----:R-:W-:-:S02]  /*7960*/  SHF.R.S32.HI R5, RZ, 0x1f, R12 ;  /* 0x0000001fff057819 */ /* 0x001fc4000001140c */
[----:B-1----:R-:W-:Y:S02]  /*7970*/  IADD3 R17, P1, PT, R12, UR12, RZ ;  /* 0x0000000c0c117c10 */ /* 0x002fe4000ff3e0ff */
[----:B------:R-:W5:Y:S01]  /*7980*/  LDL.LU R12, [R1+0x64] ;  /* 0x00006400010c7983 */ /* 0x000f620000300800 */
[----:B------:R-:W-:-:S03]  /*7990*/  IADD3.X R3, PT, PT, R3, UR13, RZ, P0, !PT ;  /* 0x0000000d03037c10 */ /* 0x000fc600087fe4ff */
[----:B------:R0:W-:Y:S04]  /*79a0*/  STL [R1+0x1104], R4 ;  /* 0x0011040401007387 */ /* 0x0001e80000100800 */
[----:B------:R-:W-:Y:S01]  /*79b0*/  STL [R1+0x1140], R17 ;  /* 0x0011401101007387 */ /* 0x000fe20000100800 */
[----:B------:R-:W-:-:S03]  /*79c0*/  IADD3.X R2, PT, PT, R2, UR13, RZ, P4, !PT ;  /* 0x0000000d02027c10 */ /* 0x000fc6000a7fe4ff */
[----:B------:R-:W5:Y:S01]  /*79d0*/  LDL.LU R19, [R1+0x60] ;  /* 0x0000600001137983 */ /* 0x000f620000300800 */
[----:B0-----:R-:W-:Y:S02]  /*79e0*/  SHF.R.S32.HI R4, RZ, 0x1f, R16 ;  /* 0x0000001fff047819 */ /* 0x001fe40000011410 */
[----:B------:R-:W-:Y:S01]  /*79f0*/  IADD3 R16, P0, PT, R16, UR12, RZ ;  /* 0x0000000c10107c10 */ /* 0x000fe2000ff1e0ff */
[----:B------:R0:W-:Y:S04]  /*7a00*/  STL [R1+0x110c], R3 ;  /* 0x00110c0301007387 */ /* 0x0001e80000100800 */
[----:B------:R-:W-:Y:S04]  /*7a10*/  STL [R1+0x1234], R16 ;  /* 0x0012341001007387 */ /* 0x000fe80000100800 */
[----:B------:R-:W5:Y:S01]  /*7a20*/  LDL.LU R18, [R1+0x5c] ;  /* 0x00005c0001127983 */ /* 0x000f620000300800 */
[----:B0-----:R-:W-:-:S02]  /*7a30*/  SHF.R.S32.HI R3, RZ, 0x1f, R10 ;  /* 0x0000001fff037819 */ /* 0x001fc4000001140a */
[----:B------:R-:W-:Y:S01]  /*7a40*/  IADD3 R10, P4, PT, R10, UR12, RZ ;  /* 0x0000000c0a0a7c10 */ /* 0x000fe2000ff9e0ff */
[----:B------:R-:W-:Y:S04]  /*7a50*/  STL [R1+0x1114], R2 ;  /* 0x0011140201007387 */ /* 0x000fe80000100800 */
[----:B------:R0:W-:Y:S01]  /*7a60*/  STL [R1+0x123c], R10 ;  /* 0x00123c0a01007387 */ /* 0x0001e20000100800 */
[----:B------:R-:W-:-:S03]  /*7a70*/  IADD3.X R9, PT, PT, R9, UR13, RZ, P3, !PT ;  /* 0x0000000d09097c10 */ /* 0x000fc60009ffe4ff */
[----:B0-----:R-:W5:Y:S01]  /*7a80*/  LDL.LU R10, [R1+0x58] ;  /* 0x00005800010a7983 */ /* 0x001f620000300800 */
[----:B------:R-:W-:-:S03]  /*7a90*/  IADD3.X R8, PT, PT, R8, UR13, RZ, P2, !PT ;  /* 0x0000000d08087c10 */ /* 0x000fc600097fe4ff */
[----:B------:R3:W-:Y:S01]  /*7aa0*/  STL [R1+0x111c], R9 ;  /* 0x00111c0901007387 */ /* 0x0007e20000100800 */
[----:B------:R-:W-:Y:S02]  /*7ab0*/  IADD3.X R7, PT, PT, R7, UR13, RZ, P6, !PT ;  /* 0x0000000d07077c10 */ /* 0x000fe4000b7fe4ff */
[----:B------:R-:W-:Y:S02]  /*7ac0*/  IADD3.X R6, PT, PT, R6, UR13, RZ, P5, !PT ;  /* 0x0000000d06067c10 */ /* 0x000fe4000affe4ff */
[----:B------:R-:W-:Y:S02]  /*7ad0*/  IADD3.X R5, PT, PT, R5, UR13, RZ, P1, !PT ;  /* 0x0000000d05057c10 */ /* 0x000fe40008ffe4ff */
[----:B------:R-:W-:Y:S02]  /*7ae0*/  IADD3.X R4, PT, PT, R4, UR13, RZ, P0, !PT ;  /* 0x0000000d04047c10 */ /* 0x000fe400087fe4ff */
[----:B--2---:R-:W-:Y:S02]  /*7af0*/  SHF.R.S32.HI R2, RZ, 0x1f, R15 ;  /* 0x0000001fff027819 */ /* 0x004fe4000001140f */
[----:B------:R-:W-:-:S05]  /*7b00*/  IADD3 R15, P3, PT, R15, UR12, RZ ;  /* 0x0000000c0f0f7c10 */ /* 0x000fca000ff7e0ff */
[----:B------:R0:W-:Y:S04]  /*7b10*/  STL [R1+0x1244], R15 ;  /* 0x0012440f01007387 */ /* 0x0001e80000100800 */
[----:B------:R-:W2:Y:S04]  /*7b20*/  LDL.LU R17, [R1+0x4c] ;  /* 0x00004c0001117983 */ /* 0x000ea80000300800 */
[----:B------:R-:W-:Y:S04]  /*7b30*/  STL [R1+0x1124], R8 ;  /* 0x0011240801007387 */ /* 0x000fe80000100800 */
[----:B------:R-:W2:Y:S01]  /*7b40*/  LDL.LU R16, [R1+0x48] ;  /* 0x0000480001107983 */ /* 0x000ea20000300800 */
[----:B---3--:R-:W-:-:S02]  /*7b50*/  SHF.R.S32.HI R9, RZ, 0x1f, R11 ;  /* 0x0000001fff097819 */ /* 0x008fc4000001140b */
[----:B------:R-:W-:-:S05]  /*7b60*/  IADD3 R11, P2, PT, R11, UR12, RZ ;  /* 0x0000000c0b0b7c10 */ /* 0x000fca000ff5e0ff */
[----:B------:R4:W-:Y:S04]  /*7b70*/  STL [R1+0x124c], R11 ;  /* 0x00124c0b01007387 */ /* 0x0009e80000100800 */
[----:B0-----:R-:W3:Y:S04]  /*7b80*/  LDL.LU R15, [R1+0x44] ;  /* 0x00004400010f7983 */ /* 0x001ee80000300800 */
[----:B------:R-:W-:Y:S01]  /*7b90*/  STL [R1+0x112c], R7 ;  /* 0x00112c0701007387 */ /* 0x000fe20000100800 */
[----:B----4-:R-:W-:-:S05]  /*7ba0*/  IADD3 R11, P6, PT, R14, UR12, RZ ;  /* 0x0000000c0e0b7c10 */ /* 0x010fca000ffde0ff */
[----:B------:R0:W-:Y:S01]  /*7bb0*/  STL [R1+0x1250], R11 ;  /* 0x0012500b01007387 */ /* 0x0001e20000100800 */
[----:B------:R-:W-:-:S03]  /*7bc0*/  SHF.R.S32.HI R8, RZ, 0x1f, R14 ;  /* 0x0000001fff087819 */ /* 0x000fc6000001140e */
[----:B0-----:R-:W4:Y:S01]  /*7bd0*/  LDL.LU R11, [R1+0x40] ;  /* 0x00004000010b7983 */ /* 0x001f220000300800 */
[----:B-----5:R-:W-:-:S03]  /*7be0*/  IADD3 R20, P5, PT, R29, UR12, RZ ;  /* 0x0000000c1d147c10 */ /* 0x020fc6000ffbe0ff */
[----:B------:R0:W-:Y:S04]  /*7bf0*/  STL [R1+0x1134], R6 ;  /* 0x0011340601007387 */ /* 0x0001e80000100800 */
[----:B------:R-:W5:Y:S01]  /*7c00*/  LDL.LU R14, [R1+0x3c] ;  /* 0x00003c00010e7983 */ /* 0x000f620000300800 */
[----:B------:R-:W-:-:S03]  /*7c10*/  SHF.R.S32.HI R7, RZ, 0x1f, R29 ;  /* 0x0000001fff077819 */ /* 0x000fc6000001141d */
[----:B------:R-:W-:Y:S04]  /*7c20*/  STL [R1+0x1248], R20 ;  /* 0x0012481401007387 */ /* 0x000fe80000100800 */
[----:B------:R-:W5:Y:S01]  /*7c30*/  LDL.LU R29, [R1+0x34] ;  /* 0x00003400011d7983 */ /* 0x000f620000300800 */
[----:B0-----:R-:W-:Y:S02]  /*7c40*/  SHF.R.S32.HI R6, RZ, 0x1f, R13 ;  /* 0x0000001fff067819 */ /* 0x001fe4000001140d */
[----:B------:R-:W-:Y:S01]  /*7c50*/  IADD3 R13, P1, PT, R13, UR12, RZ ;  /* 0x0000000c0d0d7c10 */ /* 0x000fe2000ff3e0ff */
[----:B------:R-:W-:Y:S04]  /*7c60*/  STL [R1+0x113c], R5 ;  /* 0x00113c0501007387 */ /* 0x000fe80000100800 */
[----:B------:R0:W-:Y:S04]  /*7c70*/  STL [R1+0x1240], R13 ;  /* 0x0012400d01007387 */ /* 0x0001e80000100800 */
[----:B0-----:R-:W5:Y:S01]  /*7c80*/  LDL.LU R13, [R1+0x2c] ;  /* 0x00002c00010d7983 */ /* 0x001f620000300800 */
[----:B------:R-:W-:-:S03]  /*7c90*/  SHF.R.S32.HI R5, RZ, 0x1f, R12 ;  /* 0x0000001fff057819 */ /* 0x000fc6000001140c */
[----:B------:R0:W-:Y:S01]  /*7ca0*/  STL [R1+0x1144], R4 ;  /* 0x0011440401007387 */ /* 0x0001e20000100800 */
[----:B------:R-:W-:-:S03]  /*7cb0*/  IADD3 R20, P0, PT, R12, UR12, RZ ;  /* 0x0000000c0c147c10 */ /* 0x000fc6000ff1e0ff */
[----:B------:R-:W5:Y:S01]  /*7cc0*/  LDL.LU R12, [R1+0x28] ;  /* 0x00002800010c7983 */ /* 0x000f620000300800 */
[----:B------:R-:W-:-:S03]  /*7cd0*/  IADD3.X R21, PT, PT, R3, UR13, RZ, P4, !PT ;  /* 0x0000000d03157c10 */ /* 0x000fc6000a7fe4ff */
[----:B------:R1:W-:Y:S01]  /*7ce0*/  STL [R1+0x1238], R20 ;  /* 0x0012381401007387 */ /* 0x0003e20000100800 */
[----:B0-----:R-:W-:-:S03]  /*7cf0*/  SHF.R.S32.HI R4, RZ, 0x1f, R19 ;  /* 0x0000001fff047819 */ /* 0x001fc60000011413 */
[----:B------:R-:W-:Y:S01]  /*7d00*/  STL [R1+0x122c], R21 ;  /* 0x00122c1501007387 */ /* 0x000fe20000100800 */
[----:B-1----:R-:W-:Y:S02]  /*7d10*/  IADD3 R20, P4, PT, R19, UR12, RZ ;  /* 0x0000000c13147c10 */ /* 0x002fe4000ff9e0ff */
[----:B------:R-:W-:Y:S02]  /*7d20*/  IADD3.X R19, PT, PT, R2, UR13, RZ, P3, !PT ;  /* 0x0000000d02137c10 */ /* 0x000fe40009ffe4ff */
[----:B------:R-:W-:Y:S02]  /*7d30*/  SHF.R.S32.HI R3, RZ, 0x1f, R18 ;  /* 0x0000001fff037819 */ /* 0x000fe40000011412 */
[----:B------:R-:W-:Y:S01]  /*7d40*/  IADD3 R18, P3, PT, R18, UR12, RZ ;  /* 0x0000000c12127c10 */ /* 0x000fe2000ff7e0ff */
[----:B------:R-:W-:Y:S01]  /*7d50*/  STL [R1+0x1230], R20 ;  /* 0x0012301401007387 */ /* 0x000fe20000100800 */
[----:B------:R-:W-:-:S03]  /*7d60*/  IADD3.X R9, PT, PT, R9, UR13, RZ, P2, !PT ;  /* 0x0000000d09097c10 */ /* 0x000fc600097fe4ff */
[----:B------:R-:W-:Y:S04]  /*7d70*/  STL [R1+0x1224], R19 ;  /* 0x0012241301007387 */ /* 0x000fe80000100800 */
[----:B------:R0:W-:Y:S01]  /*7d80*/  STL [R1+0x1228], R18 ;  /* 0x0012281201007387 */ /* 0x0001e20000100800 */
[----:B------:R-:W-:Y:S02]  /*7d90*/  SHF.R.S32.HI R2, RZ, 0x1f, R10 ;  /* 0x0000001fff027819 */ /* 0x000fe4000001140a */
[----:B0-----:R-:W-:Y:S02]  /*7da0*/  IADD3 R18, P2, PT, R10, UR12, RZ ;  /* 0x0000000c0a127c10 */ /* 0x001fe4000ff5e0ff */
[----:B------:R-:W5:Y:S01]  /*7db0*/  LDL.LU R10, [R1+0x74] ;  /* 0x00007400010a7983 */ /* 0x000f620000300800 */
[----:B------:R-:W-:-:S03]  /*7dc0*/  IADD3.X R19, PT, PT, R8, UR13, RZ, P6, !PT ;  /* 0x0000000d08137c10 */ /* 0x000fc6000b7fe4ff */
[----:B------:R2:W-:Y:S04]  /*7dd0*/  STL [R1+0x1148], R9 ;  /* 0x0011480901007387 */ /* 0x0005e80000100800 */
[----:B------:R0:W-:Y:S04]  /*7de0*/  STL [R1+0x1220], R18 ;  /* 0x0012201201007387 */ /* 0x0001e80000100800 */
[----:B------:R-:W-:Y:S01]  /*7df0*/  STL [R1+0x114c], R19 ;  /* 0x00114c1301007387 */ /* 0x000fe20000100800 */
[----:B--2---:R-:W-:Y:S02]  /*7e00*/  SHF.R.S32.HI R9, RZ, 0x1f, R17 ;  /* 0x0000001fff097819 */ /* 0x004fe40000011411 */
[----:B0-----:R-:W-:-:S02]  /*7e10*/  IADD3 R18, P6, PT, R17, UR12, RZ ;  /* 0x0000000c11127c10 */ /* 0x001fc4000ffde0ff */
[----:B------:R-:W-:Y:S02]  /*7e20*/  IADD3.X R17, PT, PT, R7, UR13, RZ, P5, !PT ;  /* 0x0000000d07117c10 */ /* 0x000fe4000affe4ff */
[----:B------:R-:W-:Y:S02]  /*7e30*/  SHF.R.S32.HI R8, RZ, 0x1f, R16 ;  /* 0x0000001fff087819 */ /* 0x000fe40000011410 */
[----:B------:R-:W-:Y:S01]  /*7e40*/  IADD3 R16, P5, PT, R16, UR12, RZ ;  /* 0x0000000c10107c10 */ /* 0x000fe2000ffbe0ff */
[----:B------:R-:W-:Y:S04]  /*7e50*/  STL [R1+0x121c], R18 ;  /* 0x00121c1201007387 */ /* 0x000fe80000100800 */
[----:B------:R0:W-:Y:S04]  /*7e60*/  STL [R1+0x1150], R17 ;  /* 0x0011501101007387 */ /* 0x0001e80000100800 */
[----:B------:R1:W-:Y:S01]  /*7e70*/  STL [R1+0x1218], R16 ;  /* 0x0012181001007387 */ /* 0x0003e20000100800 */
[----:B---3--:R-:W-:-:S02]  /*7e80*/  SHF.R.S32.HI R7, RZ, 0x1f, R15 ;  /* 0x0000001fff077819 */ /* 0x008fc4000001140f */
[----:B0-----:R-:W-:Y:S02]  /*7e90*/  IADD3.X R17, PT, PT, R6, UR13, RZ, P1, !PT ;  /* 0x0000000d06117c10 */ /* 0x001fe40008ffe4ff */
[----:B-1----:R-:W-:Y:S02]  /*7ea0*/  IADD3 R16, P1, PT, R15, UR12, RZ ;  /* 0x0000000c0f107c10 */ /* 0x002fe4000ff3e0ff */
[----:B------:R-:W-:Y:S01]  /*7eb0*/  IADD3.X R15, PT, PT, R5, UR13, RZ, P0, !PT ;  /* 0x0000000d050f7c10 */ /* 0x000fe200087fe4ff */
[----:B------:R-:W-:Y:S04]  /*7ec0*/  STL [R1+0x1154], R17 ;  /* 0x0011541101007387 */ /* 0x000fe80000100800 */
[----:B------:R-:W-:Y:S04]  /*7ed0*/  STL [R1+0x1214], R16 ;  /* 0x0012141001007387 */ /* 0x000fe80000100800 */
[----:B------:R0:W-:Y:S02]  /*7ee0*/  STL [R1+0x1158], R15 ;  /* 0x0011580f01007387 */ /* 0x0001e40000100800 */
[----:B0-----:R-:W-:-:S02]  /*7ef0*/  IADD3.X R15, PT, PT, R4, UR13, RZ, P4, !PT ;  /* 0x0000000d040f7c10 */ /* 0x001fc4000a7fe4ff */
[----:B----4-:R-:W-:Y:S02]  /*7f00*/  SHF.R.S32.HI R6, RZ, 0x1f, R11 ;  /* 0x0000001fff067819 */ /* 0x010fe4000001140b */
[----:B------:R-:W-:-:S05]  /*7f10*/  IADD3 R11, P0, PT, R11, UR12, RZ ;  /* 0x0000000c0b0b7c10 */ /* 0x000fca000ff1e0ff */
[----:B------:R0:W-:Y:S01]  /*7f20*/  STL [R1+0x1210], R11 ;  /* 0x0012100b01007387 */ /* 0x0001e20000100800 */
[----:B-----5:R-:W-:-:S03]  /*7f30*/  SHF.R.S32.HI R5, RZ, 0x1f, R14 ;  /* 0x0000001fff057819 */ /* 0x020fc6000001140e */
[----:B------:R-:W-:Y:S01]  /*7f40*/  STL [R1+0x115c], R15 ;  /* 0x00115c0f01007387 */ /* 0x000fe20000100800 */
[----:B0-----:R-:W-:Y:S02]  /*7f50*/  IADD3 R11, P4, PT, R14, UR12, RZ ;  /* 0x0000000c0e0b7c10 */ /* 0x001fe4000ff9e0ff */
[----:B------:R-:W-:-:S03]  /*7f60*/  IADD3.X R14, PT, PT, R3, UR13, RZ, P3, !PT ;  /* 0x0000000d030e7c10 */ /* 0x000fc60009ffe4ff */
[----:B------:R0:W-:Y:S04]  /*7f70*/  STL [R1+0x120c], R11 ;  /* 0x00120c0b01007387 */ /* 0x0001e80000100800 */
[----:B------:R1:W-:Y:S01]  /*7f80*/  STL [R1+0x1164], R14 ;  /* 0x0011640e01007387 */ /* 0x0003e20000100800 */
[----:B0-----:R-:W-:Y:S02]  /*7f90*/  IADD3 R11, P3, PT, R29, UR12, RZ ;  /* 0x0000000c1d0b7c10 */ /* 0x001fe4000ff7e0ff */
[----:B-1----:R-:W-:-:S03]  /*7fa0*/  IADD3.X R14, PT, PT, R2, UR13, RZ, P2, !PT ;  /* 0x0000000d020e7c10 */ /* 0x002fc600097fe4ff */
[----:B------:R0:W-:Y:S01]  /*7fb0*/  STL [R1+0x1208], R11 ;  /* 0x0012080b01007387 */ /* 0x0001e20000100800 */
[----:B------:R-:W-:-:S03]  /*7fc0*/  IADD3.X R9, PT, PT, R9, UR13, RZ, P6, !PT ;  /* 0x0000000d09097c10 */ /* 0x000fc6000b7fe4ff */
[----:B------:R-:W-:Y:S01]  /*7fd0*/  STL [R1+0x1168], R14 ;  /* 0x0011680e01007387 */ /* 0x000fe20000100800 */
[----:B0-----:R-:W-:-:S05]  /*7fe0*/  IADD3 R11, P2, PT, R13, UR12, RZ ;  /* 0x0000000c0d0b7c10 */ /* 0x001fca000ff5e0ff */
[----:B------:R0:W-:Y:S04]  /*7ff0*/  STL [R1+0x1188], R11 ;  /* 0x0011880b01007387 */ /* 0x0001e80000100800 */
[----:B------:R-:W2:Y:S04]  /*8000*/  LDL.LU R17, [R1+0x78] ;  /* 0x0000780001117983 */ /* 0x000ea80000300800 */
[----:B------:R-:W-:Y:S01]  /*8010*/  STL [R1+0x116c], R9 ;  /* 0x00116c0901007387 */ /* 0x000fe20000100800 */
[----:B0-----:R-:W-:-:S03]  /*8020*/  IADD3 R11, P6, PT, R12, UR12, RZ ;  /* 0x0000000c0c0b7c10 */ /* 0x001fc6000ffde0ff */
[----:B------:R-:W3:Y:S04]  /*8030*/  LDL.LU R16, [R1+0x7c] ;  /* 0x00007c0001107983 */ /* 0x000ee80000300800 */
[----:B------:R0:W-:Y:S04]  /*8040*/  STL [R1+0x1190], R11 ;  /* 0x0011900b01007387 */ /* 0x0001e80000100800 */
[----:B------:R-:W4:Y:S01]  /*8050*/  LDL.LU R15, [R1+0x80] ;  /* 0x00008000010f7983 */ /* 0x000f220000300800 */
[----:B------:R-:W-:Y:S01]  /*8060*/  IMAD R36, R36, UR11, RZ ;  /* 0x0000000b24247c24 */ /* 0x000fe2000f8e02ff */
[----:B------:R-:W-:-:S04]  /*8070*/  IADD3.X R8, PT, PT, R8, UR13, RZ, P5, !PT ;  /* 0x0000000d08087c10 */ /* 0x000fc8000affe4ff */
[----:B0-----:R-:W-:Y:S01]  /*8080*/  IADD3 R11, P5, PT, R36, UR12, RZ ;  /* 0x0000000c240b7c10 */ /* 0x001fe2000ffbe0ff */
[----:B------:R0:W-:Y:S01]  /*8090*/  STL [R1+0x1170], R8 ;  /* 0x0011700801007387 */ /* 0x0001e20000100800 */
[----:B------:R-:W-:-:S03]  /*80a0*/  IMAD R30, R30, UR11, RZ ;  /* 0x0000000b1e1e7c24 */ /* 0x000fc6000f8e02ff */
[----:B------:R1:W-:Y:S01]  /*80b0*/  STL [R1+0x1198], R11 ;  /* 0x0011980b01007387 */ /* 0x0003e20000100800 */
[----:B0-----:R-:W-:Y:S02]  /*80c0*/  SHF.R.S32.HI R8, RZ, 0x1f, R10 ;  /* 0x0000001fff087819 */ /* 0x001fe4000001140a */
[----:B-1----:R-:W-:Y:S02]  /*80d0*/  IADD3.X R11, PT, PT, R7, UR13, RZ, P1, !PT ;  /* 0x0000000d070b7c10 */ /* 0x002fe40008ffe4ff */
[----:B------:R-:W-:-:S03]  /*80e0*/  IADD3 R10, P1, PT, R10, UR12, RZ ;  /* 0x0000000c0a0a7c10 */ /* 0x000fc6000ff3e0ff */
[----:B------:R0:W-:Y:S01]  /*80f0*/  STL [R1+0x1174], R11 ;  /* 0x0011740b01007387 */ /* 0x0001e20000100800 */
[----:B------:R-:W-:-:S03]  /*8100*/  IMAD R31, R31, UR11, RZ ;  /* 0x0000000b1f1f7c24 */ /* 0x000fc6000f8e02ff */
[----:B------:R1:W-:Y:S01]  /*8110*/  STL [R1+0x11a0], R10 ;  /* 0x0011a00a01007387 */ /* 0x0003e20000100800 */
[----:B0-----:R-:W-:Y:S02]  /*8120*/  IADD3.X R11, PT, PT, R6, UR13, RZ, P0, !PT ;  /* 0x0000000d060b7c10 */ /* 0x001fe400087fe4ff */
[----:B-1----:R-:W-:-:S03]  /*8130*/  IADD3 R10, P0, PT, R30, UR12, RZ ;  /* 0x0000000c1e0a7c10 */ /* 0x002fc6000ff1e0ff */
[----:B------:R-:W-:Y:S01]  /*8140*/  STL [R1+0x1178], R11 ;  /* 0x0011780b01007387 */ /* 0x000fe20000100800 */
[----:B------:R-:W-:-:S03]  /*8150*/  IADD3.X R5, PT, PT, R5, UR13, RZ, P4, !PT ;  /* 0x0000000d05057c10 */ /* 0x000fc6000a7fe4ff */
[----:B------:R0:W-:Y:S01]  /*8160*/  STL [R1+0x11a8], R10 ;  /* 0x0011a80a01007387 */ /* 0x0001e20000100800 */
[----:B------:R-:W-:Y:S01]  /*8170*/  IMAD R32, R32, UR11, RZ ;  /* 0x0000000b20207c24 */ /* 0x000fe2000f8e02ff */
[----:B------:R-:W-:Y:S02]  /*8180*/  SHF.R.S32.HI R4, RZ, 0x1f, R29 ;  /* 0x0000001fff047819 */ /* 0x000fe4000001141d */
[----:B------:R-:W5:Y:S01]  /*8190*/  LDL.LU R29, [R1+0x88] ;  /* 0x00008800011d7983 */ /* 0x000f620000300800 */
[----:B0-----:R-:W-:-:S03]  /*81a0*/  IADD3 R10, P4, PT, R31, UR12, RZ ;  /* 0x0000000c1f0a7c10 */ /* 0x001fc6000ff9e0ff */
[----:B------:R-:W-:Y:S04]  /*81b0*/  STL [R1+0x117c], R5 ;  /* 0x00117c0501007387 */ /* 0x000fe80000100800 */
[----:B------:R0:W-:Y:S01]  /*81c0*/  STL [R1+0x11b0], R10 ;  /* 0x0011b00a01007387 */ /* 0x0001e20000100800 */
[----:B------:R-:W-:Y:S01]  /*81d0*/  IMAD R33, R33, UR11, RZ ;  /* 0x0000000b21217c24 */ /* 0x000fe2000f8e02ff */
[----:B------:R-:W-:Y:S02]  /*81e0*/  SHF.R.S32.HI R3, RZ, 0x1f, R13 ;  /* 0x0000001fff037819 */ /* 0x000fe4000001140d */
[----:B------:R-:W5:Y:S01]  /*81f0*/  LDL.LU R14, [R1+0xcc] ;  /* 0x0000cc00010e7983 */ /* 0x000f620000300800 */
[----:B0-----:R-:W-:Y:S02]  /*8200*/  IADD3.X R10, PT, PT, R4, UR13, RZ, P3, !PT ;  /* 0x0000000d040a7c10 */ /* 0x001fe40009ffe4ff */
[----:B------:R-:W-:-:S03]  /*8210*/  IADD3 R4, P3, PT, R32, UR12, RZ ;  /* 0x0000000c20047c10 */ /* 0x000fc6000ff7e0ff */
[----:B------:R-:W-:Y:S04]  /*8220*/  STL [R1+0x1180], R10 ;  /* 0x0011800a01007387 */ /* 0x000fe80000100800 */
[----:B------:R0:W-:Y:S01]  /*8230*/  STL [R1+0x11b8], R4 ;  /* 0x0011b80401007387 */ /* 0x0001e20000100800 */
[----:B------:R-:W-:Y:S01]  /*8240*/  IMAD R34, R34, UR11, RZ ;  /* 0x0000000b22227c24 */ /* 0x000fe2000f8e02ff */
[----:B------:R-:W-:Y:S02]  /*8250*/  SHF.R.S32.HI R2, RZ, 0x1f, R12 ;  /* 0x0000001fff027819 */ /* 0x000fe4000001140c */
[----:B------:R-:W5:Y:S01]  /*8260*/  LDL.LU R13, [R1+0xc4] ;  /* 0x0000c400010d7983 */ /* 0x000f620000300800 */
[----:B0-----:R-:W-:Y:S02]  /*8270*/  IADD3.X R4, PT, PT, R3, UR13, RZ, P2, !PT ;  /* 0x0000000d03047c10 */ /* 0x001fe400097fe4ff */
[----:B------:R-:W-:-:S03]  /*8280*/  IADD3 R3, P2, PT, R33, UR12, RZ ;  /* 0x0000000c21037c10 */ /* 0x000fc6000ff5e0ff */
[----:B------:R-:W-:Y:S01]  /*8290*/  STL [R1+0x1184], R4 ;  /* 0x0011840401007387 */ /* 0x000fe20000100800 */
[----:B------:R-:W-:-:S03]  /*82a0*/  IMAD R35, R35, UR11, RZ ;  /* 0x0000000b23237c24 */ /* 0x000fc6000f8e02ff */
[----:B------:R0:W-:Y:S01]  /*82b0*/  STL [R1+0x11c0], R3 ;  /* 0x0011c00301007387 */ /* 0x0001e20000100800 */
[----:B------:R-:W-:Y:S02]  /*82c0*/  SHF.R.S32.HI R9, RZ, 0x1f, R36 ;  /* 0x0000001fff097819 */ /* 0x000fe40000011424 */
[----:B0-----:R-:W-:Y:S02]  /*82d0*/  IADD3.X R3, PT, PT, R2, UR13, RZ, P6, !PT ;  /* 0x0000000d02037c10 */ /* 0x001fe4000b7fe4ff */
[----:B------:R-:W-:-:S03]  /*82e0*/  IADD3 R2, P6, PT, R34, UR12, RZ ;  /* 0x0000000c22027c10 */ /* 0x000fc6000ffde0ff */
[----:B------:R0:W-:Y:S01]  /*82f0*/  STL [R1+0x118c], R3 ;  /* 0x00118c0301007387 */ /* 0x0001e20000100800 */
[----:B------:R-:W-:-:S03]  /*8300*/  IADD3.X R8, PT, PT, R8, UR13, RZ, P1, !PT ;  /* 0x0000000d08087c10 */ /* 0x000fc60008ffe4ff */
[----:B------:R1:W-:Y:S01]  /*8310*/  STL [R1+0x11c8], R2 ;  /* 0x0011c80201007387 */ /* 0x0003e20000100800 */
[----:B------:R-:W-:Y:S02]  /*8320*/  SHF.R.S32.HI R7, RZ, 0x1f, R30 ;  /* 0x0000001fff077819 */ /* 0x000fe4000001141e */
[----:B0-----:R-:W-:Y:S02]  /*8330*/  IADD3.X R3, PT, PT, R9, UR13, RZ, P5, !PT ;  /* 0x0000000d09037c10 */ /* 0x001fe4000affe4ff */
[----:B-1----:R-:W-:-:S03]  /*8340*/  IADD3 R2, P5, PT, R35, UR12, RZ ;  /* 0x0000000c23027c10 */ /* 0x002fc6000ffbe0ff */
[----:B------:R-:W-:Y:S04]  /*8350*/  STL [R1+0x1194], R3 ;  /* 0x0011940301007387 */ /* 0x000fe80000100800 */
[----:B------:R-:W-:Y:S01]  /*8360*/  STL [R1+0x11d0], R2 ;  /* 0x0011d00201007387 */ /* 0x000fe20000100800 */
[----:B------:R-:W-:-:S03]  /*8370*/  SHF.R.S32.HI R6, RZ, 0x1f, R31 ;  /* 0x0000001fff067819 */ /* 0x000fc6000001141f */
[----:B------:R0:W-:Y:S01]  /*8380*/  STL [R1+0x119c], R8 ;  /* 0x00119c0801007387 */ /* 0x0001e20000100800 */
[----:B------:R-:W-:Y:S02]  /*8390*/  SHF.R.S32.HI R5, RZ, 0x1f, R32 ;  /* 0x0000001fff057819 */ /* 0x000fe40000011420 */
[----:B0-----:R-:W-:Y:S02]  /*83a0*/  IADD3.X R8, PT, PT, R7, UR13, RZ, P0, !PT ;  /* 0x0000000d07087c10 */ /* 0x001fe400087fe4ff */
[----:B------:R-:W-:Y:S02]  /*83b0*/  IADD3.X R5, PT, PT, R5, UR13, RZ, P3, !PT ;  /* 0x0000000d05057c10 */ /* 0x000fe40009ffe4ff */
[----:B--2---:R-:W-:-:S05]  /*83c0*/  IADD3 R2, P1, PT, R17, UR12, RZ ;  /* 0x0000000c11027c10 */ /* 0x004fca000ff3e0ff */
[----:B------:R-:W-:Y:S01]  /*83d0*/  STL [R1+0x11d8], R2 ;  /* 0x0011d80201007387 */ /* 0x000fe20000100800 */
[----:B---3--:R-:W-:-:S03]  /*83e0*/  IADD3 R7, P0, PT, R16, UR12, RZ ;  /* 0x0000000c10077c10 */ /* 0x008fc6000ff1e0ff */
[----:B------:R0:W-:Y:S04]  /*83f0*/  STL [R1+0x11a4], R8 ;  /* 0x0011a40801007387 */ /* 0x0001e80000100800 */
[----:B------:R4:W-:Y:S01]  /*8400*/  STL [R1+0x11e0], R7 ;  /* 0x0011e00701007387 */ /* 0x0009e20000100800 */
[----:B0-----:R-:W-:Y:S02]  /*8410*/  IADD3.X R8, PT, PT, R6, UR13, RZ, P4, !PT ;  /* 0x0000000d06087c10 */ /* 0x001fe4000a7fe4ff */
[----:B----4-:R-:W-:-:S03]  /*8420*/  IADD3 R7, P4, PT, R15, UR12, RZ ;  /* 0x0000000c0f077c10 */ /* 0x010fc6000ff9e0ff */
[----:B------:R0:W-:Y:S01]  /*8430*/  STL [R1+0x11ac], R8 ;  /* 0x0011ac0801007387 */ /* 0x0001e20000100800 */
[----:B------:R-:W-:-:S03]  /*8440*/  SHF.R.S32.HI R6, RZ, 0x1f, R0 ;  /* 0x0000001fff067819 */ /* 0x000fc60000011400 */
[----:B------:R1:W-:Y:S01]  /*8450*/  STL [R1+0x11e8], R7 ;  /* 0x0011e80701007387 */ /* 0x0003e20000100800 */
[----:B0-----:R-:W-:-:S03]  /*8460*/  IADD3 R8, P3, PT, R0, UR14, RZ ;  /* 0x0000000e00087c10 */ /* 0x001fc6000ff7e0ff */
[----:B------:R-:W2:Y:S01]  /*8470*/  LDL.LU R0, [R1+0x1548] ;  /* 0x0015480001007983 */ /* 0x000ea20000300800 */
[----:B------:R-:W-:Y:S02]  /*8480*/  SHF.R.S32.HI R12, RZ, 0x1f, R33 ;  /* 0x0000001fff0c7819 */ /* 0x000fe40000011421 */
[----:B------:R-:W-:Y:S01]  /*8490*/  SHF.R.S32.HI R11, RZ, 0x1f, R34 ;  /* 0x0000001fff0b7819 */ /* 0x000fe20000011422 */
[----:B------:R0:W-:Y:S01]  /*84a0*/  STL [R1+0x11b4], R5 ;  /* 0x0011b40501007387 */ /* 0x0001e20000100800 */
[----:B-1----:R-:W-:Y:S02]  /*84b0*/  IADD3.X R7, PT, PT, R12, UR13, RZ, P2, !PT ;  /* 0x0000000d0c077c10 */ /* 0x002fe400097fe4ff */
[----:B------:R-:W-:Y:S02]  /*84c0*/  SHF.R.S32.HI R10, RZ, 0x1f, R35 ;  /* 0x0000001fff0a7819 */ /* 0x000fe40000011423 */
[----:B------:R-:W-:Y:S01]  /*84d0*/  SHF.R.S32.HI R4, RZ, 0x1f, R17 ;  /* 0x0000001fff047819 */ /* 0x000fe20000011411 */
[----:B------:R1:W-:Y:S01]  /*84e0*/  STL [R1+0x11f0], R8 ;  /* 0x0011f00801007387 */ /* 0x0003e20000100800 */
[----:B------:R-:W-:-:S02]  /*84f0*/  SHF.R.S32.HI R3, RZ, 0x1f, R16 ;  /* 0x0000001fff037819 */ /* 0x000fc40000011410 */
[----:B0-----:R-:W-:Y:S01]  /*8500*/  IADD3.X R5, PT, PT, R11, UR13, RZ, P6, !PT ;  /* 0x0000000d0b057c10 */ /* 0x001fe2000b7fe4ff */
[----:B------:R0:W-:Y:S01]  /*8510*/  STL [R1+0x11bc], R7 ;  /* 0x0011bc0701007387 */ /* 0x0001e20000100800 */
[----:B------:R-:W-:-:S03]  /*8520*/  SHF.R.S32.HI R2, RZ, 0x1f, R15 ;  /* 0x0000001fff027819 */ /* 0x000fc6000001140f */
[----:B------:R3:W-:Y:S01]  /*8530*/  STL [R1+0x11c4], R5 ;  /* 0x0011c40501007387 */ /* 0x0007e20000100800 */
[----:B-1----:R-:W-:Y:S02]  /*8540*/  IADD3.X R8, PT, PT, R10, UR13, RZ, P5, !PT ;  /* 0x0000000d0a087c10 */ /* 0x002fe4000affe4ff */
[----:B0-----:R-:W-:Y:S02]  /*8550*/  IADD3.X R7, PT, PT, R4, UR13, RZ, P1, !PT ;  /* 0x0000000d04077c10 */ /* 0x001fe40008ffe4ff */
[----:B------:R-:W-:Y:S02]  /*8560*/  IADD3.X R4, PT, PT, R2, UR15, RZ, P4, !PT ;  /* 0x0000000f02047c10 */ /* 0x000fe4000a7fe4ff */
[----:B---3--:R-:W-:Y:S01]  /*8570*/  IADD3.X R5, PT, PT, R3, UR13, RZ, P0, !PT ;  /* 0x0000000d03057c10 */ /* 0x008fe200087fe4ff */
[----:B------:R-:W-:Y:S01]  /*8580*/  STL [R1+0x11cc], R8 ;  /* 0x0011cc0801007387 */ /* 0x000fe20000100800 */
[----:B-----5:R-:W-:-:S03]  /*8590*/  IADD3 R3, P0, PT, R29, UR16, RZ ;  /* 0x000000101d037c10 */ /* 0x020fc6000ff1e0ff */
[----:B------:R-:W-:Y:S01]  /*85a0*/  STL [R1+0x11d4], R7 ;  /* 0x0011d40701007387 */ /* 0x000fe20000100800 */
[----:B------:R-:W-:-:S03]  /*85b0*/  IADD3.X R2, PT, PT, R6, UR17, RZ, P3, !PT ;  /* 0x0000001106027c10 */ /* 0x000fc60009ffe4ff */
[----:B------:R-:W-:Y:S04]  /*85c0*/  STL [R1+0x11dc], R5 ;  /* 0x0011dc0501007387 */ /* 0x000fe80000100800 */
[----:B------:R0:W-:Y:S04]  /*85d0*/  STL [R1+0x11e4], R4 ;  /* 0x0011e40401007387 */ /* 0x0001e80000100800 */
[----:B------:R1:W-:Y:S04]  /*85e0*/  STL [R1+0x11f8], R3 ;  /* 0x0011f80301007387 */ /* 0x0003e80000100800 */
[----:B------:R3:W-:Y:S01]  /*85f0*/  STL [R1+0x11ec], R2 ;  /* 0x0011ec0201007387 */ /* 0x0007e20000100800 */
[----:B0-----:R-:W-:Y:S01]  /*8600*/  SHF.R.S32.HI R4, RZ, 0x1f, R29 ;  /* 0x0000001fff047819 */ /* 0x001fe2000001141d */
[----:B-1----:R-:W-:-:S03]  /*8610*/  IMAD R3, R14, UR11, RZ ;  /* 0x0000000b0e037c24 */ /* 0x002fc6000f8e02ff */
[----:B------:R-:W-:Y:S02]  /*8620*/  IADD3.X R4, PT, PT, R4, UR19, RZ, P0, !PT ;  /* 0x0000001304047c10 */ /* 0x000fe400087fe4ff */
[----:B------:R-:W-:Y:S01]  /*8630*/  IADD3 R6, P1, PT, R3, UR18, RZ ;  /* 0x0000001203067c10 */ /* 0x000fe2000ff3e0ff */
[----:B---3--:R-:W-:Y:S01]  /*8640*/  IMAD R2, R13, UR4, RZ ;  /* 0x000000040d027c24 */ /* 0x008fe2000f8e02ff */
[----:B------:R-:W-:Y:S01]  /*8650*/  SHF.R.S32.HI R3, RZ, 0x1f, R3 ;  /* 0x0000001fff037819 */ /* 0x000fe20000011403 */
[----:B--2---:R-:W-:-:S03]  /*8660*/  IMAD R5, R0, UR11, RZ ;  /* 0x0000000b00057c24 */ /* 0x004fc6000f8e02ff */
[----:B------:R-:W-:Y:S01]  /*8670*/  IADD3.X R3, PT, PT, R3, UR21, RZ, P1, !PT ;  /* 0x0000001503037c10 */ /* 0x000fe20008ffe4ff */
[----:B------:R-:W2:Y:S01]  /*8680*/  LDL.LU R0, [R1+0x1544] ;  /* 0x0015440001007983 */ /* 0x000ea20000300800 */
[----:B------:R-:W0:Y:S03]  /*8690*/  LDCU UR11, c[0x0][0x38c] ;  /* 0x00007180ff0b77ac */ /* 0x000e260008000800 */
[----:B------:R1:W-:Y:S01]  /*86a0*/  STL [R1+0x1200], R6 ;  /* 0x0012000601007387 */ /* 0x0003e20000100800 */
[----:B------:R-:W-:Y:S01]  /*86b0*/  USHF.R.S32.HI UR7, URZ, 0x1f, UR6 ;  /* 0x0000001fff077899 */ /* 0x000fe20008011406 */
[----:B------:R-:W3:Y:S02]  /*86c0*/  LDCU UR4, c[0x0][0x3a8] ;  /* 0x00007500ff0477ac */ /* 0x000ee40008000800 */
[----:B------:R4:W-:Y:S01]  /*86d0*/  STL [R1+0x11f4], R4 ;  /* 0x0011f40401007387 */ /* 0x0009e20000100800 */
[----:B-1----:R-:W-:-:S02]  /*86e0*/  IADD3 R6, P0, PT, R2, UR8, RZ ;  /* 0x0000000802067c10 */ /* 0x002fc4000ff1e0ff */
[----:B----4-:R-:W-:Y:S02]  /*86f0*/  IADD3 R4, P2, PT, R5, UR20, RZ ;  /* 0x0000001405047c10 */ /* 0x010fe4000ff5e0ff */
[----:B------:R-:W-:Y:S01]  /*8700*/  LEA.HI.X.SX32 R2, R2, UR9, 0x1, P0 ;  /* 0x0000000902027c11 */ /* 0x000fe200080f0eff */
[----:B------:R-:W-:Y:S04]  /*8710*/  STL [R1+0x8], R6 ;  /* 0x0000080601007387 */ /* 0x000fe80000100800 */
[----:B------:R-:W-:Y:S04]  /*8720*/  STL [R1+0x1204], R4 ;  /* 0x0012040401007387 */ /* 0x000fe80000100800 */
[----:B------:R1:W-:Y:S04]  /*8730*/  STL [R1+0x11fc], R3 ;  /* 0x0011fc0301007387 */ /* 0x0003e80000100800 */
[----:B------:R4:W-:Y:S04]  /*8740*/  STL [R1+0x4], R2 ;  /* 0x0000040201007387 */ /* 0x0009e80000100800 */
[----:B------:R-:W-:Y:S04]  /*8750*/  STL [R1+0x30], RZ ;  /* 0x000030ff01007387 */ /* 0x000fe80000100800 */
        /* <DEDUP_REMOVED lines=468> */
[----:B------:R-:W-:Y:S01]  /*a4a0*/  STL [R1+0x884], RZ ;  /* 0x000884ff01007387 */ /* 0x000fe20000100800 */
[----:B------:R-:W1:Y:S03]  /*a4b0*/  S2R R29, SR_TID.X ;  /* 0x00000000001d7919 */ /* 0x000e660000002100 */
        /* <DEDUP_REMOVED lines=9> */
[----:B------:R-:W5:Y:S03]  /*a550*/  S2R R13, SR_TID.X ;  /* 0x00000000000d7919 */ /* 0x000f660000002100 */
        /* <DEDUP_REMOVED lines=20> */
[----:B-1----:R-:W-:-:S03]  /*a6a0*/  LOP3.LUT R3, R29, 0x3f, RZ, 0xc0, !PT ;  /* 0x0000003f1d037812 */ /* 0x002fc600078ec0ff */
[----:B------:R-:W-:Y:S04]  /*a6b0*/  STL [R1+0xac], RZ ;  /* 0x0000acff01007387 */ /* 0x000fe80000100800 */
[----:B------:R-:W-:Y:S04]  /*a6c0*/  STL [R1+0x40], RZ ;  /* 0x000040ff01007387 */ /* 0x000fe80000100800 */
[----:B------:R-:W-:Y:S04]  /*a6d0*/  STL [R1+0x44], RZ ;  /* 0x000044ff01007387 */ /* 0x000fe80000100800 */
[----:B------:R-:W-:Y:S04]  /*a6e0*/  STL [R1+0x48], RZ ;  /* 0x000048ff01007387 */ /* 0x000fe80000100800 */
[----:B------:R-:W-:Y:S01]  /*a6f0*/  STL [R1+0x4c], RZ ;  /* 0x00004cff01007387 */ /* 0x000fe20000100800 */
[----:B----4-:R-:W-:-:S03]  /*a700*/  IMAD R2, R3, UR10, RZ ;  /* 0x0000000a03027c24 */ /* 0x010fc6000f8e02ff */
[----:B------:R-:W-:Y:S04]  /*a710*/  STL [R1+0x20], RZ ;  /* 0x000020ff01007387 */ /* 0x000fe80000100800 */
[----:B------:R-:W-:Y:S04]  /*a720*/  STL [R1+0x24], RZ ;  /* 0x000024ff01007387 */ /* 0x000fe80000100800 */
[----:B------:R-:W-:Y:S01]  /*a730*/  STL [R1+0x28], RZ ;  /* 0x000028ff01007387 */ /* 0x000fe20000100800 */
[----:B-----5:R-:W-:-:S03]  /*a740*/  SHF.R.U32.HI R13, RZ, 0x3, R13 ;  /* 0x00000003ff0d7819 */ /* 0x020fc6000001160d */
[----:B------:R-:W-:Y:S04]  /*a750*/  STL [R1+0x2c], RZ ;  /* 0x00002cff01007387 */ /* 0x000fe80000100800 */
[----:B------:R-:W-:Y:S01]  /*a760*/  STL [R1+0x10], RZ ;  /* 0x000010ff01007387 */ /* 0x000fe20000100800 */
[----:B0-----:R-:W-:-:S03]  /*a770*/  LEA.HI.X.SX32 R3, R5, UR11, 0x1, P2 ;  /* 0x0000000b05037c11 */ /* 0x001fc600090f0eff */
[----:B------:R-:W-:Y:S04]  /*a780*/  STL [R1+0x14], RZ ;  /* 0x000014ff01007387 */ /* 0x000fe80000100800 */
[----:B------:R-:W-:Y:S01]  /*a790*/  STL [R1+0x18], RZ ;  /* 0x000018ff01007387 */ /* 0x000fe20000100800 */
[----:B------:R-:W-:-:S03]  /*a7a0*/  LOP3.LUT R13, R13, 0x30, RZ, 0xc0, !PT ;  /* 0x000000300d0d7812 */ /* 0x000fc600078ec0ff */
[----:B------:R-:W-:Y:S04]  /*a7b0*/  STL [R1+0x1c], RZ ;  /* 0x00001cff01007387 */ /* 0x000fe80000100800 */
[----:B------:R0:W-:Y:S01]  /*a7c0*/  STL [R1+0x58], R2 ;  /* 0x0000580201007387 */ /* 0x0001e20000100800 */
[----:B------:R-:W-:Y:S01]  /*a7d0*/  ULEA.HI UR7, UR7, UR6, URZ, 0x6 ;  /* 0x0000000607077291 */ /* 0x000fe2000f8f30ff */
[----:B------:R-:W-:Y:S01]  /*a7e0*/  LOP3.LUT R4, R13, 0x1ff, R29, 0x78, !PT ;  /* 0x000001ff0d047812 */ /* 0x000fe200078e781d */
[----:B------:R-:W-:Y:S01]  /*a7f0*/  USHF.L.U32 UR6, UR10, 0x6, URZ ;  /* 0x000000060a067899 */ /* 0x000fe200080006ff */
[----:B------:R1:W-:Y:S01]  /*a800*/  STL [R1+0x1160], R3 ;  /* 0x0011600301007387 */ /* 0x0003e20000100800 */
[----:B0-----:R-:W-:Y:S02]  /*a810*/  SHF.R.S32.HI R2, RZ, 0x1f, R2 ;  /* 0x0000001fff027819 */ /* 0x001fe40000011402 */
[----:B--2---:R-:W-:-:S02]  /*a820*/  LOP3.LUT R4, R0, 0x410, RZ, 0x3c, !PT ;  /* 0x0000041000047812 */ /* 0x004fc400078e3cff */
[C---:B-1----:R-:W-:Y:S01]  /*a830*/  LOP3.LUT R3, R0.reuse, 0x40, RZ, 0x3c, !PT ;  /* 0x0000004000037812 */ /* 0x042fe200078e3cff */
[----:B------:R0:W-:Y:S01]  /*a840*/  STL [R1+0x14e4], R2 ;  /* 0x0014e40201007387 */ /* 0x0001e20000100800 */
[----:B------:R-:W-:Y:S02]  /*a850*/  USHF.R.S32.HI UR7, URZ, 0x6, UR7 ;  /* 0x00000006ff077899 */ /* 0x000fe40008011407 */
[----:B------:R-:W-:Y:S01]  /*a860*/  USHF.R.S32.HI UR8, URZ, 0x1f, UR6 ;  /* 0x0000001fff087899 */ /* 0x000fe20008011406 */
[----:B0--3--:R-:W-:-:S11]  /*a870*/  LOP3.LUT R2, R0, 0x450, RZ, 0x3c, !PT ;  /* 0x0000045000027812 */ /* 0x009fd600078e3cff */
.L_x_2:
[----:B------:R-:W-:Y:S01]  /*a880*/  STL [R1+0x2b80], R37 ;  /* 0x002b802501007387 */ /* 0x000fe20000100800 */
[----:B------:R-:W0:Y:S03]  /*a890*/  LDC R7, c[0x0][0x3a8] ;  /* 0x0000ea00ff077b82 */ /* 0x000e260000000800 */
[----:B------:R-:W-:Y:S04]  /*a8a0*/  STL [R1+0x2b84], R37 ;  /* 0x002b842501007387 */ /* 0x000fe80000100800 */
[----:B------:R-:W-:Y:S01]  /*a8b0*/  STL [R1+0x2b8c], R37 ;  /* 0x002b8c2501007387 */ /* 0x000fe20000100800 */
[----:B-1----:R-:W1:Y:S03]  /*a8c0*/  LDC R6, c[0x0][0x3a8] ;  /* 0x0000ea00ff067b82 */ /* 0x002e660000000800 */
        /* <DEDUP_REMOVED lines=30> */
[----:B------:R2:W-:Y:S04]  /*aab0*/  STL [R1+0x2b14], R10 ;  /* 0x002b140a01007387 */ /* 0x0005e80000100800 */
[----:B--2---:R-:W0:Y:S04]  /*aac0*/  LDL R10, [R1+0x4] ;  /* 0x00000400010a7983 */ /* 0x004e280000100800 */
[----:B------:R2:W-:Y:S04]  /*aad0*/  STL [R1+0x2b10], R9 ;  /* 0x002b100901007387 */ /* 0x0005e80000100800 */
[----:B--2---:R-:W2:Y:S04]  /*aae0*/  LDL R9, [R1+0x8] ;  /* 0x0000080001097983 */ /* 0x004ea80000100800 */
[----:B------:R3:W-:Y:S04]  /*aaf0*/  STL [R1+0x2b0c], R8 ;  /* 0x002b0c0801007387 */ /* 0x0007e80000100800 */
[----:B---3--:R-:W3:Y:S01]  /*ab00*/  LDL R8, [R1] ;  /* 0x0000000001087983 */ /* 0x008ee20000100800 */
[----:B------:R-:W-:-:S02]  /*ab10*/  PRMT R36, RZ, 0x7610, R36 ;  /* 0x00007610ff247816 */ /* 0x000fc40000000024 */
[----:B------:R-:W-:Y:S01]  /*ab20*/  PRMT R37, RZ, 0x7610, R37 ;  /* 0x00007610ff257816 */ /* 0x000fe20000000025 */
[----:B-----5:R-:W-:Y:S01]  /*ab30*/  STL [R1+0x2a4c], R0 ;  /* 0x002a4c0001007387 */ /* 0x020fe20000100800 */
[----:B--2---:R-:W-:-:S04]  /*ab40*/  IADD3 R4, P2, PT, R9, UR4, RZ ;  /* 0x0000000409047c10 */ /* 0x004fc8000ff5e0ff */
[----:B0-----:R-:W-:Y:S02]  /*ab50*/  LEA.HI.X.SX32 R5, R7, R10, 0x1, P2 ;  /* 0x0000000a07057211 */ /* 0x001fe400010f0eff */
[C---:B---3--:R-:W-:Y:S02]  /*ab60*/  ISETP.GT.AND P1, PT, R8.reuse, RZ, PT ;  /* 0x000000ff0800720c */ /* 0x048fe40003f24270 */
[C---:B------:R-:W-:Y:S02]  /*ab70*/  ISETP.GT.AND P3, PT, R8.reuse, 0x1, PT ;  /* 0x000000010800780c */ /* 0x040fe40003f64270 */
[----:B------:R-:W-:-:S09]  /*ab80*/  ISETP.GT.AND P0, PT, R8, 0x2, PT ;  /* 0x000000020800780c */ /* 0x000fd20003f04270 */
[----:B------:R-:W-:Y:S02]  /*ab90*/  @P1 IMAD.MOV.U32 R2, RZ, RZ, R9 ;  /* 0x000000ffff021224 */ /* 0x000fe400078e0009 */
[----:B------:R-:W-:Y:S01]  /*aba0*/  @P1 IMAD.MOV.U32 R3, RZ, RZ, R10 ;  /* 0x000000ffff031224 */ /* 0x000fe200078e000a */
[----:B------:R-:W2:Y:S04]  /*abb0*/  @P3 LDG.E.U8 R37, desc[UR40][R4.64] ;  /* 0x0000002804253981 */ /* 0x000ea8000c1e1100 */
[----:B------:R0:W3:Y:S02]  /*abc0*/  @P1 LDG.E.U8 R36, desc[UR40][R2.64] ;  /* 0x0000002802241981 */ /* 0x0000e4000c1e1100 */
[----:B0-----:R-:W0:Y:S01]  /*abd0*/  LDC R3, c[0x0][0x3a8] ;  /* 0x0000ea00ff037b82 */ /* 0x001e220000000800 */
[----:B-1----:R-:W-:Y:S01]  /*abe0*/  IMAD R5, R6, 0x3, RZ ;  /* 0x0000000306057824 */ /* 0x002fe200078e02ff */
[----:B---3--:R1:W-:Y:S04]  /*abf0*/  STL [R1+0x1a0], R36 ;  /* 0x0001a02401007387 */ /* 0x0083e80000100800 */
[----:B-1----:R-:W3:Y:S01]  /*ac00*/  LDL.LU R36, [R1+0x2b98] ;  /* 0x002b980001247983 */ /* 0x002ee20000300800 */
[----:B0-----:R-:W-:Y:S01]  /*ac10*/  IMAD.SHL.U32 R3, R3, 0x2, RZ ;  /* 0x0000000203037824 */ /* 0x001fe200078e00ff */
[----:B------:R-:W-:-:S02]  /*ac20*/  ISETP.GT.AND P2, PT, R8, 0x3, PT ;  /* 0x000000030800780c */ /* 0x000fc40003f44270 */
[----:B--2---:R0:W-:Y:S02]  /*ac30*/  STL [R1+0x18c], R37 ;  /* 0x00018c2501007387 */ /* 0x0041e40000100800 */
[-C--:B------:R-:W-:Y:S01]  /*ac40*/  IADD3 R2, P1, PT, R3, R9.reuse, RZ ;  /* 0x0000000903027210 */ /* 0x080fe20007f3e0ff */
[----:B------:R-:W-:Y:S02]  /*ac50*/  IMAD.SHL.U32 R3, R6, 0x2, RZ ;  /* 0x0000000206037824 */ /* 0x000fe400078e00ff */
[----:B------:R-:W1:Y:S01]  /*ac60*/  LDC R6, c[0x0][0x3a8] ;  /* 0x0000ea00ff067b82 */ /* 0x000e620000000800 */
[----:B0-----:R-:W2:Y:S01]  /*ac70*/  LDL.LU R37, [R1+0x2b94] ;  /* 0x002b940001257983 */ /* 0x001ea20000300800 */
[----:B------:R-:W-:Y:S02]  /*ac80*/  IADD3 R4, P3, PT, R5, R9, RZ ;  /* 0x0000000905047210 */ /* 0x000fe40007f7e0ff */
[----:B------:R-:W-:Y:S01]  /*ac90*/  LEA.HI.X.SX32 R3, R3, R10, 0x1, P1 ;  /* 0x0000000a03037211 */ /* 0x000fe200008f0eff */
[----:B-1----:R-:W-:-:S03]  /*aca0*/  IMAD R5, R6, 0x3, RZ ;  /* 0x0000000306057824 */ /* 0x002fc600078e02ff */
[----:B------:R-:W0:Y:S02]  /*acb0*/  LDC R6, c[0x0][0x3a8] ;  /* 0x0000ea00ff067b82 */ /* 0x000e240000000800 */
[----:B------:R-:W-:Y:S02]  /*acc0*/  LEA.HI.X.SX32 R5, R5, R10, 0x1, P3 ;  /* 0x0000000a05057211 */ /* 0x000fe400018f0eff */
[----:B---3--:R-:W-:-:S06]  /*acd0*/  PRMT R36, RZ, 0x7610, R36 ;  /* 0x00007610ff247816 */ /* 0x008fcc0000000024 */
[----:B------:R0:W3:Y:S01]  /*ace0*/  @P0 LDG.E.U8 R36, desc[UR40][R2.64] ;  /* 0x0000002802240981 */ /* 0x0000e2000c1e1100 */
[----:B--2---:R-:W-:-:S06]  /*acf0*/  PRMT R37, RZ, 0x7610, R37 ;  /* 0x00007610ff257816 */ /* 0x004fcc0000000025 */
[----:B------:R-:W2:Y:S01]  /*ad00*/  @P2 LDG.E.U8 R37, desc[UR40][R4.64] ;  /* 0x0000002804252981 */ /* 0x000ea2000c1e1100 */
[----:B0-----:R-:W-:-:S05]  /*ad10*/  IMAD.SHL.U32 R3, R6, 0x4, RZ ;  /* 0x0000000406037824 */ /* 0x001fca00078e00ff */
[----:B------:R-:W-:Y:S02]  /*ad20*/  IADD3 R2, P4, PT, R3, R9, RZ ;  /* 0x0000000903027210 */ /* 0x000fe40007f9e0ff */
[----:B------:R-:W0:Y:S01]  /*ad30*/  LDC R3, c[0x0][0x3a8] ;  /* 0x0000ea00ff037b82 */ /* 0x000e220000000800 */
[----:B---3--:R1:W-:Y:S04]  /*ad40*/  STL [R1+0x188], R36 ;  /* 0x0001882401007387 */ /* 0x0083e80000100800 */
[----:B-1----:R-:W3:Y:S04]  /*ad50*/  LDL.LU R36, [R1+0x2b90] ;  /* 0x002b900001247983 */ /* 0x002ee80000300800 */
[----:B--2---:R1:W-:Y:S04]  /*ad60*/  STL [R1+0x184], R37 ;  /* 0x0001842501007387 */ /* 0x0043e80000100800 */
[----:B-1----:R-:W2:Y:S01]  /*ad70*/  LDL.LU R37, [R1+0x2b8c] ;  /* 0x002b8c0001257983 */ /* 0x002ea20000300800 */
[----:B------:R-:W-:Y:S01]  /*ad80*/  ISETP.GT.AND P1, PT, R8, 0x4, PT ;  /* 0x000000040800780c */ /* 0x000fe20003f24270 */
[----:B------:R-:W-:Y:S01]  /*ad90*/  IMAD R6, R6, 0x5, RZ ;  /* 0x0000000506067824 */ /* 0x000fe200078e02ff */
[----:B------:R-:W-:Y:S01]  /*ada0*/  ISETP.GT.AND P0, PT, R8, 0x5, PT ;  /* 0x000000050800780c */ /* 0x000fe20003f04270 */
[----:B0-----:R-:W-:-:S03]  /*adb0*/  IMAD.SHL.U32 R3, R3, 0x4, RZ ;  /* 0x0000000403037824 */ /* 0x001fc600078e00ff */
[C---:B------:R-:W-:Y:S02]  /*adc0*/  IADD3 R4, P3, PT, R6.reuse, R9, RZ ;  /* 0x0000000906047210 */ /* 0x040fe40007f7e0ff */
[-C--:B------:R-:W-:Y:S02]  /*add0*/  LEA.HI.X.SX32 R3, R3, R10.reuse, 0x1, P4 ;  /* 0x0000000a03037211 */ /* 0x080fe400020f0eff */
[----:B------:R-:W-:Y:S02]  /*ade0*/  LEA.HI.X.SX32 R5, R6, R10, 0x1, P3 ;  /* 0x0000000a06057211 */ /* 0x000fe400018f0eff */
[----:B------:R-:W0:Y:S01]  /*adf0*/  LDC R6, c[0x0][0x3a8] ;  /* 0x0000ea00ff067b82 */ /* 0x000e220000000800 */
[----:B---3--:R-:W-:-:S06]  /*ae00*/  PRMT R36, RZ, 0x7610, R36 ;  /* 0x00007610ff247816 */ /* 0x008fcc0000000024 */
[----:B------:R1:W3:Y:S01]  /*ae10*/  @P1 LDG.E.U8 R36, desc[UR40][R2.64] ;  /* 0x0000002802241981 */ /* 0x0002e2000c1e1100 */
[----:B--2---:R-:W-:Y:S01]  /*ae20*/  PRMT R37, RZ, 0x7610, R37 ;  /* 0x00007610ff257816 */ /* 0x004fe20000000025 */
[----:B-1----:R-:W1:Y:S05]  /*ae30*/  LDC R3, c[0x0][0x3a8] ;  /* 0x0000ea00ff037b82 */ /* 0x002e6a0000000800 */
[----:B------:R0:W2:Y:S02]  /*ae40*/  @P0 LDG.E.U8 R37, desc[UR40][R4.64] ;  /* 0x0000002804250981 */ /* 0x0000a4000c1e1100 */
[----:B0-----:R-:W-:Y:S02]  /*ae50*/  IMAD R5, R6, 0x7, RZ ;  /* 0x0000000706057824 */ /* 0x001fe400078e02ff */
[----:B-1----:R-:W-:-:S05]  /*ae60*/  IMAD R3, R3, 0x6, RZ ;  /* 0x0000000603037824 */ /* 0x002fca00078e02ff */
[-C--:B------:R-:W-:Y:S01]  /*ae70*/  IADD3 R2, P4, PT, R3, R9.reuse, RZ ;  /* 0x0000000903027210 */ /* 0x080fe20007f9e0ff */
[----:B------:R-:W-:Y:S02]  /*ae80*/  IMAD R3, R6, 0x6, RZ ;  /* 0x0000000606037824 */ /* 0x000fe400078e02ff */
[----:B------:R-:W0:Y:S01]  /*ae90*/  LDC R6, c[0x0][0x3a8] ;  /* 0x0000ea00ff067b82 */ /* 0x000e220000000800 */
[----:B---3--:R1:W-:Y:S04]  /*aea0*/  STL [R1+0x180], R36 ;  /* 0x0001802401007387 */ /* 0x0083e80000100800 */
[----:B-1----:R-:W3:Y:S04]  /*aeb0*/  LDL.LU R36, [R1+0x2b88] ;  /* 0x002b880001247983 */ /* 0x002ee80000300800 */
[----:B--2---:R1:W-:Y:S04]  /*aec0*/  STL [R1+0x16c], R37 ;  /* 0x00016c2501007387 */ /* 0x0043e80000100800 */
[----:B-1----:R-:W2:Y:S01]  /*aed0*/  LDL.LU R37, [R1+0x2b84] ;  /* 0x002b840001257983 */ /* 0x002ea20000300800 */
[----:B------:R-:W-:Y:S01]  /*aee0*/  IADD3 R4, P3, PT, R5, R9, RZ ;  /* 0x0000000905047210 */ /* 0x000fe20007f7e0ff */
[----:B0-----:R-:W-:-:S02]  /*aef0*/  IMAD R5, R6, 0x7, RZ ;  /* 0x0000000706057824 */ /* 0x001fc400078e02ff */
[----:B------:R-:W0:Y:S01]  /*af00*/  LDC R6, c[0x0][0x3a8] ;  /* 0x0000ea00ff067b82 */ /* 0x000e220000000800 */
[C---:B------:R-:W-:Y:S02]  /*af10*/  ISETP.GT.AND P2, PT, R8.reuse, 0x6, PT ;  /* 0x000000060800780c */ /* 0x040fe40003f44270 */
[-C--:B------:R-:W-:Y:S02]  /*af20*/  LEA.HI.X.SX32 R3, R3, R10.reuse, 0x1, P4 ;  /* 0x0000000a03037211 */ /* 0x080fe400020f0eff */
[C---:B------:R-:W-:Y:S02]  /*af30*/  ISETP.GT.AND P0, PT, R8.reuse, 0x8, PT ;  /* 0x000000080800780c */ /* 0x040fe40003f04270 */
[----:B------:R-:W-:Y:S02]  /*af40*/  ISETP.GT.AND P1, PT, R8, 0x7, PT ;  /* 0x000000070800780c */ /* 0x000fe40003f24270 */
[----:B------:R-:W-:Y:S02]  /*af50*/  PRMT R35, RZ, 0x7610, R35 ;  /* 0x00007610ff237816 */ /* 0x000fe40000000023 */
[----:B------:R-:W-:-:S02]  /*af60*/  LEA.HI.X.SX32 R5, R5, R10, 0x1, P3 ;  /* 0x0000000a05057211 */ /* 0x000fc400018f0eff */
[----:B------:R-:W-:Y:S02]  /*af70*/  PRMT R34, RZ, 0x7610, R34 ;  /* 0x00007610ff227816 */ /* 0x000fe40000000022 */
[----:B------:R-:W-:Y:S02]  /*af80*/  PRMT R33, RZ, 0x7610, R33 ;  /* 0x00007610ff217816 */ /* 0x000fe40000000021 */
[----:B------:R-:W-:Y:S02]  /*af90*/  PRMT R31, RZ, 0x7610, R31 ;  /* 0x00007610ff1f7816 */ /* 0x000fe4000000001f */
[----:B------:R-:W-:Y:S02]  /*afa0*/  PRMT R32, RZ, 0x7610, R32 ;  /* 0x00007610ff207816 */ /* 0x000fe40000000020 */
[----:B------:R-:W-:Y:S02]  /*afb0*/  PRMT R30, RZ, 0x7610, R30 ;  /* 0x00007610ff1e7816 */ /* 0x000fe4000000001e */
[----:B------:R-:W-:-:S02]  /*afc0*/  PRMT R29, RZ, 0x7610, R29 ;  /* 0x00007610ff1d7816 */ /* 0x000fc4000000001d */
[----:B--2---:R-:W-:-:S06]  /*afd0*/  PRMT R37, RZ, 0x7610, R37 ;  /* 0x00007610ff257816 */ /* 0x004fcc0000000025 */
[----:B------:R0:W2:Y:S02]  /*afe0*/  @P2 LDG.E.U8 R37, desc[UR40][R2.64] ;  /* 0x0000002802252981 */ /* 0x0000a4000c1e1100 */
[----:B0-----:R-:W-:-:S05]  /*aff0*/  IMAD.SHL.U32 R3, R6, 0x8, RZ ;  /* 0x0000000806037824 */ /* 0x001fca00078e00ff */
[----:B------:R-:W-:Y:S02]  /*b000*/  IADD3 R2, P4, PT, R3, R9, RZ ;  /* 0x0000000903027210 */ /* 0x000fe40007f9e0ff */
[----:B------:R-:W0:Y:S01]  /*b010*/  LDC R3, c[0x0][0x3a8] ;  /* 0x0000ea00ff037b82 */ /* 0x000e220000000800 */
[----:B---3--:R-:W-:Y:S01]  /*b020*/  PRMT R36, RZ, 0x7610, R36 ;  /* 0x00007610ff247816 */ /* 0x008fe20000000024 */
[----:B------:R-:W-:-:S05]  /*b030*/  IMAD R6, R6, 0x9, RZ ;  /* 0x0000000906067824 */ /* 0x000fca00078e02ff */
[----:B------:R1:W3:Y:S01]  /*b040*/  @P1 LDG.E.U8 R36, desc[UR40][R4.64] ;  /* 0x0000002804241981 */ /* 0x0002e2000c1e1100 */
[----:B0-----:R-:W-:-:S05]  /*b050*/  IMAD.SHL.U32 R3, R3, 0x8, RZ ;  /* 0x0000000803037824 */ /* 0x001fca00078e00ff */
[----:B------:R-:W-:Y:S02]  /*b060*/  LEA.HI.X.SX32 R3, R3, R10, 0x1, P4 ;  /* 0x0000000a03037211 */ /* 0x000fe400020f0eff */
[----:B-1----:R-:W-:-:S03]  /*b070*/  IADD3 R4, P3, PT, R6, R9, RZ ;  /* 0x0000000906047210 */ /* 0x002fc60007f7e0ff */
[----:B------:R0:W4:Y:S01]  /*b080*/  @P0 LDG.E.U8 R35, desc[UR40][R2.64] ;  /* 0x0000002802230981 */ /* 0x000122000c1e1100 */
[----:B------:R-:W-:Y:S02]  /*b090*/  LEA.HI.X.SX32 R5, R6, R10, 0x1, P3 ;  /* 0x0000000a06057211 */ /* 0x000fe400018f0eff */
[----:B------:R-:W1:Y:S08]  /*b0a0*/  LDC R6, c[0x0][0x3a8] ;  /* 0x0000ea00ff067b82 */ /* 0x000e700000000800 */
[----:B0-----:R-:W0:Y:S01]  /*b0b0*/  LDC R3, c[0x0][0x3a8] ;  /* 0x0000ea00ff037b82 */ /* 0x001e220000000800 */
[----:B------:R-:W-:-:S13]  /*b0c0*/  ISETP.GT.AND P2, PT, R8, 0x9, PT ;  /* 0x000000090800780c */ /* 0x000fda0003f44270 */
[----:B------:R1:W2:Y:S01]  /*b0d0*/  @P2 LDG.E.U8 R34, desc[UR40][R4.64] ;  /* 0x0000002804222981 */ /* 0x0002a2000c1e1100 */
[----:B0-----:R-:W-:Y:S02]  /*b0e0*/  IMAD R3, R3, 0xa, RZ ;  /* 0x0000000a03037824 */ /* 0x001fe400078e02ff */
[----:B-1----:R-:W-:-:S03]  /*b0f0*/  IMAD R5, R6, 0xb, RZ ;  /* 0x0000000b06057824 */ /* 0x002fc600078e02ff */
[-C--:B------:R-:W-:Y:S01]  /*b100*/  IADD3 R2, P4, PT, R3, R9.reuse, RZ ;  /* 0x0000000903027210 */ /* 0x080fe20007f9e0ff */
[----:B------:R-:W-:Y:S02]  /*b110*/  IMAD R3, R6, 0xa, RZ ;  /* 0x0000000a06037824 */ /* 0x000fe400078e02ff */
[----:B------:R-:W0:Y:S01]  /*b120*/  LDC R6, c[0x0][0x3a8] ;  /* 0x0000ea00ff067b82 */ /* 0x000e220000000800 */
[----:B------:R-:W-:Y:S02]  /*b130*/  IADD3 R4, P3, PT, R5, R9, RZ ;  /* 0x0000000905047210 */ /* 0x000fe40007f7e0ff */
[----:B------:R-:W-:Y:S02]  /*b140*/  ISETP.GT.AND P1, PT, R8, 0xa, PT ;  /* 0x0000000a0800780c */ /* 0x000fe40003f24270 */
[----:B------:R-:W-:-:S11]  /*b150*/  LEA.HI.X.SX32 R3, R3, R10, 0x1, P4 ;  /* 0x0000000a03037211 */ /* 0x000fd600020f0eff */
[----:B------:R1:W2:Y:S01]  /*b160*/  @P1 LDG.E.U8 R33, desc[UR40][R2.64] ;  /* 0x0000002802211981 */ /* 0x0002a2000c1e1100 */
[----:B0-----:R-:W-:Y:S02]  /*b170*/  IMAD R5, R6, 0xb, RZ ;  /* 0x0000000b06057824 */ /* 0x001fe400078e02ff */
[----:B------:R-:W1:Y:S02]  /*b180*/  LDC R6, c[0x0][0x3a8] ;  /* 0x0000ea00ff067b82 */ /* 0x000e640000000800 */
[----:B-1----:R-:W-:-:S05]  /*b190*/  IMAD R3, R6, 0xc, RZ ;  /* 0x0000000c06037824 */ /* 0x002fca00078e02ff */
[----:B------:R-:W-:Y:S02]  /*b1a0*/  IADD3 R2, P4, PT, R3, R9, RZ ;  /* 0x0000000903027210 */ /* 0x000fe40007f9e0ff */
[----:B------:R-:W0:Y:S01]  /*b1b0*/  LDC R3, c[0x0][0x3a8] ;  /* 0x0000ea00ff037b82 */ /* 0x000e220000000800 */
[C---:B------:R-:W-:Y:S02]  /*b1c0*/  ISETP.GT.AND P2, PT, R8.reuse, 0xc, PT ;  /* 0x0000000c0800780c */ /* 0x040fe40003f44270 */
[----:B------:R-:W-:Y:S01]  /*b1d0*/  ISETP.GT.AND P0, PT, R8, 0xb, PT ;  /* 0x0000000b0800780c */ /* 0x000fe20003f04270 */
[----:B------:R-:W-:Y:S01]  /*b1e0*/  IMAD R6, R6, 0xd, RZ ;  /* 0x0000000d06067824 */ /* 0x000fe200078e02ff */
[----:B------:R-:W-:-:S11]  /*b1f0*/  LEA.HI.X.SX32 R5, R5, R10, 0x1, P3 ;  /* 0x0000000a05057211 */ /* 0x000fd600018f0eff */
[----:B------:R1:W2:Y:S01]  /*b200*/  @P0 LDG.E.U8 R32, desc[UR40][R4.64] ;  /* 0x0000002804200981 */ /* 0x0002a2000c1e1100 */
[----:B0-----:R-:W-:-:S05]  /*b210*/  IMAD R3, R3, 0xc, RZ ;  /* 0x0000000c03037824 */ /* 0x001fca00078e02ff */
[----:B------:R-:W-:Y:S02]  /*b220*/  LEA.HI.X.SX32 R3, R3, R10, 0x1, P4 ;  /* 0x0000000a03037211 */ /* 0x000fe400020f0eff */
[----:B-1----:R-:W-:-:S03]  /*b230*/  IADD3 R4, P3, PT, R6, R9, RZ ;  /* 0x0000000906047210 */ /* 0x002fc60007f7e0ff */
[----:B------:R0:W2:Y:S01]  /*b240*/  @P2 LDG.E.U8 R31, desc[UR40][R2.64] ;  /* 0x00000028021f2981 */ /* 0x0000a2000c1e1100 */
        /* <DEDUP_REMOVED lines=16> */
[----:B-1----:R-:W-:-:S05]  /*b350*/  IMAD.SHL.U32 R3, R6, 0x10, RZ ;  /* 0x0000001006037824 */ /* 0x002fca00078e00ff */
[----:B------:R-:W-:Y:S02]  /*b360*/  IADD3 R2, P4, PT, R3, R9, RZ ;  /* 0x0000000903027210 */ /* 0x000fe40007f9e0ff */
[----:B------:R-:W0:Y:S01]  /*b370*/  LDC R3, c[0x0][0x3a8] ;  /* 0x0000ea00ff037b82 */ /* 0x000e220000000800 */
[C---:B------:R-:W-:Y:S02]  /*b380*/  ISETP.GT.AND P1, PT, R8.reuse, 0x10, PT ;  /* 0x000000100800780c */ /* 0x040fe40003f24270 */
[----:B------:R-:W-:Y:S02]  /*b390*/  ISETP.GT.AND P2, PT, R8, 0xf, PT ;  /* 0x0000000f0800780c */ /* 0x000fe40003f44270 */
[----:B------:R-:W-:Y:S02]  /*b3a0*/  PRMT R27, RZ, 0x7610, R27 ;  /* 0x00007610ff1b7816 */ /* 0x000fe4000000001b */
[----:B------:R-:W-:Y:S01]  /*b3b0*/  PRMT R28, RZ, 0x7610, R28 ;  /* 0x00007610ff1c7816 */ /* 0x000fe2000000001c */
[----:B------:R-:W-:Y:S01]  /*b3c0*/  IMAD R6, R6, 0x11, RZ ;  /* 0x0000001106067824 */ /* 0x000fe200078e02ff */
[----:B------:R-:W-:-:S07]  /*b3d0*/  LEA.HI.X.SX32 R5, R5, R10, 0x1, P3 ;  /* 0x0000000a05057211 */ /* 0x000fce00018f0eff */
[----:B------:R1:W2:Y:S01]  /*b3e0*/  @P2 LDG.E.U8 R28, desc[UR40][R4.64] ;  /* 0x00000028041c2981 */ /* 0x0002a2000c1e1100 */
[----:B0-----:R-:W-:-:S05]  /*b3f0*/  IMAD.SHL.U32 R3, R3, 0x10, RZ ;  /* 0x0000001003037824 */ /* 0x001fca00078e00ff */
[----:B------:R-:W-:Y:S02]  /*b400*/  LEA.HI.X.SX32 R3, R3, R10, 0x1, P4 ;  /* 0x0000000a03037211 */ /* 0x000fe400020f0eff */
[----:B-1----:R-:W-:-:S03]  /*b410*/  IADD3 R4, P3, PT, R6, R9, RZ ;  /* 0x0000000906047210 */ /* 0x002fc60007f7e0ff */
[----:B------:R0:W2:Y:S01]  /*b420*/  @P1 LDG.E.U8 R27, desc[UR40][R2.64] ;  /* 0x00000028021b1981 */ /* 0x0000a2000c1e1100 */
[----:B------:R-:W-:Y:S02]  /*b430*/  LEA.HI.X.SX32 R5, R6, R10, 0x1, P3 ;  /* 0x0000000a06057211 */ /* 0x000fe400018f0eff */
[----:B------:R-:W1:Y:S08]  /*b440*/  LDC R6, c[0x0][0x3a8] ;  /* 0x0000ea00ff067b82 */ /* 0x000e700000000800 */
[----:B0-----:R-:W0:Y:S01]  /*b450*/  LDC R3, c[0x0][0x3a8] ;  /* 0x0000ea00ff037b82 */ /* 0x001e220000000800 */
[----:B------:R-:W-:-:S02]  /*b460*/  ISETP.GT.AND P0, PT, R8, 0x11, PT ;  /* 0x000000110800780c */ /* 0x000fc40003f04270 */
[----:B------:R-:W-:-:S11]  /*b470*/  PRMT R26, RZ, 0x7610, R26 ;  /* 0x00007610ff1a7816 */ /* 0x000fd6000000001a */
        /* <DEDUP_REMOVED lines=8> */
[----:B------:R-:W-:Y:S01]  /*b500*/  PRMT R25, RZ, 0x7610, R25 ;  /* 0x00007610ff197816 */ /* 0x000fe20000000019 */
[----:B0-----:R-:W-:Y:S02]  /*b510*/  IMAD R5, R6, 0x13, RZ ;  /* 0x0000001306057824 */ /* 0x001fe400078e02ff */
[----:B------:R-:W0:Y:S01]  /*b520*/  LDC R6, c[0x0][0x3a8] ;  /* 0x0000ea00ff067b82 */ /* 0x000e220000000800 */
[----:B------:R-:W-:-:S07]  /*b530*/  LEA.HI.X.SX32 R3, R3, R10, 0x1, P4 ;  /* 0x0000000a03037211 */ /* 0x000fce00020f0eff */
[----:B------:R0:W2:Y:S02]  /*b540*/  @P2 LDG.E.U8 R25, desc[UR40][R2.64] ;  /* 0x0000002802192981 */ /* 0x0000a4000c1e1100 */
[----:B0-----:R-:W-:-:S05]  /*b550*/  IMAD R3, R6, 0x14, RZ ;  /* 0x0000001406037824 */ /* 0x001fca00078e02ff */
        /* <DEDUP_REMOVED lines=30> */
[----:B------:R0:W4:Y:S02]  /*b740*/  @P1 LDG.E.U8 R21, desc[UR40][R2.64] ;  /* 0x0000002802151981 */ /* 0x000124000c1e1100 */
        /* <DEDUP_REMOVED lines=9> */
[----:B------:R1:W4:Y:S01]  /*b7e0*/  @P0 LDG.E.U8 R20, desc[UR40][R4.64] ;  /* 0x0000002804140981 */ /* 0x000322000c1e1100 */
[----:B0-----:R-:W-:-:S05]  /*b7f0*/  IMAD R3, R3, 0x18, RZ ;  /* 0x0000001803037824 */ /* 0x001fca00078e02ff */
[----:B------:R-:W-:Y:S02]  /*b800*/  LEA.HI.X.SX32 R3, R3, R10, 0x1, P4 ;  /* 0x0000000a03037211 */ /* 0x000fe400020f0eff */
[----:B-1----:R-:W-:-:S03]  /*b810*/  IADD3 R4, P3, PT, R6, R9, RZ ;  /* 0x0000000906047210 */ /* 0x002fc60007f7e0ff */
[----:B------:R0:W4:Y:S01]  /*b820*/  @P2 LDG.E.U8 R19, desc[UR40][R2.64] ;  /* 0x0000002802132981 */ /* 0x000122000c1e1100 */
[----:B------:R-:W-:Y:S02]  /*b830*/  LEA.HI.X.SX32 R5, R6, R10, 0x1, P3 ;  /* 0x0000000a06057211 */ /* 0x000fe400018f0eff */
[----:B------:R-:W1:Y:S08]  /*b840*/  LDC R6, c[0x0][0x3a8] ;  /* 0x0000ea00ff067b82 */ /* 0x000e700000000800 */
[----:B0-----:R-:W0:Y:S01]  /*b850*/  LDC R3, c[0x0][0x3a8] ;  /* 0x0000ea00ff037b82 */ /* 0x001e220000000800 */
[----:B------:R-:W-:-:S02]  /*b860*/  ISETP.GT.AND P1, PT, R8, 0x19, PT ;  /* 0x000000190800780c */ /* 0x000fc40003f24270 */
[----:B------:R-:W-:-:S11]  /*b870*/  PRMT R18, RZ, 0x7610, R18 ;  /* 0x00007610ff127816 */ /* 0x000fd60000000012 */
[----:B------:R1:W4:Y:S01]  /*b880*/  @P1 LDG.E.U8 R18, desc[UR40][R4.64] ;  /* 0x0000002804121981 */ /* 0x000322000c1e1100 */
[----:B0-----:R-:W-:Y:S02]  /*b890*/  IMAD R3, R3, 0x1a, RZ ;  /* 0x0000001a03037824 */ /* 0x001fe400078e02ff */
[----:B-1----:R-:W-:-:S03]  /*b8a0*/  IMAD R5, R6, 0x1b, RZ ;  /* 0x0000001b06057824 */ /* 0x002fc600078e02ff */
[-C--:B------:R-:W-:Y:S01]  /*b8b0*/  IADD3 R2, P4, PT, R3, R9.reuse, RZ ;  /* 0x0000000903027210 */ /* 0x080fe20007f9e0ff */
[----:B------:R-:W-:Y:S02]  /*b8c0*/  IMAD R3, R6, 0x1a, RZ ;  /* 0x0000001a06037824 */ /* 0x000fe400078e02ff */
[----:B------:R-:W0:Y:S01]  /*b8d0*/  LDC R6, c[0x0][0x3a8] ;  /* 0x0000ea00ff067b82 */ /* 0x000e220000000800 */
[C---:B------:R-:W-:Y:S02]  /*b8e0*/  ISETP.GT.AND P0, PT, R8.reuse, 0x1a, PT ;  /* 0x0000001a0800780c */ /* 0x040fe40003f04270 */
[----:B------:R-:W-:Y:S02]  /*b8f0*/  ISETP.GT.AND P2, PT, R8, 0x1b, PT ;  /* 0x0000001b0800780c */ /* 0x000fe40003f44270 */
[----:B------:R-:W-:Y:S02]  /*b900*/  IADD3 R4, P3, PT, R5, R9, RZ ;  /* 0x0000000905047210 */ /* 0x000fe40007f7e0ff */
[----:B------:R-:W-:-:S02]  /*b910*/  PRMT R17, RZ, 0x7610, R17 ;  /* 0x00007610ff117816 */ /* 0x000fc40000000011 */
[----:B------:R-:W-:Y:S02]  /*b920*/  LEA.HI.X.SX32 R3, R3, R10, 0x1, P4 ;  /* 0x0000000a03037211 */ /* 0x000fe400020f0eff */
[----:B------:R-:W-:-:S03]  /*b930*/  PRMT R0, RZ, 0x7610, R0 ;  /* 0x00007610ff007816 */ /* 0x000fc60000000000 */
[----:B------:R1:W4:Y:S01]  /*b940*/  @P0 LDG.E.U8 R17, desc[UR40][R2.64] ;  /* 0x0000002802110981 */ /* 0x000322000c1e1100 */
[----:B0-----:R-:W-:-:S03]  /*b950*/  IMAD R5, R6, 0x1b, RZ ;  /* 0x0000001b06057824 */ /* 0x001fc600078e02ff */
[----:B--2---:R0:W-:Y:S01]  /*b960*/  STL [R1+0x168], R37 ;  /* 0x0001682501007387 */ /* 0x0041e20000100800 */
[----:B-1----:R-:W1:Y:S01]  /*b970*/  LDC R3, c[0x0][0x3a8] ;  /* 0x0000ea00ff037b82 */ /* 0x002e620000000800 */
[----:B------:R-:W-:-:S05]  /*b980*/  LEA.HI.X.SX32 R5, R5, R10, 0x1, P3 ;  /* 0x0000000a05057211 */ /* 0x000fca00018f0eff */
[----:B------:R-:W2:Y:S04]  /*b990*/  @P2 LDG.E.U8 R0, desc[UR40][R4.64] ;  /* 0x0000002804002981 */ /* 0x000ea8000c1e1100 */
[----:B0-----:R-:W2:Y:S04]  /*b9a0*/  LDL.LU R37, [R1+0x2b80] ;  /* 0x002b800001257983 */ /* 0x001ea80000300800 */
[----:B---3--:R0:W-:Y:S04]  /*b9b0*/  STL [R1+0x164], R36 ;  /* 0x0001642401007387 */ /* 0x0081e80000100800 */
[----:B0-----:R-:W3:Y:S04]  /*b9c0*/  LDL.LU R36, [R1+0x2b7c] ;  /* 0x002b7c0001247983 */ /* 0x001ee80000300800 */
[----:B----4-:R0:W-:Y:S04]  /*b9d0*/  STL [R1+0x160], R35 ;  /* 0x0001602301007387 */ /* 0x0101e80000100800 */
[----:B0-----:R-:W4:Y:S04]  /*b9e0*/  LDL.LU R35, [R1+0x2b78] ;  /* 0x002b780001237983 */ /* 0x001f280000300800 */
[----:B------:R0:W-:Y:S04]  /*b9f0*/  STL [R1+0x15c], R34 ;  /* 0x00015c2201007387 */ /* 0x0001e80000100800 */
[----:B0-----:R-:W3:Y:S04]  /*ba00*/  LDL.LU R34, [R1+0x2b74] ;  /* 0x002b740001227983 */ /* 0x001ee80000300800 */
        /* <DEDUP_REMOVED lines=18> */
[----:B------:R0:W-:Y:S01]  /*bb30*/  STL [R1+0x114], R24 ;  /* 0x0001141801007387 */ /* 0x0001e20000100800 */
[----:B------:R-:W-:-:S03]  /*bb40*/  IMAD R6, R6, 0x1c, RZ ;  /* 0x0000001c06067824 */ /* 0x000fc600078e02ff */
[----:B0-----:R-:W3:Y:S04]  /*bb50*/  LDL.LU R24, [R1+0x2b4c] ;  /* 0x002b4c0001187983 */ /* 0x001ee80000300800 */
[----:B------:R0:W-:Y:S04]  /*bb60*/  STL [R1+0x110], R23 ;  /* 0x0001101701007387 */ /* 0x0001e80000100800 */
[----:B0-----:R-:W4:Y:S04]  /*bb70*/  LDL.LU R23, [R1+0x2b48] ;  /* 0x002b480001177983 */ /* 0x001f280000300800 */
[----:B------:R0:W-:Y:S01]  /*bb80*/  STL [R1+0xcc], R22 ;  /* 0x0000cc1601007387 */ /* 0x0001e20000100800 */
[----:B------:R-:W-:-:S03]  /*bb90*/  IADD3 R2, P4, PT, R6, R9, RZ ;  /* 0x0000000906027210 */ /* 0x000fc60007f9e0ff */
[----:B0-----:R-:W4:Y:S04]  /*bba0*/  LDL.LU R22, [R1+0x2b44] ;  /* 0x002b440001167983 */ /* 0x001f280000300800 */
[----:B------:R0:W-:Y:S04]  /*bbb0*/  STL [R1+0xc8], R21 ;  /* 0x0000c81501007387 */ /* 0x0001e80000100800 */
        /* <DEDUP_REMOVED lines=9> */
[----:B--2---:R1:W-:Y:S02]  /*bc50*/  STL [R1+0x2af4], R0 ;  /* 0x002af40001007387 */ /* 0x0043e40000100800 */
[----:B-1----:R-:W-:Y:S01]  /*bc60*/  IMAD R0, R3, 0x1d, RZ ;  /* 0x0000001d03007824 */ /* 0x002fe200078e02ff */
[----:B------:R-:W-:-:S02]  /*bc70*/  LEA.HI.X.SX32 R3, R6, R10, 0x1, P4 ;  /* 0x0000000a06037211 */ /* 0x000fc400020f0eff */
[----:B------:R-:W0:Y:S01]  /*bc80*/  LDC R6, c[0x0][0x3a8] ;  /* 0x0000ea00ff067b82 */ /* 0x000e220000000800 */
[----:B------:R-:W-:Y:S02]  /*bc90*/  ISETP.GT.AND P1, PT, R8, 0x1c, PT ;  /* 0x0000001c0800780c */ /* 0x000fe40003f24270 */
[C---:B------:R-:W-:Y:S02]  /*bca0*/  IADD3 R4, P3, PT, R0.reuse, R9, RZ ;  /* 0x0000000900047210 */ /* 0x040fe40007f7e0ff */
[----:B------:R-:W-:Y:S02]  /*bcb0*/  PRMT R16, RZ, 0x7610, R16 ;  /* 0x00007610ff107816 */ /* 0x000fe40000000010 */
[----:B------:R-:W-:-:S07]  /*bcc0*/  LEA.HI.X.SX32 R5, R0, R10, 0x1, P3 ;  /* 0x0000000a00057211 */ /* 0x000fce00018f0eff */
[----:B------:R1:W2:Y:S01]  /*bcd0*/  @P1 LDG.E.U8 R16, desc[UR40][R2.64] ;  /* 0x0000002802101981 */ /* 0x0002a2000c1e1100 */
[----:B0-----:R-:W-:-:S05]  /*bce0*/  IMAD R0, R6, 0x1e, RZ ;  /* 0x0000001e06007824 */ /* 0x001fca00078e02ff */
[----:B-1----:R-:W-:-:S04]  /*bcf0*/  IADD3 R2, P4, PT, R0, R9, RZ ;  /* 0x0000000900027210 */ /* 0x002fc80007f9e0ff */
[----:B------:R-:W-:Y:S02]  /*bd00*/  LEA.HI.X.SX32 R3, R0, R10, 0x1, P4 ;  /* 0x0000000a00037211 */ /* 0x000fe400020f0eff */
[----:B------:R-:W0:Y:S01]  /*bd10*/  LDC R0, c[0x0][0x3a8] ;  /* 0x0000ea00ff007b82 */ /* 0x000e220000000800 */
[----:B------:R-:W-:Y:S02]  /*bd20*/  ISETP.GT.AND P0, PT, R8, 0x1d, PT ;  /* 0x0000001d0800780c */ /* 0x000fe40003f04270 */
[----:B------:R-:W-:Y:S01]  /*bd30*/  PRMT R15, RZ, 0x7610, R15 ;  /* 0x00007610ff0f7816 */ /* 0x000fe2000000000f */
[----:B------:R-:W-:Y:S01]  /*bd40*/  IMAD.SHL.U32 R6, R6, 0x20, RZ ;  /* 0x0000002006067824 */ /* 0x000fe200078e00ff */
[----:B------:R-:W-:Y:S02]  /*bd50*/  ISETP.GT.AND P2, PT, R8, 0x1e, PT ;  /* 0x0000001e0800780c */ /* 0x000fe40003f44270 */
[----:B------:R-:W-:-:S07]  /*bd60*/  PRMT R14, RZ, 0x7610, R14 ;  /* 0x00007610ff0e7816 */ /* 0x000fce000000000e */
[----:B------:R1:W4:Y:S04]  /*bd70*/  @P0 LDG.E.U8 R15, desc[UR40][R4.64] ;  /* 0x00000028040f0981 */ /* 0x000328000c1e1100 */
[----:B------:R0:W4:Y:S01]  /*bd80*/  @P2 LDG.E.U8 R14, desc[UR40][R2.64] ;  /* 0x00000028020e2981 */ /* 0x000122000c1e1100 */
[----:B-1----:R-:W-:-:S04]  /*bd90*/  IADD3 R4, P3, PT, R6, R9, RZ ;  /* 0x0000000906047210 */ /* 0x002fc80007f7e0ff */
[----:B------:R-:W-:Y:S01]  /*bda0*/  LEA.HI.X.SX32 R5, R6, R10, 0x1, P3 ;  /* 0x0000000a06057211 */ /* 0x000fe200018f0eff */
[----:B0-----:R-:W-:-:S05]  /*bdb0*/  IMAD R6, R0, 0x21, RZ ;  /* 0x0000002100067824 */ /* 0x001fca00078e02ff */
[----:B------:R-:W-:-:S04]  /*bdc0*/  IADD3 R2, P4, PT, R6, R9, RZ ;  /* 0x0000000906027210 */ /* 0x000fc80007f9e0ff */
[----:B------:R-:W-:Y:S02]  /*bdd0*/  LEA.HI.X.SX32 R3, R6, R10, 0x1, P4 ;  /* 0x0000000a06037211 */ /* 0x000fe400020f0eff */
[----:B------:R-:W0:Y:S01]  /*bde0*/  LDC R6, c[0x0][0x3a8] ;  /* 0x0000ea00ff067b82 */ /* 0x000e220000000800 */
[----:B------:R-:W-:Y:S02]  /*bdf0*/  ISETP.GT.AND P1, PT, R8, 0x20, PT ;  /* 0x000000200800780c */ /* 0x000fe40003f24270 */
[----:B------:R-:W-:Y:S01]  /*be00*/  PRMT R13, RZ, 0x7610, R13 ;  /* 0x00007610ff0d7816 */ /* 0x000fe2000000000d */
[----:B------:R-:W-:Y:S01]  /*be10*/  IMAD R0, R0, 0x22, RZ ;  /* 0x0000002200007824 */ /* 0x000fe200078e02ff */
[C---:B------:R-:W-:Y:S02]  /*be20*/  ISETP.GT.AND P0, PT, R8.reuse, 0x21, PT ;  /* 0x000000210800780c */ /* 0x040fe40003f04270 */
[----:B------:R-:W-:Y:S02]  /*be30*/  ISETP.GT.AND P2, PT, R8, 0x22, PT ;  /* 0x000000220800780c */ /* 0x000fe40003f44270 */
[----:B------:R-:W-:-:S05]  /*be40*/  PRMT R12, RZ, 0x7610, R12 ;  /* 0x00007610ff0c7816 */ /* 0x000fca000000000c */
[----:B------:R1:W4:Y:S01]  /*be50*/  @P1 LDG.E.U8 R13, desc[UR40][R4.64] ;  /* 0x00000028040d1981 */ /* 0x000322000c1e1100 */
[----:B------:R-:W-:Y:S02]  /*be60*/  ISETP.GT.AND P1, PT, R8, 0x23, PT ;  /* 0x000000230800780c */ /* 0x000fe40003f24270 */
[----:B------:R-:W-:Y:S01]  /*be70*/  PRMT R11, RZ, 0x7610, R11 ;  /* 0x00007610ff0b7816 */ /* 0x000fe2000000000b */
[----:B------:R0:W4:Y:S01]  /*be80*/  @P0 LDG.E.U8 R12, desc[UR40][R2.64] ;  /* 0x00000028020c0981 */ /* 0x000122000c1e1100 */
[----:B-1----:R-:W-:-:S04]  /*be90*/  IADD3 R4, P3, PT, R0, R9, RZ ;  /* 0x0000000900047210 */ /* 0x002fc80007f7e0ff */
[----:B------:R-:W-:Y:S01]  /*bea0*/  LEA.HI.X.SX32 R5, R0, R10, 0x1, P3 ;  /* 0x0000000a00057211 */ /* 0x000fe200018f0eff */
[----:B0-----:R-:W-:Y:S01]  /*beb0*/  IMAD R0, R6, 0x23, RZ ;  /* 0x0000002306007824 */ /* 0x001fe200078e02ff */
[----:B------:R-:W-:-:S03]  /*bec0*/  PRMT R37, RZ, 0x7610, R37 ;  /* 0x00007610ff257816 */ /* 0x000fc60000000025 */
[----:B------:R0:W4:Y:S01]  /*bed0*/  @P2 LDG.E.U8 R11, desc[UR40][R4.64] ;  /* 0x00000028040b2981 */ /* 0x000122000c1e1100 */
[----:B------:R-:W-:-:S04]  /*bee0*/  IADD3 R2, P4, PT, R0, R9, RZ ;  /* 0x0000000900027210 */ /* 0x000fc80007f9e0ff */
[-C--:B------:R-:W-:Y:S01]  /*bef0*/  LEA.HI.X.SX32 R3, R0, R10.reuse, 0x1, P4 ;  /* 0x0000000a00037211 */ /* 0x080fe200020f0eff */
[----:B------:R-:W-:Y:S01]  /*bf00*/  IMAD R6, R6, 0x24, RZ ;  /* 0x0000002406067824 */ /* 0x000fe200078e02ff */
[----:B------:R-:W-:Y:S01]  /*bf10*/  ISETP.GT.AND P0, PT, R8, 0x24, PT ;  /* 0x000000240800780c */ /* 0x000fe20003f04270 */
[----:B------:R-:W1:Y:S02]  /*bf20*/  LDC R0, c[0x0][0x3a8] ;  /* 0x0000ea00ff007b82 */ /* 0x000e640000000800 */
[----:B------:R1:W4:Y:S01]  /*bf30*/  @P1 LDG.E.U8 R37, desc[UR40][R2.64] ;  /* 0x0000002802251981 */ /* 0x000322000c1e1100 */
[C---:B0-----:R-:W-:Y:S02]  /*bf40*/  IADD3 R4, P3, PT, R6.reuse, R9, RZ ;  /* 0x0000000906047210 */ /* 0x041fe40007f7e0ff */
[----:B---3--:R-:W-:Y:S02]  /*bf50*/  PRMT R36, RZ, 0x7610, R36 ;  /* 0x00007610ff247816 */ /* 0x008fe40000000024 */
[----:B------:R-:W-:-:S05]  /*bf60*/  LEA.HI.X.SX32 R5, R6, R10, 0x1, P3 ;  /* 0x0000000a06057211 */ /* 0x000fca00018f0eff */
[----:B------:R-:W3:Y:S01]  /*bf70*/  @P0 LDG.E.U8 R36, desc[UR40][R4.64] ;  /* 0x0000002804240981 */ /* 0x000ee2000c1e1100 */
[----:B-1----:R-:W-:-:S05]  /*bf80*/  IMAD R6, R0, 0x25, RZ ;  /* 0x0000002500067824 */ /* 0x002fca00078e02ff */
[----:B------:R-:W-:Y:S01]  /*bf90*/  IADD3 R2, P4, PT, R6, R9, RZ ;  /* 0x0000000906027210 */ /* 0x000fe20007f9e0ff */
[----:B--2---:R0:W-:Y:S04]  /*bfa0*/  STL [R1+0x70], R16 ;  /* 0x0000701001007387 */ /* 0x0041e80000100800 */
[----:B0-----:R-:W2:Y:S04]  /*bfb0*/  LDL.LU R16, [R1+0x2b2c] ;  /* 0x002b2c0001107983 */ /* 0x001ea80000300800 */
[----:B----4-:R0:W-:Y:S04]  /*bfc0*/  STL [R1+0x6c], R15 ;  /* 0x00006c0f01007387 */ /* 0x0101e80000100800 */
[----:B0-----:R-:W4:Y:S04]  /*bfd0*/  LDL.LU R15, [R1+0x2b28] ;  /* 0x002b2800010f7983 */ /* 0x001f280000300800 */
        /* <DEDUP_REMOVED lines=8> */
[----:B------:R-:W2:Y:S04]  /*c060*/  LDL.LU R10, [R1+0x2b14] ;  /* 0x002b1400010a7983 */ /* 0x000ea80000300800 */
[----:B------:R0:W-:Y:S04]  /*c070*/  STL [R1+0x2b04], R37 ;  /* 0x002b042501007387 */ /* 0x0001e80000100800 */
[----:B0-----:R-:W2:Y:S04]  /*c080*/  LDL R37, [R1+0x4] ;  /* 0x0000040001257983 */ /* 0x001ea80000100800 */
[----:B------:R-:W4:Y:S04]  /*c090*/  LDL.LU R9, [R1+0x2b10] ;  /* 0x002b100001097983 */ /* 0x000f280000300800 */
[----:B---3--:R0:W-:Y:S04]  /*c0a0*/  STL [R1+0x2b08], R36 ;  /* 0x002b082401007387 */ /* 0x0081e80000100800 */
[----:B0-----:R-:W3:Y:S01]  /*c0b0*/  LDL R36, [R1+0x8] ;  /* 0x0000080001247983 */ /* 0x001ee20000100800 */
[----:B------:R-:W-:Y:S01]  /*c0c0*/  IMAD R0, R0, 0x26, RZ ;  /* 0x0000002600007824 */ /* 0x000fe200078e02ff */
[----:B------:R-:W-:-:S02]  /*c0d0*/  ISETP.GT.AND P2, PT, R8, 0x25, PT ;  /* 0x000000250800780c */ /* 0x000fc40003f44270 */
[----:B------:R-:W-:Y:S02]  /*c0e0*/  PRMT R35, RZ, 0x7610, R35 ;  /* 0x00007610ff237816 */ /* 0x000fe40000000023 */
[C---:B------:R-:W-:Y:S02]  /*c0f0*/  ISETP.GT.AND P1, PT, R8.reuse, 0x26, PT ;  /* 0x000000260800780c */ /* 0x040fe40003f24270 */
[----:B------:R-:W-:Y:S02]  /*c100*/  PRMT R34, RZ, 0x7610, R34 ;  /* 0x00007610ff227816 */ /* 0x000fe40000000022 */
[----:B------:R-:W-:Y:S02]  /*c110*/  ISETP.GT.AND P0, PT, R8, 0x27, PT ;  /* 0x000000270800780c */ /* 0x000fe40003f04270 */
[----:B------:R-:W-:Y:S02]  /*c120*/  PRMT R33, RZ, 0x7610, R33 ;  /* 0x00007610ff217816 */ /* 0x000fe40000000021 */
[----:B------:R-:W-:-:S02]  /*c130*/  PRMT R32, RZ, 0x7610, R32 ;  /* 0x00007610ff207816 */ /* 0x000fc40000000020 */
[----:B------:R-:W-:Y:S02]  /*c140*/  PRMT R31, RZ, 0x7610, R31 ;  /* 0x00007610ff1f7816 */ /* 0x000fe4000000001f */
[----:B------:R-:W-:Y:S02]  /*c150*/  PRMT R30, RZ, 0x7610, R30 ;  /* 0x00007610ff1e7816 */ /* 0x000fe4000000001e */
[----:B------:R-:W-:Y:S02]  /*c160*/  PRMT R29, RZ, 0x7610, R29 ;  /* 0x00007610ff1d7816 */ /* 0x000fe4000000001d */
[----:B------:R-:W-:Y:S02]  /*c170*/  PRMT R28, RZ, 0x7610, R28 ;  /* 0x00007610ff1c7816 */ /* 0x000fe4000000001c */
[----:B------:R-:W-:Y:S02]  /*c180*/  PRMT R27, RZ, 0x7610, R27 ;  /* 0x00007610ff1b7816 */ /* 0x000fe4000000001b */
[----:B------:R-:W-:-:S02]  /*c190*/  PRMT R26, RZ, 0x7610, R26 ;  /* 0x00007610ff1a7816 */ /* 0x000fc4000000001a */
[----:B--2---:R-:W-:Y:S02]  /*c1a0*/  LEA.HI.X.SX32 R3, R6, R37, 0x1, P4 ;  /* 0x0000002506037211 */ /* 0x004fe400020f0eff */
[----:B------:R-:W0:Y:S03]  /*c1b0*/  LDC R6, c[0x0][0x3a8] ;  /* 0x0000ea00ff067b82 */ /* 0x000e260000000800 */
[----:B------:R1:W2:Y:S01]  /*c1c0*/  @P2 LDG.E.U8 R35, desc[UR40][R2.64] ;  /* 0x0000002802232981 */ /* 0x0002a2000c1e1100 */
[----:B---3--:R-:W-:-:S04]  /*c1d0*/  IADD3 R4, P3, PT, R0, R36, RZ ;  /* 0x0000002400047210 */ /* 0x008fc80007f7e0ff */
[----:B------:R-:W-:Y:S01]  /*c1e0*/  LEA.HI.X.SX32 R5, R0, R37, 0x1, P3 ;  /* 0x0000002500057211 */ /* 0x000fe200018f0eff */
[----:B0-----:R-:W-:-:S04]  /*c1f0*/  IMAD R0, R6, 0x27, RZ ;  /* 0x0000002706007824 */ /* 0x001fc800078e02ff */
[----:B------:R0:W3:Y:S01]  /*c200*/  @P1 LDG.E.U8 R34, desc[UR40][R4.64] ;  /* 0x0000002804221981 */ /* 0x0000e2000c1e1100 */
[----:B-1----:R-:W-:-:S04]  /*c210*/  IADD3 R2, P4, PT, R0, R36, RZ ;  /* 0x0000002400027210 */ /* 0x002fc80007f9e0ff */
[----:B------:R-:W-:Y:S02]  /*c220*/  LEA.HI.X.SX32 R3, R0, R37, 0x1, P4 ;  /* 0x0000002500037211 */ /* 0x000fe400020f0eff */
[----:B------:R-:W1:Y:S01]  /*c230*/  LDC R0, c[0x0][0x3a8] ;  /* 0x0000ea00ff007b82 */ /* 0x000e620000000800 */
[----:B------:R-:W-:Y:S02]  /*c240*/  IMAD R6, R6, 0x28, RZ ;  /* 0x0000002806067824 */ /* 0x000fe400078e02ff */
[----:B------:R1:W2:Y:S03]  /*c250*/  @P0 LDG.E.U8 R33, desc[UR40][R2.64] ;  /* 0x0000002802210981 */ /* 0x0002a6000c1e1100 */
[----:B0-----:R-:W-:-:S04]  /*c260*/  IADD3 R4, P3, PT, R6, R36, RZ ;  /* 0x0000002406047210 */ /* 0x001fc80007f7e0ff */
[----:B------:R-:W-:Y:S01]  /*c270*/  LEA.HI.X.SX32 R5, R6, R37, 0x1, P3 ;  /* 0x0000002506057211 */ /* 0x000fe200018f0eff */
[----:B-1----:R-:W-:-:S05]  /*c280*/  IMAD R6, R0, 0x29, RZ ;  /* 0x0000002900067824 */ /* 0x002fca00078e02ff */
[----:B------:R-:W-:-:S04]  /*c290*/  IADD3 R2, P4, PT, R6, R36, RZ ;  /* 0x0000002406027210 */ /* 0x000fc80007f9e0ff */
[----:B------:R-:W-:Y:S02]  /*c2a0*/  LEA.HI.X.SX32 R3, R6, R37, 0x1, P4 ;  /* 0x0000002506037211 */ /* 0x000fe400020f0eff */
[----:B------:R-:W0:Y:S01]  /*c2b0*/  LDC R6, c[0x0][0x3a8] ;  /* 0x0000ea00ff067b82 */ /* 0x000e220000000800 */
[----:B------:R-:W-:Y:S01]  /*c2c0*/  ISETP.GT.AND P2, PT, R8, 0x28, PT ;  /* 0x000000280800780c */ /* 0x000fe20003f44270 */
[----:B------:R-:W-:Y:S01]  /*c2d0*/  IMAD R0, R0, 0x2a, RZ ;  /* 0x0000002a00007824 */ /* 0x000fe200078e02ff */
[----:B------:R-:W-:-:S11]  /*c2e0*/  ISETP.GT.AND P1, PT, R8, 0x29, PT ;  /* 0x000000290800780c */ /* 0x000fd60003f24270 */
[----:B------:R1:W2:Y:S04]  /*c2f0*/  @P2 LDG.E.U8 R32, desc[UR40][R4.64] ;  /* 0x0000002804202981 */ /* 0x0002a8000c1e1100 */
[----:B------:R0:W2:Y:S01]  /*c300*/  @P1 LDG.E.U8 R31, desc[UR40][R2.64] ;  /* 0x00000028021f1981 */ /* 0x0000a2000c1e1100 */
[----:B-1----:R-:W-:-:S04]  /*c310*/  IADD3 R4, P3, PT, R0, R36, RZ ;  /* 0x0000002400047210 */ /* 0x002fc80007f7e0ff */
[----:B------:R-:W-:Y:S01]  /*c320*/  LEA.HI.X.SX32 R5, R0, R37, 0x1, P3 ;  /* 0x0000002500057211 */ /* 0x000fe200018f0eff */
[----:B0-----:R-:W-:-:S05]  /*c330*/  IMAD R0, R6, 0x2b, RZ ;  /* 0x0000002b06007824 */ /* 0x001fca00078e02ff */
[----:B------:R-:W-:-:S04]  /*c340*/  IADD3 R2, P4, PT, R0, R36, RZ ;  /* 0x0000002400027210 */ /* 0x000fc80007f9e0ff */
[----:B------:R-:W-:Y:S02]  /*c350*/  LEA.HI.X.SX32 R3, R0, R37, 0x1, P4 ;  /* 0x0000002500037211 */ /* 0x000fe400020f0eff */
[----:B------:R-:W0:Y:S01]  /*c360*/  LDC R0, c[0x0][0x3a8] ;  /* 0x0000ea00ff007b82 */ /* 0x000e220000000800 */
[C---:B------:R-:W-:Y:S02]  /*c370*/  ISETP.GT.AND P0, PT, R8.reuse, 0x2a, PT ;  /* 0x0000002a0800780c */ /* 0x040fe40003f04270 */
[----:B------:R-:W-:Y:S01]  /*c380*/  ISETP.GT.AND P2, PT, R8, 0x2b, PT ;  /* 0x0000002b0800780c */ /* 0x000fe20003f44270 */
[----:B------:R-:W-:Y:S01]  /*c390*/  IMAD R6, R6, 0x2c, RZ ;  /* 0x0000002c06067824 */ /* 0x000fe200078e02ff */
[----:B------:R-:W-:-:S09]  /*c3a0*/  ISETP.GT.AND P1, PT, R8, 0x2c, PT ;  /* 0x0000002c0800780c */ /* 0x000fd20003f24270 */
[----:B------:R1:W2:Y:S01]  /*c3b0*/  @P0 LDG.E.U8 R30, desc[UR40][R4.64] ;  /* 0x00000028041e0981 */ /* 0x0002a2000c1e1100 */
[----:B------:R-:W-:-:S03]  /*c3c0*/  ISETP.GT.AND P0, PT, R8, 0x2d, PT ;  /* 0x0000002d0800780c */ /* 0x000fc60003f04270 */
[----:B------:R0:W2:Y:S01]  /*c3d0*/  @P2 LDG.E.U8 R29, desc[UR40][R2.64] ;  /* 0x00000028021d2981 */ /* 0x0000a2000c1e1100 */
[----:B-1----:R-:W-:-:S04]  /*c3e0*/  IADD3 R4, P3, PT, R6, R36, RZ ;  /* 0x0000002406047210 */ /* 0x002fc80007f7e0ff */
[----:B------:R-:W-:Y:S01]  /*c3f0*/  LEA.HI.X.SX32 R5, R6, R37, 0x1, P3 ;  /* 0x0000002506057211 */ /* 0x000fe200018f0eff */
[----:B0-----:R-:W-:Y:S01]  /*c400*/  IMAD R6, R0, 0x2d, RZ ;  /* 0x0000002d00067824 */ /* 0x001fe200078e02ff */
[----:B------:R-:W-:Y:S01]  /*c410*/  ISETP.GT.AND P2, PT, R8, 0x2e, PT ;  /* 0x0000002e0800780c */ /* 0x000fe20003f44270 */
[----:B------:R-:W-:Y:S02]  /*c420*/  IMAD R0, R0, 0x2e, RZ ;  /* 0x0000002e00007824 */ /* 0x000fe400078e02ff */
[----:B------:R0:W2:Y:S01]  /*c430*/  @P1 LDG.E.U8 R28, desc[UR40][R4.64] ;  /* 0x00000028041c1981 */ /* 0x0000a2000c1e1100 */
[----:B------:R-:W-:-:S04]  /*c440*/  IADD3 R2, P4, PT, R6, R36, RZ ;  /* 0x0000002406027210 */ /* 0x000fc80007f9e0ff */
[-C--:B------:R-:W-:Y:S02]  /*c450*/  LEA.HI.X.SX32 R3, R6, R37.reuse, 0x1, P4 ;  /* 0x0000002506037211 */ /* 0x080fe400020f0eff */
[----:B------:R-:W1:Y:S01]  /*c460*/  LDC R6, c[0x0][0x3a8] ;  /* 0x0000ea00ff067b82 */ /* 0x000e620000000800 */
[C---:B0-----:R-:W-:Y:S02]  /*c470*/  IADD3 R4, P3, PT, R0.reuse, R36, RZ ;  /* 0x0000002400047210 */ /* 0x041fe40007f7e0ff */
[----:B------:R0:W2:Y:S02]  /*c480*/  @P0 LDG.E.U8 R27, desc[UR40][R2.64] ;  /* 0x00000028021b0981 */ /* 0x0000a4000c1e1100 */
[----:B------:R-:W-:-:S05]  /*c490*/  LEA.HI.X.SX32 R5, R0, R37, 0x1, P3 ;  /* 0x0000002500057211 */ /* 0x000fca00018f0eff */
[----:B------:R0:W2:Y:S01]  /*c4a0*/  @P2 LDG.E.U8 R26, desc[UR40][R4.64] ;  /* 0x00000028041a2981 */ /* 0x0000a2000c1e1100 */
[----:B-1----:R-:W-:-:S05]  /*c4b0*/  IMAD R0, R6, 0x30, RZ ;  /* 0x0000003006007824 */ /* 0x002fca00078e02ff */
[----:B0-----:R-:W-:-:S04]  /*c4c0*/  IADD3 R2, P4, PT, R0, R36, RZ ;  /* 0x0000002400027210 */ /* 0x001fc80007f9e0ff */
[----:B------:R-:W-:Y:S02]  /*c4d0*/  LEA.HI.X.SX32 R3, R0, R37, 0x1, P4 ;  /* 0x0000002500037211 */ /* 0x000fe400020f0eff */
[----:B------:R-:W0:Y:S01]  /*c4e0*/  LDC R0, c[0x0][0x3a8] ;  /* 0x0000ea00ff007b82 */ /* 0x000e220000000800 */
[----:B------:R-:W-:Y:S01]  /*c4f0*/  IMAD R6, R6, 0x31, RZ ;  /* 0x0000003106067824 */ /* 0x000fe200078e02ff */
[----:B------:R-:W-:-:S04]  /*c500*/  ISETP.GT.AND P1, PT, R8, 0x30, PT ;  /* 0x000000300800780c */ /* 0x000fc80003f24270 */
[C---:B------:R-:W-:Y:S02]  /*c510*/  IADD3 R4, P3, PT, R6.reuse, R36, RZ ;  /* 0x0000002406047210 */ /* 0x040fe40007f7e0ff */
[----:B------:R-:W-:Y:S02]  /*c520*/  PRMT R25, RZ, 0x7610, R25 ;  /* 0x00007610ff197816 */ /* 0x000fe40000000019 */
[----:B------:R-:W-:-:S05]  /*c530*/  LEA.HI.X.SX32 R5, R6, R37, 0x1, P3 ;  /* 0x0000002506057211 */ /* 0x000fca00018f0eff */
[----:B------:R1:W3:Y:S01]  /*c540*/  @P1 LDG.E.U8 R25, desc[UR40][R2.64] ;  /* 0x0000002802191981 */ /* 0x0002e2000c1e1100 */
[----:B0-----:R-:W-:-:S05]  /*c550*/  IMAD R6, R0, 0x32, RZ ;  /* 0x0000003200067824 */ /* 0x001fca00078e02ff */
[----:B-1----:R-:W-:-:S04]  /*c560*/  IADD3 R2, P4, PT, R6, R36, RZ ;  /* 0x0000002406027210 */ /* 0x002fc80007f9e0ff */
[----:B------:R-:W-:Y:S02]  /*c570*/  LEA.HI.X.SX32 R3, R6, R37, 0x1, P4 ;  /* 0x0000002506037211 */ /* 0x000fe400020f0eff */
[----:B------:R-:W0:Y:S01]  /*c580*/  LDC R6, c[0x0][0x3a8] ;  /* 0x0000ea00ff067b82 */ /* 0x000e220000000800 */
[----:B------:R-:W-:Y:S02]  /*c590*/  ISETP.GT.AND P0, PT, R8, 0x31, PT ;  /* 0x000000310800780c */ /* 0x000fe40003f04270 */
[----:B------:R-:W-:Y:S01]  /*c5a0*/  PRMT R24, RZ, 0x7610, R24 ;  /* 0x00007610ff187816 */ /* 0x000fe20000000018 */
[----:B------:R-:W-:Y:S01]  /*c5b0*/  IMAD R0, R0, 0x33, RZ ;  /* 0x0000003300007824 */ /* 0x000fe200078e02ff */
[----:B------:R-:W-:Y:S02]  /*c5c0*/  ISETP.GT.AND P2, PT, R8, 0x32, PT ;  /* 0x000000320800780c */ /* 0x000fe40003f44270 */
[----:B------:R-:W-:-:S07]  /*c5d0*/  PRMT R23, RZ, 0x7610, R23 ;  /* 0x00007610ff177816 */ /* 0x000fce0000000017 */
[----:B------:R1:W3:Y:S04]  /*c5e0*/  @P0 LDG.E.U8 R24, desc[UR40][R4.64] ;  /* 0x0000002804180981 */ /* 0x0002e8000c1e1100 */
[----:B------:R0:W3:Y:S01]  /*c5f0*/  @P2 LDG.E.U8 R23, desc[UR40][R2.64] ;  /* 0x0000002802172981 */ /* 0x0000e2000c1e1100 */
        /* <DEDUP_REMOVED lines=38> */
[----:B------:R1:W3:Y:S01]  /*c860*/  @P0 LDG.E.U8 R18, desc[UR40][R4.64] ;  /* 0x0000002804120981 */ /* 0x0002e2000c1e1100 */
[----:B------:R-:W-:Y:S02]  /*c870*/  ISETP.GT.AND P0, PT, R8, 0x3a, PT ;  /* 0x0000003a0800780c */ /* 0x000fe40003f04270 */
[----:B------:R-:W-:Y:S01]  /*c880*/  PRMT R16, RZ, 0x7610, R16 ;  /* 0x00007610ff107816 */ /* 0x000fe20000000010 */
[----:B------:R0:W3:Y:S01]  /*c890*/  @P2 LDG.E.U8 R17, desc[UR40][R2.64] ;  /* 0x0000002802112981 */ /* 0x0000e2000c1e1100 */
[----:B-1----:R-:W-:-:S04]  /*c8a0*/  IADD3 R4, P3, PT, R6, R36, RZ ;  /* 0x0000002406047210 */ /* 0x002fc80007f7e0ff */
[----:B------:R-:W-:Y:S01]  /*c8b0*/  LEA.HI.X.SX32 R5, R6, R37, 0x1, P3 ;  /* 0x0000002506057211 */ /* 0x000fe200018f0eff */
[C---:B0-----:R-:W-:Y:S02]  /*c8c0*/  IMAD R6, R0.reuse, 0x3a, RZ ;  /* 0x0000003a00067824 */ /* 0x041fe400078e02ff */
[----:B------:R-:W-:Y:S01]  /*c8d0*/  IMAD R0, R0, 0x3b, RZ ;  /* 0x0000003b00007824 */ /* 0x000fe200078e02ff */
[----:B----4-:R-:W-:Y:S01]  /*c8e0*/  PRMT R15, RZ, 0x7610, R15 ;  /* 0x00007610ff0f7816 */ /* 0x010fe2000000000f */
[----:B------:R0:W4:Y:S01]  /*c8f0*/  @P1 LDG.E.U8 R16, desc[UR40][R4.64] ;  /* 0x0000002804101981 */ /* 0x000122000c1e1100 */
[----:B------:R-:W-:-:S04]  /*c900*/  IADD3 R2, P4, PT, R6, R36, RZ ;  /* 0x0000002406027210 */ /* 0x000fc80007f9e0ff */
[----:B------:R-:W-:Y:S01]  /*c910*/  LEA.HI.X.SX32 R3, R6, R37, 0x1, P4 ;  /* 0x0000002506037211 */ /* 0x000fe200020f0eff */
[----:B------:R-:W-:Y:S01]  /*c920*/  IMAD R6, R7, 0x3c, RZ ;  /* 0x0000003c07067824 */ /* 0x000fe200078e02ff */
[----:B0-----:R-:W-:-:S03]  /*c930*/  IADD3 R4, P3, PT, R0, R36, RZ ;  /* 0x0000002400047210 */ /* 0x001fc60007f7e0ff */
[----:B------:R0:W3:Y:S01]  /*c940*/  @P0 LDG.E.U8 R15, desc[UR40][R2.64] ;  /* 0x00000028020f0981 */ /* 0x0000e2000c1e1100 */
[----:B------:R-:W-:Y:S02]  /*c950*/  ISETP.GT.AND P4, PT, R8, 0x3e, PT ;  /* 0x0000003e0800780c */ /* 0x000fe40003f84270 */
[----:B------:R-:W-:Y:S01]  /*c960*/  LEA.HI.X.SX32 R5, R0, R37, 0x1, P3 ;  /* 0x0000002500057211 */ /* 0x000fe200018f0eff */
[----:B------:R-:W-:Y:S01]  /*c970*/  IMAD R0, R7, 0x3e, RZ ;  /* 0x0000003e07007824 */ /* 0x000fe200078e02ff */
[----:B--2---:R-:W-:Y:S01]  /*c980*/  STL [R1+0x2b00], R31 ;  /* 0x002b001f01007387 */ /* 0x004fe20000100800 */
[----:B0-----:R-:W-:-:S04]  /*c990*/  IADD3 R2, P0, PT, R6, R36, RZ ;  /* 0x0000002406027210 */ /* 0x001fc80007f1e0ff */
[-C--:B------:R-:W-:Y:S02]  /*c9a0*/  LEA.HI.X.SX32 R3, R6, R37.reuse, 0x1, P0 ;  /* 0x0000002506037211 */ /* 0x080fe400000f0eff */
[C---:B------:R-:W-:Y:S02]  /*c9b0*/  IADD3 R6, P0, PT, R0.reuse, R36, RZ ;  /* 0x0000002400067210 */ /* 0x040fe40007f1e0ff */
[----:B------:R-:W-:Y:S01]  /*c9c0*/  PRMT R11, RZ, 0x7610, R11 ;  /* 0x00007610ff0b7816 */ /* 0x000fe2000000000b */
[----:B------:R-:W-:Y:S04]  /*c9d0*/  STL [R1+0x2af8], R30 ;  /* 0x002af81e01007387 */ /* 0x000fe80000100800 */
[----:B------:R-:W-:Y:S04]  /*c9e0*/  STL [R1+0x2afc], R29 ;  /* 0x002afc1d01007387 */ /* 0x000fe80000100800 */
[----:B------:R-:W-:Y:S04]  /*c9f0*/  STL [R1+0x2af0], R28 ;  /* 0x002af01c01007387 */ /* 0x000fe80000100800 */
[----:B------:R-:W-:Y:S04]  /*ca00*/  STL [R1+0x2aec], R27 ;  /* 0x002aec1b01007387 */ /* 0x000fe80000100800 */
[----:B------:R0:W-:Y:S02]  /*ca10*/  STL [R1+0x2ae0], R26 ;  /* 0x002ae01a01007387 */ /* 0x0001e40000100800 */
[----:B0-----:R-:W-:Y:S01]  /*ca20*/  IMAD R26, R7, 0x3d, RZ ;  /* 0x0000003d071a7824 */ /* 0x001fe200078e02ff */
[----:B------:R-:W-:-:S02]  /*ca30*/  LEA.HI.X.SX32 R7, R0, R37, 0x1, P0 ;  /* 0x0000002500077211 */ /* 0x000fc400000f0eff */
[C---:B------:R-:W-:Y:S01]  /*ca40*/  ISETP.GT.AND P2, PT, R8.reuse, 0x3b, PT ;  /* 0x0000003b0800780c */ /* 0x040fe20003f44270 */
[----:B------:R-:W0:Y:S02]  /*ca50*/  LDC R0, c[0x0][0x3a8] ;  /* 0x0000ea00ff007b82 */ /* 0x000e240000000800 */
[----:B------:R-:W2:Y:S01]  /*ca60*/  @P4 LDG.E.U8 R11, desc[UR40][R6.64] ;  /* 0x00000028060b4981 */ /* 0x000ea2000c1e1100 */
[----:B------:R-:W-:Y:S02]  /*ca70*/  PRMT R14, RZ, 0x7610, R14 ;  /* 0x00007610ff0e7816 */ /* 0x000fe4000000000e */
[----:B------:R-:W-:Y:S02]  /*ca80*/  ISETP.GT.AND P3, PT, R8, 0x3d, PT ;  /* 0x0000003d0800780c */ /* 0x000fe40003f64270 */
[----:B------:R-:W-:-:S05]  /*ca90*/  PRMT R12, RZ, 0x7610, R12 ;  /* 0x00007610ff0c7816 */ /* 0x000fca000000000c */
[----:B------:R1:W3:Y:S01]  /*caa0*/  @P2 LDG.E.U8 R14, desc[UR40][R4.64] ;  /* 0x00000028040e2981 */ /* 0x0002e2000c1e1100 */
[----:B------:R-:W-:Y:S02]  /*cab0*/  ISETP.GT.AND P1, PT, R8, 0x3c, PT ;  /* 0x0000003c0800780c */ /* 0x000fe40003f24270 */
[----:B-1----:R-:W-:-:S04]  /*cac0*/  IADD3 R4, P2, PT, R26, R36, RZ ;  /* 0x000000241a047210 */ /* 0x002fc80007f5e0ff */
[----:B------:R-:W-:Y:S02]  /*cad0*/  LEA.HI.X.SX32 R5, R26, R37, 0x1, P2 ;  /* 0x000000251a057211 */ /* 0x000fe400010f0eff */
[----:B------:R-:W-:-:S03]  /*cae0*/  PRMT R13, RZ, 0x7610, R13 ;  /* 0x00007610ff0d7816 */ /* 0x000fc6000000000d */
[----:B------:R-:W3:Y:S01]  /*caf0*/  @P3 LDG.E.U8 R12, desc[UR40][R4.64] ;  /* 0x00000028040c3981 */ /* 0x000ee2000c1e1100 */
[----:B------:R-:W-:Y:S01]  /*cb00*/  ISETP.GT.AND P3, PT, R8, 0x1f, PT ;  /* 0x0000001f0800780c */ /* 0x000fe20003f64270 */
[----:B0-----:R-:W-:Y:S02]  /*cb10*/  IMAD R28, R0, 0x1f, RZ ;  /* 0x0000001f001c7824 */ /* 0x001fe400078e02ff */
[----:B------:R-:W3:Y:S04]  /*cb20*/  LDL.LU R8, [R1+0x2b0c] ;  /* 0x002b0c0001087983 */ /* 0x000ee80000300800 */
[----:B------:R-:W3:Y:S04]  /*cb30*/  LDL.LU R27, [R1+0x11c] ;  /* 0x00011c00011b7983 */ /* 0x000ee80000300800 */
[----:B------:R-:W3:Y:S04]  /*cb40*/  LDL.LU R31, [R1+0x60] ;  /* 0x00006000011f7983 */ /* 0x000ee80000300800 */
[----:B------:R0:W3:Y:S01]  /*cb50*/  @P1 LDG.E.U8 R13, desc[UR40][R2.64] ;  /* 0x00000028020d1981 */ /* 0x0000e2000c1e1100 */
[----:B------:R-:W-:-:S02]  /*cb60*/  PRMT R10, RZ, 0x7610, R10 ;  /* 0x00007610ff0a7816 */ /* 0x000fc4000000000a */
[----:B0-----:R-:W-:-:S04]  /*cb70*/  IADD3 R2, P2, PT, R28, R36, RZ ;  /* 0x000000241c027210 */ /* 0x001fc80007f5e0ff */
[----:B------:R-:W-:-:S05]  /*cb80*/  LEA.HI.X.SX32 R3, R28, R37, 0x1, P2 ;  /* 0x000000251c037211 */ /* 0x000fca00010f0eff */
[----:B------:R-:W3:Y:S04]  /*cb90*/  @P3 LDG.E.U8 R10, desc[UR40][R2.64] ;  /* 0x00000028020a3981 */ /* 0x000ee8000c1e1100 */
[----:B--2---:R0:W-:Y:S04]  /*cba0*/  STL [R1+0x2ae4], R11 ;  /* 0x002ae40b01007387 */ /* 0x0041e80000100800 */
[----:B0-----:R-:W2:Y:S01]  /*cbb0*/  LDL R11, [R1] ;  /* 0x00000000010b7983 */ /* 0x001ea20000100800 */
[C---:B------:R-:W-:Y:S02]  /*cbc0*/  IMAD R26, R0.reuse, 0x2f, RZ ;  /* 0x0000002f001a7824 */ /* 0x040fe400078e02ff */
[----:B------:R-:W-:-:S03]  /*cbd0*/  IMAD R0, R0, 0x3f, RZ ;  /* 0x0000003f00007824 */ /* 0x000fc600078e02ff */
[-C--:B------:R-:W-:Y:S02]  /*cbe0*/  IADD3 R4, P1, PT, R26, R36.reuse, RZ ;  /* 0x000000241a047210 */ /* 0x080fe40007f3e0ff */
[----:B------:R-:W-:Y:S02]  /*cbf0*/  IADD3 R6, P0, PT, R0, R36, RZ ;  /* 0x0000002400067210 */ /* 0x000fe40007f1e0ff */
[-C--:B------:R-:W-:Y:S02]  /*cc00*/  LEA.HI.X.SX32 R5, R26, R37.reuse, 0x1, P1 ;  /* 0x000000251a057211 */ /* 0x080fe400008f0eff */
[----:B------:R-:W-:Y:S02]  /*cc10*/  LEA.HI.X.SX32 R7, R0, R37, 0x1, P0 ;  /* 0x0000002500077211 */ /* 0x000fe400000f0eff */
[----:B------:R-:W-:Y:S01]  /*cc20*/  PRMT R9, RZ, 0x7610, R9 ;  /* 0x00007610ff097816 */ /* 0x000fe20000000009 */
[----:B------:R-:W0:Y:S01]  /*cc30*/  S2R R26, SR_TID.X ;  /* 0x00000000001a7919 */ /* 0x000e220000002100 */
[----:B------:R-:W1:Y:S01]  /*cc40*/  S2R R0, SR_TID.X ;  /* 0x0000000000007919 */ /* 0x000e620000002100 */
[C---:B--2---:R-:W-:Y:S01]  /*cc50*/  ISETP.GT.AND P4, PT, R11.reuse, 0x2f, PT ;  /* 0x0000002f0b00780c */ /* 0x044fe20003f84270 */
[----:B------:R2:W-:Y:S01]  /*cc60*/  STL [R1+0x2ae8], R11 ;  /* 0x002ae80b01007387 */ /* 0x0005e20000100800 */
[----:B------:R-:W-:-:S03]  /*cc70*/  ISETP.GT.AND P5, PT, R11, 0x3f, PT ;  /* 0x0000003f0b00780c */ /* 0x000fc60003fa4270 */
[----:B--2---:R-:W2:Y:S04]  /*cc80*/  LDL.LU R11, [R1+0x18c] ;  /* 0x00018c00010b7983 */ /* 0x004ea80000300800 */
[----:B------:R-:W2:Y:S04]  /*cc90*/  LDL.LU R36, [R1+0x2b08] ;  /* 0x002b080001247983 */ /* 0x000ea80000300800 */
[----:B------:R-:W2:Y:S04]  /*cca0*/  LDL.LU R37, [R1+0x2b04] ;  /* 0x002b040001257983 */ /* 0x000ea80000300800 */
[----:B------:R-:W2:Y:S04]  /*ccb0*/  LDL.LU R28, [R1+0x188] ;  /* 0x00018800011c7983 */ /* 0x000ea80000300800 */
[----:B------:R-:W2:Y:S04]  /*ccc0*/  LDL.LU R29, [R1+0x118] ;  /* 0x00011800011d7983 */ /* 0x000ea80000300800 */
[----:B------:R-:W2:Y:S04]  /*ccd0*/  LDL.LU R30, [R1+0x5c] ;  /* 0x00005c00011e7983 */ /* 0x000ea80000300800 */
[----:B------:R-:W2:Y:S04]  /*cce0*/  LDL.LU R2, [R1+0x64] ;  /* 0x0000640001027983 */ /* 0x000ea80000300800 */
[----:B---3--:R3:W-:Y:S04]  /*ccf0*/  STL [R1+0x2adc], R10 ;  /* 0x002adc0a01007387 */ /* 0x0087e80000100800 */
[----:B------:R-:W2:Y:S04]  /*cd00*/  @P4 LDG.E.U8 R9, desc[UR40][R4.64] ;  /* 0x0000002804094981 */ /* 0x000ea8000c1e1100 */
[----:B---3--:R-:W3:Y:S04]  /*cd10*/  LDL.LU R10, [R1+0x130] ;  /* 0x00013000010a7983 */ /* 0x008ee80000300800 */
[----:B------:R-:W2:Y:S01]  /*cd20*/  LDL.LU R5, [R1+0x1a0] ;  /* 0x0001a00001057983 */ /* 0x000ea20000300800 */
[----:B------:R-:W-:-:S06]  /*cd30*/  PRMT R8, RZ, 0x7610, R8 ;  /* 0x00007610ff087816 */ /* 0x000fcc0000000008 */
[----:B------:R2:W4:Y:S01]  /*cd40*/  @P5 LDG.E.U8 R8, desc[UR40][R6.64] ;  /* 0x0000002806085981 */ /* 0x000522000c1e1100 */
[----:B0-----:R-:W-:Y:S01]  /*cd50*/  LOP3.LUT R3, R26, 0x1ff, RZ, 0xc0, !PT ;  /* 0x000001ff1a037812 */ /* 0x001fe200078ec0ff */
[----:B------:R-:W-:Y:S01]  /*cd60*/  BAR.SYNC.DEFER_BLOCKING 0x0 ;  /* 0x0000000000007b1d */ /* 0x000fe20000010000 */
[----:B-1----:R-:W-:-:S04]  /*cd70*/  LOP3.LUT R0, R0, 0x1ff, RZ, 0xc0, !PT ;  /* 0x000001ff00007812 */ /* 0x002fc800078ec0ff */
[----:B------:R-:W-:Y:S01]  /*cd80*/  LOP3.LUT R0, R0, 0x8, RZ, 0x3c, !PT ;  /* 0x0000000800007812 */ /* 0x000fe200078e3cff */
[----:B------:R-:W-:Y:S04]  /*cd90*/  STL [R1+0x2a50], R25 ;  /* 0x002a501901007387 */ /* 0x000fe80000100800 */
[----:B--2---:R-:W-:Y:S04]  /*cda0*/  STS.U8 [R3+UR5], R5 ;  /* 0x0000000503007988 */ /* 0x004fe80008000005 */
[----:B---3--:R-:W-:Y:S04]  /*cdb0*/  STS.U8 [R3+UR5+0x2000], R10 ;  /* 0x0020000a03007988 */ /* 0x008fe80008000005 */
[----:B------:R-:W-:Y:S04]  /*cdc0*/  STS.U8 [R3+UR5+0x4000], R2 ;  /* 0x0040000203007988 */ /* 0x000fe80008000005 */
[----:B------:R-:W-:Y:S04]  /*cdd0*/  STS.U8 [R3+UR5+0x6000], R25 ;  /* 0x0060001903007988 */ /* 0x000fe80008000005 */
[----:B------:R-:W-:Y:S04]  /*cde0*/  STS.U8 [R0+UR5+0x200], R11 ;  /* 0x0002000b00007988 */ /* 0x000fe80008000005 */
[----:B------:R-:W-:Y:S04]  /*cdf0*/  STS.U8 [R0+UR5+0x2200], R27 ;  /* 0x0022001b00007988 */ /* 0x000fe80008000005 */
[----:B------:R0:W-:Y:S04]  /*ce00*/  STS.U8 [R0+UR5+0x4200], R31 ;  /* 0x0042001f00007988 */ /* 0x0001e80008000005 */
[----:B0-----:R-:W2:Y:S04]  /*ce10*/  LDL.LU R31, [R1+0x184] ;  /* 0x00018400011f7983 */ /* 0x001ea80000300800 */
[----:B------:R0:W-:Y:S01]  /*ce20*/  STS.U8 [R0+UR5+0x6200], R24 ;  /* 0x0062001800007988 */ /* 0x0001e20008000005 */
[----:B------:R-:W1:Y:S03]  /*ce30*/  S2R R27, SR_TID.X ;  /* 0x00000000001b7919 */ /* 0x000e660000002100 */
[----:B0-----:R-:W3:Y:S04]  /*ce40*/  LDL.LU R0, [R1+0x114] ;  /* 0x0001140001007983 */ /* 0x001ee80000300800 */
[----:B------:R-:W-:Y:S04]  /*ce50*/  STL [R1+0x2a54], R24 ;  /* 0x002a541801007387 */ /* 0x000fe80000100800 */
[----:B------:R-:W-:Y:S04]  /*ce60*/  STL [R1+0x2a60], R24 ;  /* 0x002a601801007387 */ /* 0x000fe80000100800 */
[----:B------:R-:W-:Y:S04]  /*ce70*/  STL [R1+0x2a6c], R24 ;  /* 0x002a6c1801007387 */ /* 0x000fe80000100800 */
[----:B------:R-:W-:Y:S04]  /*ce80*/  STL [R1+0x2a78], R24 ;  /* 0x002a781801007387 */ /* 0x000fe80000100800 */
[----:B------:R-:W-:Y:S01]  /*ce90*/  STL [R1+0x2a84], R24 ;  /* 0x002a841801007387 */ /* 0x000fe20000100800 */
[----:B-1----:R-:W-:-:S03]  /*cea0*/  LOP3.LUT R27, R27, 0x1ff, RZ, 0xc0, !PT ;  /* 0x000001ff1b1b7812 */ /* 0x002fc600078ec0ff */
[----:B------:R-:W-:Y:S01]  /*ceb0*/  STL [R1+0x2a90], R24 ;  /* 0x002a901801007387 */ /* 0x000fe20000100800 */
[----:B------:R-:W-:-:S03]  /*cec0*/  LOP3.LUT R11, R27, 0x10, RZ, 0x3c, !PT ;  /* 0x000000101b0b7812 */ /* 0x000fc600078e3cff */
[----:B------:R-:W-:Y:S04]  /*ced0*/  STL [R1+0x2a9c], R24 ;  /* 0x002a9c1801007387 */ /* 0x000fe80000100800 */
[----:B------:R-:W-:Y:S04]  /*cee0*/  STL [R1+0x2aa8], R24 ;  /* 0x002aa81801007387 */ /* 0x000fe80000100800 */
[----:B------:R-:W-:Y:S04]  /*cef0*/  STL [R1+0x2ab4], R24 ;  /* 0x002ab41801007387 */ /* 0x000fe80000100800 */
[----:B------:R-:W-:Y:S04]  /*cf00*/  STL [R1+0x2ac0], R24 ;  /* 0x002ac01801007387 */ /* 0x000fe80000100800 */
[----:B------:R-:W-:Y:S04]  /*cf10*/  STL [R1+0x2acc], R24 ;  /* 0x002acc1801007387 */ /* 0x000fe80000100800 */
[----:B------:R-:W-:Y:S04]  /*cf20*/  STL [R1+0x2ad8], R24 ;  /* 0x002ad81801007387 */ /* 0x000fe80000100800 */
[----:B------:R-:W-:Y:S04]  /*cf30*/  STS.U8 [R11+UR5+0x400], R28 ;  /* 0x0004001c0b007988 */ /* 0x000fe80008000005 */
[----:B------:R-:W-:Y:S04]  /*cf40*/  STS.U8 [R11+UR5+0x2400], R29 ;  /* 0x0024001d0b007988 */ /* 0x000fe80008000005 */
[----:B------:R-:W4:Y:S04]  /*cf50*/  LDL.LU R10, [R1+0x180] ;  /* 0x00018000010a7983 */ /* 0x000f280000300800 */
[----:B------:R0:W-:Y:S04]  /*cf60*/  STS.U8 [R11+UR5+0x4400], R30 ;  /* 0x0044001e0b007988 */ /* 0x0001e80008000005 */
[----:B------:R-:W4:Y:S01]  /*cf70*/  LDL.LU R27, [R1+0x110] ;  /* 0x00011000011b7983 */ /* 0x000f220000300800 */
[----:B0-----:R-:W0:Y:S03]  /*cf80*/  S2R R30, SR_TID.X ;  /* 0x00000000001e7919 */ /* 0x001e260000002100 */
[----:B------:R1:W-:Y:S04]  /*cf90*/  STS.U8 [R11+UR5+0x6400], R23 ;  /* 0x006400170b007988 */ /* 0x0003e80008000005 */
[----:B-1----:R-:W4:Y:S04]  /*cfa0*/  LDL.LU R11, [R1+0x16c] ;  /* 0x00016c00010b7983 */ /* 0x002f280000300800 */
[----:B------:R-:W-:Y:S04]  /*cfb0*/  STL [R1+0x2a58], R23 ;  /* 0x002a581701007387 */ /* 0x000fe80000100800 */
[----:B------:R-:W-:Y:S04]  /*cfc0*/  STL [R1+0x2a64], R23 ;  /* 0x002a641701007387 */ /* 0x000fe80000100800 */
[----:B------:R-:W-:Y:S04]  /*cfd0*/  STL [R1+0x2a70], R23 ;  /* 0x002a701701007387 */ /* 0x000fe80000100800 */
[----:B------:R-:W-:Y:S01]  /*cfe0*/  STL [R1+0x2a7c], R23 ;  /* 0x002a7c1701007387 */ /* 0x000fe20000100800 */
[----:B0-----:R-:W-:-:S03]  /*cff0*/  LOP3.LUT R30, R30, 0x1ff, RZ, 0xc0, !PT ;  /* 0x000001ff1e1e7812 */ /* 0x001fc600078ec0ff */
[----:B------:R-:W-:Y:S04]  /*d000*/  STL [R1+0x2a88], R23 ;  /* 0x002a881701007387 */ /* 0x000fe80000100800 */
[----:B------:R-:W-:Y:S04]  /*d010*/  STL [R1+0x2a94], R23 ;  /* 0x002a941701007387 */ /* 0x000fe80000100800 */
[----:B------:R-:W-:Y:S01]  /*d020*/  STL [R1+0x2aa0], R23 ;  /* 0x002aa01701007387 */ /* 0x000fe20000100800 */
[----:B------:R-:W-:-:S03]  /*d030*/  LOP3.LUT R6, R30, 0x18, RZ, 0x3c, !PT ;  /* 0x000000181e067812 */ /* 0x000fc600078e3cff */
[----:B------:R-:W-:Y:S04]  /*d040*/  STL [R1+0x2aac], R23 ;  /* 0x002aac1701007387 */ /* 0x000fe80000100800 */
[----:B------:R-:W-:Y:S04]  /*d050*/  STL [R1+0x2ab8], R23 ;  /* 0x002ab81701007387 */ /* 0x000fe80000100800 */
[----:B------:R-:W-:Y:S04]  /*d060*/  STL [R1+0x2ac4], R23 ;  /* 0x002ac41701007387 */ /* 0x000fe80000100800 */
[----:B------:R-:W-:Y:S04]  /*d070*/  STL [R1+0x2ad0], R23 ;  /* 0x002ad01701007387 */ /* 0x000fe80000100800 */
[----:B------:R-:W4:Y:S04]  /*d080*/  LDL.LU R30, [R1+0xcc] ;  /* 0x0000cc00011e7983 */ /* 0x000f280000300800 */
[----:B------:R-:W4:Y:S04]  /*d090*/  LDL.LU R4, [R1+0x168] ;  /* 0x0001680001047983 */ /* 0x000f280000300800 */
[----:B------:R-:W4:Y:S04]  /*d0a0*/  LDL.LU R29, [R1+0xc8] ;  /* 0x0000c800011d7983 */ /* 0x000f280000300800 */
[----:B------:R-:W4:Y:S04]  /*d0b0*/  LDL.LU R2, [R1+0x164] ;  /* 0x0001640001027983 */ /* 0x000f280000300800 */
[----:B--2---:R0:W-:Y:S04]  /*d0c0*/  STS.U8 [R6+UR5+0x600], R31 ;  /* 0x0006001f06007988 */ /* 0x0041e80008000005 */
[----:B0-----:R-:W2:Y:S04]  /*d0d0*/  LDL.LU R31, [R1+0xc4] ;  /* 0x0000c400011f7983 */ /* 0x001ea80000300800 */
[----:B------:R-:W2:Y:S04]  /*d0e0*/  LDL.LU R7, [R1+0x160] ;  /* 0x0001600001077983 */ /* 0x000ea80000300800 */
[----:B------:R-:W2:Y:S04]  /*d0f0*/  LDL.LU R28, [R1+0xc0] ;  /* 0x0000c000011c7983 */ /* 0x000ea80000300800 */
[----:B---3--:R0:W-:Y:S02]  /*d100*/  STS.U8 [R6+UR5+0x2600], R0 ;  /* 0x0026000006007988 */ /* 0x0081e40008000005 */
[----:B0-----:R-:W0:Y:S02]  /*d110*/  S2R R0, SR_TID.X ;  /* 0x0000000000007919 */ /* 0x001e240000002100 */
[----:B------:R-:W-:Y:S04]  /*d120*/  STS.U8 [R6+UR5+0x4600], R37 ;  /* 0x0046002506007988 */ /* 0x000fe80008000005 */
[----:B------:R-:W-:Y:S01]  /*d130*/  STS.U8 [R6+UR5+0x6600], R22 ;  /* 0x0066001606007988 */ /* 0x000fe20008000005 */
[----:B0-----:R-:W-:-:S04]  /*d140*/  LOP3.LUT R0, R0, 0x1ff, RZ, 0xc0, !PT ;  /* 0x000001ff00007812 */ /* 0x001fc800078ec0ff */
[----:B------:R-:W-:-:S05]  /*d150*/  LOP3.LUT R5, R0, 0x20, RZ, 0x3c, !PT ;  /* 0x0000002000057812 */ /* 0x000fca00078e3cff */
[----:B----4-:R-:W-:Y:S04]  /*d160*/  STS.U8 [R5+UR5+0x800], R10 ;  /* 0x0008000a05007988 */ /* 0x010fe80008000005 */
[----:B------:R0:W-:Y:S02]  /*d170*/  STS.U8 [R5+UR5+0x2800], R27 ;  /* 0x0028001b05007988 */ /* 0x0001e40008000005 */
[----:B0-----:R-:W0:Y:S01]  /*d180*/  S2R R27, SR_TID.X ;  /* 0x00000000001b7919 */ /* 0x001e220000002100 */
[----:B------:R-:W-:Y:S01]  /*d190*/  LOP3.LUT R25, R0, 0x28, RZ, 0x3c, !PT ;  /* 0x0000002800197812 */ /* 0x000fe200078e3cff */
[----:B------:R-:W-:Y:S04]  /*d1a0*/  STS.U8 [R5+UR5+0x4800], R36 ;  /* 0x0048002405007988 */ /* 0x000fe80008000005 */
[----:B------:R1:W-:Y:S04]  /*d1b0*/  STS.U8 [R5+UR5+0x6800], R21 ;  /* 0x0068001505007988 */ /* 0x0003e80008000005 */
[----:B------:R-:W-:Y:S01]  /*d1c0*/  STS.U8 [R25+UR5+0xa00], R11 ;  /* 0x000a000b19007988 */ /* 0x000fe20008000005 */
[----:B0-----:R-:W-:-:S04]  /*d1d0*/  LOP3.LUT R6, R27, 0x1ff, RZ, 0xc0, !PT ;  /* 0x000001ff1b067812 */ /* 0x001fc800078ec0ff */
[C---:B-1----:R-:W-:Y:S01]  /*d1e0*/  LOP3.LUT R5, R6.reuse, 0x30, RZ, 0x3c, !PT ;  /* 0x0000003006057812 */ /* 0x042fe200078e3cff */
[----:B------:R-:W-:Y:S04]  /*d1f0*/  STS.U8 [R25+UR5+0x2a00], R30 ;  /* 0x002a001e19007988 */ /* 0x000fe80008000005 */
[----:B------:R-:W-:Y:S04]  /*d200*/  STS.U8 [R25+UR5+0x4a00], R35 ;  /* 0x004a002319007988 */ /* 0x000fe80008000005 */
[----:B------:R-:W-:Y:S04]  /*d210*/  STS.U8 [R25+UR5+0x6a00], R20 ;  /* 0x006a001419007988 */ /* 0x000fe80008000005 */
[----:B------:R-:W-:Y:S04]  /*d220*/  STS.U8 [R5+UR5+0xc00], R4 ;  /* 0x000c000405007988 */ /* 0x000fe80008000005 */
[----:B------:R0:W-:Y:S02]  /*d230*/  STS.U8 [R5+UR5+0x2c00], R29 ;  /* 0x002c001d05007988 */ /* 0x0001e40008000005 */
[----:B0-----:R-:W0:Y:S02]  /*d240*/  S2R R29, SR_TID.X ;  /* 0x00000000001d7919 */ /* 0x001e240000002100 */
        /* <DEDUP_REMOVED lines=8> */
[----:B------:R-:W-:Y:S01]  /*d2d0*/  STL [R1+0x2ab0], R37 ;  /* 0x002ab02501007387 */ /* 0x000fe20000100800 */
[----:B0-----:R-:W-:-:S03]  /*d2e0*/  LOP3.LUT R29, R29, 0x1ff, RZ, 0xc0, !PT ;  /* 0x000001ff1d1d7812 */ /* 0x001fc600078ec0ff */
[----:B------:R-:W-:Y:S04]  /*d2f0*/  STL [R1+0x2abc], R37 ;  /* 0x002abc2501007387 */ /* 0x000fe80000100800 */
[----:B------:R-:W-:Y:S04]  /*d300*/  STL [R1+0x2ac8], R37 ;  /* 0x002ac82501007387 */ /* 0x000fe80000100800 */
[----:B------:R-:W-:Y:S04]  /*d310*/  STS.U8 [R5+UR5+0x4c00], R34 ;  /* 0x004c002205007988 */ /* 0x000fe80008000005 */
[----:B------:R-:W-:Y:S04]  /*d320*/  STL [R1+0x2ad4], R37 ;  /* 0x002ad42501007387 */ /* 0x000fe80000100800 */
[----:B------:R0:W-:Y:S04]  /*d330*/  STS.U8 [R5+UR5+0x6c00], R19 ;  /* 0x006c001305007988 */ /* 0x0001e80008000005 */
[----:B------:R-:W3:Y:S04]  /*d340*/  LDL.LU R10, [R1+0x15c] ;  /* 0x00015c00010a7983 */ /* 0x000ee80000300800 */
[----:B------:R1:W-:Y:S04]  /*d350*/  STS.U8 [R6+UR5+0xe00], R2 ;  /* 0x000e000206007988 */ /* 0x0003e80008000005 */
[----:B------:R-:W4:Y:S04]  /*d360*/  LDL.LU R0, [R1+0x7c] ;  /* 0x00007c0001007983 */ /* 0x000f280000300800 */
[----:B------:R-:W4:Y:S04]  /*d370*/  LDL.LU R11, [R1+0x158] ;  /* 0x00015800010b7983 */ /* 0x000f280000300800 */
[----:B------:R-:W4:Y:S04]  /*d380*/  LDL.LU R30, [R1+0x78] ;  /* 0x00007800011e7983 */ /* 0x000f280000300800 */
[----:B------:R-:W4:Y:S04]  /*d390*/  LDL.LU R27, [R1+0x154] ;  /* 0x00015400011b7983 */ /* 0x000f280000300800 */
[----:B------:R-:W4:Y:S04]  /*d3a0*/  LDL.LU R25, [R1+0x150] ;  /* 0x0001500001197983 */ /* 0x000f280000300800 */
[----:B------:R-:W4:Y:S04]  /*d3b0*/  LDL.LU R4, [R1+0x70] ;  /* 0x0000700001047983 */ /* 0x000f280000300800 */
[----:B0-----:R-:W4:Y:S04]  /*d3c0*/  LDL.LU R5, [R1+0x13c] ;  /* 0x00013c0001057983 */ /* 0x001f280000300800 */
[----:B-1----:R-:W4:Y:S04]  /*d3d0*/  LDL.LU R2, [R1+0x6c] ;  /* 0x00006c0001027983 */ /* 0x002f280000300800 */
[----:B--2---:R0:W-:Y:S04]  /*d3e0*/  STS.U8 [R6+UR5+0x2e00], R31 ;  /* 0x002e001f06007988 */ /* 0x0041e80008000005 */
[----:B------:R-:W-:Y:S01]  /*d3f0*/  STS.U8 [R6+UR5+0x4e00], R33 ;  /* 0x004e002106007988 */ /* 0x000fe20008000005 */
[----:B0-----:R-:W-:-:S03]  /*d400*/  LOP3.LUT R31, R29, 0x40, RZ, 0x3c, !PT ;  /* 0x000000401d1f7812 */ /* 0x001fc600078e3cff */
[----:B------:R-:W-:Y:S04]  /*d410*/  STS.U8 [R6+UR5+0x6e00], R18 ;  /* 0x006e001206007988 */ /* 0x000fe80008000005 */
[----:B------:R0:W-:Y:S04]  /*d420*/  STS.U8 [R31+UR5+0x1000], R7 ;  /* 0x001000071f007988 */ /* 0x0001e80008000005 */
[----:B------:R-:W-:Y:S04]  /*d430*/  STS.U8 [R31+UR5+0x3000], R28 ;  /* 0x0030001c1f007988 */ /* 0x000fe80008000005 */
[----:B------:R-:W-:Y:S04]  /*d440*/  STS.U8 [R31+UR5+0x5000], R32 ;  /* 0x005000201f007988 */ /* 0x000fe80008000005 */
[----:B0-----:R-:W2:Y:S04]  /*d450*/  LDL.LU R7, [R1+0x134] ;  /* 0x0001340001077983 */ /* 0x001ea80000300800 */
[----:B------:R-:W2:Y:S04]  /*d460*/  LDL.LU R6, [R1+0x68] ;  /* 0x0000680001067983 */ /* 0x000ea80000300800 */
[----:B------:R0:W-:Y:S04]  /*d470*/  STS.U8 [R31+UR5+0x7000], R17 ;  /* 0x007000111f007988 */ /* 0x0001e80008000005 */
[----:B0-----:R-:W2:Y:S01]  /*d480*/  LDL.LU R31, [R1+0x2b00] ;  /* 0x002b0000011f7983 */ /* 0x001ea20000300800 */
[----:B------:R-:W0:Y:S01]  /*d490*/  S2R R28, SR_TID.X ;  /* 0x00000000001c7919 */ /* 0x000e220000002100 */
[----:B------:R-:W-:-:S02]  /*d4a0*/  LOP3.LUT R29, R29, 0x48, RZ, 0x3c, !PT ;  /* 0x000000481d1d7812 */ /* 0x000fc400078e3cff */
[----:B0-----:R-:W-:-:S03]  /*d4b0*/  LOP3.LUT R28, R28, 0x1ff, RZ, 0xc0, !PT ;  /* 0x000001ff1c1c7812 */ /* 0x001fc600078ec0ff */
[----:B---3--:R0:W-:Y:S04]  /*d4c0*/  STS.U8 [R29+UR5+0x1200], R10 ;  /* 0x0012000a1d007988 */ /* 0x0081e80008000005 */
[----:B----4-:R1:W-:Y:S04]  /*d4d0*/  STS.U8 [R29+UR5+0x3200], R0 ;  /* 0x003200001d007988 */ /* 0x0103e80008000005 */
[----:B0-----:R-:W3:Y:S01]  /*d4e0*/  LDL.LU R10, [R1+0x138] ;  /* 0x00013800010a7983 */ /* 0x001ee20000300800 */
[----:B-1----:R-:W-:-:S03]  /*d4f0*/  LOP3.LUT R0, R28, 0x50, RZ, 0x3c, !PT ;  /* 0x000000501c007812 */ /* 0x002fc600078e3cff */
[----:B--2---:R-:W-:Y:S04]  /*d500*/  STS.U8 [R29+UR5+0x5200], R31 ;  /* 0x0052001f1d007988 */ /* 0x004fe80008000005 */
[----:B------:R0:W-:Y:S04]  /*d510*/  STS.U8 [R29+UR5+0x7200], R16 ;  /* 0x007200101d007988 */ /* 0x0001e80008000005 */
[----:B------:R-:W-:Y:S04]  /*d520*/  STS.U8 [R0+UR5+0x1400], R11 ;  /* 0x0014000b00007988 */ /* 0x000fe80008000005 */
[----:B------:R1:W-:Y:S04]  /*d530*/  STS.U8 [R0+UR5+0x3400], R30 ;  /* 0x0034001e00007988 */ /* 0x0003e80008000005 */
[----:B0-----:R-:W2:Y:S04]  /*d540*/  LDL.LU R29, [R1+0x2afc] ;  /* 0x002afc00011d7983 */ /* 0x001ea80000300800 */
[----:B-1----:R-:W4:Y:S01]  /*d550*/  LDL.LU R30, [R1+0x2af8] ;  /* 0x002af800011e7983 */ /* 0x002f220000300800 */
[----:B------:R-:W-:-:S03]  /*d560*/  LOP3.LUT R28, R28, 0x58, RZ, 0x3c, !PT ;  /* 0x000000581c1c7812 */ /* 0x000fc600078e3cff */
[----:B----4-:R-:W-:Y:S04]  /*d570*/  STS.U8 [R0+UR5+0x5400], R30 ;  /* 0x0054001e00007988 */ /* 0x010fe80008000005 */
[----:B------:R0:W-:Y:S04]  /*d580*/  STS.U8 [R0+UR5+0x7400], R15 ;  /* 0x0074000f00007988 */ /* 0x0001e80008000005 */
[----:B0-----:R-:W4:Y:S04]  /*d590*/  LDL.LU R0, [R1+0x2af4] ;  /* 0x002af40001007983 */ /* 0x001f280000300800 */
[----:B------:R-:W-:Y:S01]  /*d5a0*/  STS.U8 [R28+UR5+0x1600], R27 ;  /* 0x0016001b1c007988 */ /* 0x000fe20008000005 */
[----:B------:R-:W0:Y:S03]  /*d5b0*/  S2R R11, SR_TID.X ;  /* 0x00000000000b7919 */ /* 0x000e260000002100 */
[----:B----4-:R1:W-:Y:S04]  /*d5c0*/  STS.U8 [R28+UR5+0x3600], R0 ;  /* 0x003600001c007988 */ /* 0x0103e80008000005 */
[----:B--2---:R-:W-:Y:S04]  /*d5d0*/  STS.U8 [R28+UR5+0x5600], R29 ;  /* 0x0056001d1c007988 */ /* 0x004fe80008000005 */
[----:B------:R2:W-:Y:S04]  /*d5e0*/  STS.U8 [R28+UR5+0x7600], R14 ;  /* 0x0076000e1c007988 */ /* 0x0005e80008000005 */
[----:B-1----:R-:W4:Y:S04]  /*d5f0*/  LDL R0, [R1+0x58] ;  /* 0x0000580001007983 */ /* 0x002f280000100800 */
[----:B--2---:R-:W2:Y:S01]  /*d600*/  LDL.LU R28, [R1+0x2af0] ;  /* 0x002af000011c7983 */ /* 0x004ea20000300800 */
[----:B0-----:R-:W-:-:S04]  /*d610*/  LOP3.LUT R11, R11, 0x1ff, RZ, 0xc0, !PT ;  /* 0x000001ff0b0b7812 */ /* 0x001fc800078ec0ff */
[----:B------:R-:W-:-:S05]  /*d620*/  LOP3.LUT R27, R11, 0x60, RZ, 0x3c, !PT ;  /* 0x000000600b1b7812 */ /* 0x000fca00078e3cff */
[----:B------:R0:W-:Y:S04]  /*d630*/  STS.U8 [R27+UR5+0x1800], R25 ;  /* 0x001800191b007988 */ /* 0x0001e80008000005 */
[----:B------:R1:W-:Y:S04]  /*d640*/  STS.U8 [R27+UR5+0x3800], R4 ;  /* 0x003800041b007988 */ /* 0x0003e80008000005 */
[----:B0-----:R-:W3:Y:S04]  /*d650*/  LDL R25, [R1+0x14e4] ;  /* 0x0014e40001197983 */ /* 0x001ee80000100800 */
[----:B-1----:R-:W4:Y:S04]  /*d660*/  LDL R4, [R1+0x12e0] ;  /* 0x0012e00001047983 */ /* 0x002f280000100800 */
[----:B--2---:R-:W-:Y:S04]  /*d670*/  STS.U8 [R27+UR5+0x5800], R28 ;  /* 0x0058001c1b007988 */ /* 0x004fe80008000005 */
[----:B------:R0:W-:Y:S04]  /*d680*/  STS.U8 [R27+UR5+0x7800], R13 ;  /* 0x0078000d1b007988 */ /* 0x0001e80008000005 */
[----:B0-----:R-:W2:Y:S01]  /*d690*/  LDL.LU R27, [R1+0x2aec] ;  /* 0x002aec00011b7983 */ /* 0x001ea20000300800 */
[----:B------:R-:W-:-:S05]  /*d6a0*/  LOP3.LUT R11, R11, 0x68, RZ, 0x3c, !PT ;  /* 0x000000680b0b7812 */ /* 0x000fca00078e3cff */
[----:B------:R-:W-:Y:S04]  /*d6b0*/  STS.U8 [R11+UR5+0x1a00], R5 ;  /* 0x001a00050b007988 */ /* 0x000fe80008000005 */
[----:B------:R0:W-:Y:S04]  /*d6c0*/  STS.U8 [R11+UR5+0x3a00], R2 ;  /* 0x003a00020b007988 */ /* 0x0001e80008000005 */
[----:B0-----:R-:W3:Y:S04]  /*d6d0*/  LDL R2, [R1+0x12dc] ;  /* 0x0012dc0001027983 */ /* 0x001ee80000100800 */
[----:B--2---:R-:W-:Y:S04]  /*d6e0*/  STS.U8 [R11+UR5+0x5a00], R27 ;  /* 0x005a001b0b007988 */ /* 0x004fe80008000005 */
[----:B------:R0:W-:Y:S04]  /*d6f0*/  STS.U8 [R11+UR5+0x7a00], R12 ;  /* 0x007a000c0b007988 */ /* 0x0001e80008000005 */
[----:B0-----:R-:W2:Y:S01]  /*d700*/  LDL.LU R11, [R1+0x2ae8] ;  /* 0x002ae800010b7983 */ /* 0x001ea20000300800 */
[----:B------:R-:W-:-:S02]  /*d710*/  LOP3.LUT R26, R26, 0x3f, RZ, 0xc0, !PT ;  /* 0x0000003f1a1a7812 */ /* 0x000fc400078ec0ff */
[C---:B------:R-:W-:Y:S02]  /*d720*/  LOP3.LUT R5, R3.reuse, 0x70, RZ, 0x3c, !PT ;  /* 0x0000007003057812 */ /* 0x040fe400078e3cff */
[----:B--2---:R-:W-:Y:S02]  /*d730*/  ISETP.GE.AND P0, PT, R26, R11, PT ;  /* 0x0000000b1a00720c */ /* 0x004fe40003f06270 */
[----:B------:R-:W2:Y:S04]  /*d740*/  LDL.LU R11, [R1+0x2ae4] ;  /* 0x002ae400010b7983 */ /* 0x000ea80000300800 */
[----:B------:R-:W2:Y:S01]  /*d750*/  LDL.LU R26, [R1+0x2ae0] ;  /* 0x002ae000011a7983 */ /* 0x000ea20000300800 */
[----:B------:R-:W-:-:S03]  /*d760*/  LOP3.LUT R3, R3, 0x78, RZ, 0x3c, !PT ;  /* 0x0000007803037812 */ /* 0x000fc600078e3cff */
[----:B------:R0:W-:Y:S04]  /*d770*/  STS.U8 [R5+UR5+0x1c00], R7 ;  /* 0x001c000705007988 */ /* 0x0001e80008000005 */
[----:B------:R1:W-:Y:S04]  /*d780*/  STS.U8 [R5+UR5+0x3c00], R6 ;  /* 0x003c000605007988 */ /* 0x0003e80008000005 */
[----:B0-----:R-:W4:Y:S04]  /*d790*/  LDL R7, [R1+0x12d8] ;  /* 0x0012d80001077983 */ /* 0x001f280000100800 */
[----:B-1----:R-:W4:Y:S04]  /*d7a0*/  LDL R6, [R1+0x12d4] ;  /* 0x0012d40001067983 */ /* 0x002f280000100800 */
[----:B--2---:R-:W-:Y:S04]  /*d7b0*/  STS.U8 [R5+UR5+0x5c00], R26 ;  /* 0x005c001a05007988 */ /* 0x004fe80008000005 */
[----:B------:R0:W-:Y:S04]  /*d7c0*/  STS.U8 [R5+UR5+0x7c00], R11 ;  /* 0x007c000b05007988 */ /* 0x0001e80008000005 */
[----:B---3--:R1:W-:Y:S04]  /*d7d0*/  STS.U8 [R3+UR5+0x1e00], R10 ;  /* 0x001e000a03007988 */ /* 0x0083e80008000005 */
[----:B0-----:R-:W2:Y:S04]  /*d7e0*/  LDL R5, [R1+0x12c4] ;  /* 0x0012c40001057983 */ /* 0x001ea80000100800 */
[----:B-1----:R-:W3:Y:S01]  /*d7f0*/  LDL.LU R10, [R1+0x2adc] ;  /* 0x002adc00010a7983 */ /* 0x002ee20000300800 */
[----:B----4-:R-:W-:-:S02]  /*d800*/  IADD3 R4, P1, PT, R0, R4, RZ ;  /* 0x0000000400047210 */ /* 0x010fc40007f3e0ff */
[----:B------:R-:W-:Y:S01]  /*d810*/  PRMT R24, RZ, 0x7610, R24 ;  /* 0x00007610ff187816 */ /* 0x000fe20000000018 */
[----:B---3--:R-:W-:Y:S04]  /*d820*/  STS.U8 [R3+UR5+0x3e00], R10 ;  /* 0x003e000a03007988 */ /* 0x008fe80008000005 */
[----:B------:R-:W-:Y:S04]  /*d830*/  STS.U8 [R3+UR5+0x5e00], R9 ;  /* 0x005e000903007988 */ /* 0x000fe80008000005 */
[----:B------:R0:W-:Y:S01]  /*d840*/  STS.U8 [R3+UR5+0x7e00], R8 ;  /* 0x007e000803007988 */ /* 0x0001e20008000005 */
[----:B--2---:R-:W-:Y:S01]  /*d850*/  IMAD.X R5, R25, 0x1, R5, P1 ;  /* 0x0000000119057824 */ /* 0x004fe200008e0605 */
[----:B------:R-:W-:Y:S06]  /*d860*/  BAR.SYNC.DEFER_BLOCKING 0x0 ;  /* 0x0000000000007b1d */ /* 0x000fec0000010000 */
[----:B0-----:R-:W2:Y:S04]  /*d870*/  LDL R3, [R1+0x12bc] ;  /* 0x0012bc0001037983 */ /* 0x001ea80000100800 */
[----:B------:R0:W3:Y:S02]  /*d880*/  @!P0 LDG.E.U8 R24, desc[UR40][R4.64] ;  /* 0x0000002804188981 */ /* 0x0000e4000c1e1100 */
[----:B0-----:R-:W-:-:S02]  /*d890*/  IADD3 R4, P2, PT, R0, R7, RZ ;  /* 0x0000000700047210 */ /* 0x001fc40007f5e0ff */
[----:B---3--:R0:W-:Y:S04]  /*d8a0*/  STL [R1+0x18c], R24 ;  /* 0x00018c1801007387 */ /* 0x0081e80000100800 */
[----:B0-----:R-:W3:Y:S04]  /*d8b0*/  LDL.LU R24, [R1+0x2ad8] ;  /* 0x002ad80001187983 */ /* 0x001ee80000300800 */
[----:B------:R-:W4:Y:S04]  /*d8c0*/  LDL R5, [R1+0x12b4] ;  /* 0x0012b40001057983 */ /* 0x000f280000100800 */
[----:B------:R-:W4:Y:S01]  /*d8d0*/  LDL R7, [R1+0x12ac] ;  /* 0x0012ac0001077983 */ /* 0x000f220000100800 */
[----:B------:R-:W-:-:S02]  /*d8e0*/  IADD3 R2, P1, PT, R0, R2, RZ ;  /* 0x0000000200027210 */ /* 0x000fc40007f3e0ff */
[----:B------:R-:W-:Y:S02]  /*d8f0*/  PRMT R37, RZ, 0x7610, R37 ;  /* 0x00007610ff257816 */ /* 0x000fe40000000025 */
[----:B------:R-:W-:Y:S01]  /*d900*/  IADD3 R6, P3, PT, R0, R6, RZ ;  /* 0x0000000600067210 */ /* 0x000fe20007f7e0ff */
[----:B--2---:R-:W-:Y:S01]  /*d910*/  IMAD.X R3, R25, 0x1, R3, P1 ;  /* 0x0000000119037824 */ /* 0x004fe200008e0603 */
[----:B------:R-:W-:-:S04]  /*d920*/  PRMT R23, RZ, 0x7610, R23 ;  /* 0x00007610ff177816 */ /* 0x000fc80000000017 */
[----:B------:R-:W2:Y:S01]  /*d930*/  @!P0 LDG.E.U8 R37, desc[UR40][R2.64] ;  /* 0x0000002802258981 */ /* 0x000ea2000c1e1100 */
[----:B---3--:R-:W-:Y:S01]  /*d940*/  PRMT R24, RZ, 0x7610, R24 ;  /* 0x00007610ff187816 */ /* 0x008fe20000000018 */
[C---:B----4-:R-:W-:Y:S02]  /*d950*/  IMAD.X R5, R25.reuse, 0x1, R5, P2 ;  /* 0x0000000119057824 */ /* 0x050fe400010e0605 */
[----:B------:R-:W-:-:S03]  /*d960*/  IMAD.X R7, R25, 0x1, R7, P3 ;  /* 0x0000000119077824 */ /* 0x000fc600018e0607 */
[----:B------:R-:W3:Y:S04]  /*d970*/  @!P0 LDG.E.U8 R23, desc[UR40][R4.64] ;  /* 0x0000002804178981 */ /* 0x000ee8000c1e1100 */
[----:B------:R-:W4:Y:S04]  /*d980*/  @!P0 LDG.E.U8 R24, desc[UR40][R6.64] ;  /* 0x0000002806188981 */ /* 0x000f28000c1e1100 */
[----:B--2---:R0:W-:Y:S04]  /*d990*/  STL [R1+0x1a0], R37 ;  /* 0x0001a02501007387 */ /* 0x0041e80000100800 */
[----:B0-----:R-:W2:Y:S04]  /*d9a0*/  LDL.LU R37, [R1+0x2ad4] ;  /* 0x002ad40001257983 */ /* 0x001ea80000300800 */
[----:B------:R-:W2:Y:S04]  /*d9b0*/  LDL R3, [R1+0x12d0] ;  /* 0x0012d00001037983 */ /* 0x000ea80000100800 */
[----:B---3--:R0:W-:Y:S04]  /*d9c0*/  STL [R1+0x184], R23 ;  /* 0x0001841701007387 */ /* 0x0081e80000100800 */
[----:B0-----:R-:W3:Y:S04]  /*d9d0*/  LDL.LU R23, [R1+0x2ad0] ;  /* 0x002ad00001177983 */ /* 0x001ee80000300800 */
[----:B------:R-:W3:Y:S04]  /*d9e0*/  LDL R5, [R1+0x12cc] ;  /* 0x0012cc0001057983 */ /* 0x000ee80000100800 */
[----:B----4-:R0:W-:Y:S04]  /*d9f0*/  STL [R1+0x188], R24 ;  /* 0x0001881801007387 */ /* 0x0101e80000100800 */
[----:B0-----:R-:W4:Y:S04]  /*da00*/  LDL.LU R24, [R1+0x2acc] ;  /* 0x002acc0001187983 */ /* 0x001f280000300800 */
[----:B------:R-:W4:Y:S01]  /*da10*/  LDL R7, [R1+0x12c8] ;  /* 0x0012c80001077983 */ /* 0x000f220000100800 */
[----:B--2---:R-:W-:-:S03]  /*da20*/  IADD3 R2, P1, PT, R0, R3, RZ ;  /* 0x0000000300027210 */ /* 0x004fc60007f3e0ff */
[----:B------:R-:W2:Y:S01]  /*da30*/  LDL R3, [R1+0x12a4] ;  /* 0x0012a40001037983 */ /* 0x000ea20000100800 */
[----:B---3--:R-:W-:-:S03]  /*da40*/  IADD3 R4, P2, PT, R0, R5, RZ ;  /* 0x0000000500047210 */ /* 0x008fc60007f5e0ff */
[----:B------:R-:W3:Y:S01]  /*da50*/  LDL R5, [R1+0x129c] ;  /* 0x00129c0001057983 */ /* 0x000ee20000100800 */
[----:B----4-:R-:W-:-:S03]  /*da60*/  IADD3 R6, P3, PT, R0, R7, RZ ;  /* 0x0000000700067210 */ /* 0x010fc60007f7e0ff */
[----:B------:R-:W4:Y:S01]  /*da70*/  LDL R7, [R1+0x1294] ;  /* 0x0012940001077983 */ /* 0x000f220000100800 */
[----:B------:R-:W-:Y:S01]  /*da80*/  PRMT R37, RZ, 0x7610, R37 ;  /* 0x00007610ff257816 */ /* 0x000fe20000000025 */
[C---:B--2---:R-:W-:Y:S01]  /*da90*/  IMAD.X R3, R25.reuse, 0x1, R3, P1 ;  /* 0x0000000119037824 */ /* 0x044fe200008e0603 */
[----:B------:R-:W-:Y:S02]  /*daa0*/  PRMT R23, RZ, 0x7610, R23 ;  /* 0x00007610ff177816 */ /* 0x000fe40000000017 */
[----:B------:R-:W-:Y:S02]  /*dab0*/  PRMT R24, RZ, 0x7610, R24 ;  /* 0x00007610ff187816 */ /* 0x000fe40000000018 */
[----:B------:R-:W2:Y:S01]  /*dac0*/  @!P0 LDG.E.U8 R37, desc[UR40][R2.64] ;  /* 0x0000002802258981 */ /* 0x000ea2000c1e1100 */
[----:B---3--:R-:W-:-:S05]  /*dad0*/  IMAD.X R5, R25, 0x1, R5, P2 ;  /* 0x0000000119057824 */ /* 0x008fca00010e0605 */
[----:B------:R-:W3:Y:S01]  /*dae0*/  @!P0 LDG.E.U8 R23, desc[UR40][R4.64] ;  /* 0x0000002804178981 */ /* 0x000ee2000c1e1100 */
[----:B----4-:R-:W-:-:S05]  /*daf0*/  IMAD.X R7, R25, 0x1, R7, P3 ;  /* 0x0000000119077824 */ /* 0x010fca00018e0607 */
        /* <DEDUP_REMOVED lines=232> */
[----:B------:R-:W-:Y:S02]  /*e980*/  PRMT R35, RZ, 0x7610, R35 ;  /* 0x00007610ff237816 */ /* 0x000fe40000000023 */
[----:B------:R-:W-:Y:S01]  /*e990*/  PRMT R36, RZ, 0x7610, R36 ;  /* 0x00007610ff247816 */ /* 0x000fe20000000024 */
[----:B--2---:R-:W-:Y:S01]  /*e9a0*/  IMAD.X R3, R25, 0x1, R3, P1 ;  /* 0x0000000119037824 */ /* 0x004fe200008e0603 */
[----:B------:R-:W-:-:S04]  /*e9b0*/  PRMT R37, RZ, 0x7610, R37 ;  /* 0x00007610ff257816 */ /* 0x000fc80000000025 */
[----:B------:R-:W2:Y:S01]  /*e9c0*/  @!P0 LDG.E.U8 R35, desc[UR40][R2.64] ;  /* 0x0000002802238981 */ /* 0x000ea2000c1e1100 */
[----:B---3--:R-:W-:-:S05]  /*e9d0*/  IMAD.X R5, R25, 0x1, R5, P2 ;  /* 0x0000000119057824 */ /* 0x008fca00010e0605 */
[----:B------:R-:W3:Y:S01]  /*e9e0*/  @!P0 LDG.E.U8 R36, desc[UR40][R4.64] ;  /* 0x0000002804248981 */ /* 0x000ee2000c1e1100 */
[----:B----4-:R-:W-:-:S03]  /*e9f0*/  IMAD.X R7, R25, 0x1, R7, P3 ;  /* 0x0000000119077824 */ /* 0x010fc600018e0607 */
[----:B------:R-:W4:Y:S04]  /*ea00*/  LDL.LU R25, [R1+0x2a50] ;  /* 0x002a500001197983 */ /* 0x000f280000300800 */
[----:B------:R-:W4:Y:S04]  /*ea10*/  LDL R3, [R1+0x1214] ;  /* 0x0012140001037983 */ /* 0x000f280000100800 */
[----:B------:R-:W4:Y:S04]  /*ea20*/  @!P0 LDG.E.U8 R37, desc[UR40][R6.64] ;  /* 0x0000002806258981 */ /* 0x000f28000c1e1100 */
[----:B--2---:R0:W-:Y:S04]  /*ea30*/  STL [R1+0x2a38], R35 ;  /* 0x002a382301007387 */ /* 0x0041e80000100800 */
[----:B------:R-:W2:Y:S04]  /*ea40*/  LDL R5, [R1+0x1210] ;  /* 0x0012100001057983 */ /* 0x000ea80000100800 */
[----:B0-----:R-:W2:Y:S04]  /*ea50*/  LDL R35, [R1+0x14e4] ;  /* 0x0014e40001237983 */ /* 0x001ea80000100800 */
[----:B---3--:R0:W-:Y:S04]  /*ea60*/  STL [R1+0x2a3c], R36 ;  /* 0x002a3c2401007387 */ /* 0x0081e80000100800 */
[----:B------:R-:W3:Y:S04]  /*ea70*/  LDL R7, [R1+0x120c] ;  /* 0x00120c0001077983 */ /* 0x000ee80000100800 */
[----:B0-----:R-:W3:Y:S01]  /*ea80*/  LDL R36, [R1+0x117c] ;  /* 0x00117c0001247983 */ /* 0x001ee20000100800 */
[----:B----4-:R-:W-:-:S03]  /*ea90*/  IADD3 R2, P1, PT, R0, R3, RZ ;  /* 0x0000000300027210 */ /* 0x010fc60007f3e0ff */
[----:B------:R0:W-:Y:S04]  /*eaa0*/  STL [R1+0x2a40], R37 ;  /* 0x002a402501007387 */ /* 0x0001e80000100800 */
[----:B------:R-:W4:Y:S04]  /*eab0*/  LDL R3, [R1+0x1174] ;  /* 0x0011740001037983 */ /* 0x000f280000100800 */
[----:B0-----:R-:W3:Y:S01]  /*eac0*/  LDL R37, [R1+0x1178] ;  /* 0x0011780001257983 */ /* 0x001ee20000100800 */
[----:B--2---:R-:W-:Y:S02]  /*ead0*/  IADD3 R4, P2, PT, R0, R5, RZ ;  /* 0x0000000500047210 */ /* 0x004fe40007f5e0ff */
[----:B------:R-:W-:-:S02]  /*eae0*/  PRMT R32, RZ, 0x7610, R32 ;  /* 0x00007610ff207816 */ /* 0x000fc40000000020 */
[----:B------:R-:W-:Y:S01]  /*eaf0*/  PRMT R33, RZ, 0x7610, R33 ;  /* 0x00007610ff217816 */ /* 0x000fe20000000021 */
[----:B----4-:R-:W-:-:S05]  /*eb00*/  IMAD.X R3, R35, 0x1, R3, P1 ;  /* 0x0000000123037824 */ /* 0x010fca00008e0603 */
[----:B------:R-:W2:Y:S01]  /*eb10*/  @!P0 LDG.E.U8 R32, desc[UR40][R2.64] ;  /* 0x0000002802208981 */ /* 0x000ea2000c1e1100 */
[----:B---3--:R-:W-:-:S05]  /*eb20*/  IMAD.X R5, R35, 0x1, R37, P2 ;  /* 0x0000000123057824 */ /* 0x008fca00010e0625 */
[----:B------:R-:W3:Y:S01]  /*eb30*/  @!P0 LDG.E.U8 R33, desc[UR40][R4.64] ;  /* 0x0000002804218981 */ /* 0x000ee2000c1e1100 */
[----:B------:R-:W-:-:S03]  /*eb40*/  IADD3 R6, P3, PT, R0, R7, RZ ;  /* 0x0000000700067210 */ /* 0x000fc60007f7e0ff */
[----:B------:R-:W4:Y:S02]  /*eb50*/  LDL.LU R0, [R1+0x2a4c] ;  /* 0x002a4c0001007983 */ /* 0x000f240000300800 */
[----:B------:R-:W-:Y:S02]  /*eb60*/  IMAD.X R7, R35, 0x1, R36, P3 ;  /* 0x0000000123077824 */ /* 0x000fe400018e0624 */
[----:B------:R-:W3:Y:S04]  /*eb70*/  LDL R37, [R1+0x118c] ;  /* 0x00118c0001257983 */ /* 0x000ee80000100800 */
[----:B------:R-:W4:Y:S04]  /*eb80*/  LDL R36, [R1+0x1198] ;  /* 0x0011980001247983 */ /* 0x000f280000100800 */
[----:B------:R-:W4:Y:S04]  /*eb90*/  LDL R3, [R1+0x1208] ;  /* 0x0012080001037983 */ /* 0x000f280000100800 */
[----:B--2---:R0:W-:Y:S04]  /*eba0*/  STL [R1+0x2a44], R32 ;  /* 0x002a442001007387 */ /* 0x0041e80000100800 */
[----:B0-----:R-:W2:Y:S04]  /*ebb0*/  LDL R32, [R1+0x1188] ;  /* 0x0011880001207983 */ /* 0x001ea80000100800 */
[----:B---3--:R0:W-:Y:S04]  /*ebc0*/  STL [R1+0x2a48], R33 ;  /* 0x002a482101007387 */ /* 0x0081e80000100800 */
[----:B------:R-:W3:Y:S04]  /*ebd0*/  LDL R5, [R1+0x1184] ;  /* 0x0011840001057983 */ /* 0x000ee80000100800 */
[----:B0-----:R-:W2:Y:S01]  /*ebe0*/  LDL R33, [R1+0x58] ;  /* 0x0000580001217983 */ /* 0x001ea20000100800 */
[----:B------:R-:W-:-:S06]  /*ebf0*/  PRMT R34, RZ, 0x7610, R34 ;  /* 0x00007610ff227816 */ /* 0x000fcc0000000022 */
[----:B------:R0:W4:Y:S01]  /*ec00*/  @!P0 LDG.E.U8 R34, desc[UR40][R6.64] ;  /* 0x0000002806228981 */ /* 0x000122000c1e1100 */
[----:B------:R-:W-:-:S03]  /*ec10*/  PRMT R30, RZ, 0x7610, R30 ;  /* 0x00007610ff1e7816 */ /* 0x000fc6000000001e */
[----:B------:R-:W0:Y:S01]  /*ec20*/  LDL R7, [R1+0x1190] ;  /* 0x0011900001077983 */ /* 0x000e220000100800 */
[----:B--2---:R-:W-:Y:S02]  /*ec30*/  IADD3 R4, P2, PT, R33, R32, RZ ;  /* 0x0000002021047210 */ /* 0x004fe40007f5e0ff */
[----:B------:R-:W-:Y:S01]  /*ec40*/  PRMT R31, RZ, 0x7610, R31 ;  /* 0x00007610ff1f7816 */ /* 0x000fe2000000001f */
[----:B------:R-:W2:Y:S02]  /*ec50*/  LDL R32, [R1+0x11b0] ;  /* 0x0011b00001207983 */ /* 0x000ea40000100800 */
[----:B---3--:R-:W-:-:S05]  /*ec60*/  IMAD.X R5, R35, 0x1, R5, P2 ;  /* 0x0000000123057824 */ /* 0x008fca00010e0605 */
[----:B------:R1:W3:Y:S04]  /*ec70*/  @!P0 LDG.E.U8 R30, desc[UR40][R4.64] ;  /* 0x00000028041e8981 */ /* 0x0002e8000c1e1100 */
[----:B------:R-:W1:Y:S01]  /*ec80*/  LDL R5, [R1+0x11a0] ;  /* 0x0011a00001057983 */ /* 0x000e620000100800 */
[C---:B0-----:R-:W-:Y:S02]  /*ec90*/  IADD3 R6, P3, PT, R33.reuse, R7, RZ ;  /* 0x0000000721067210 */ /* 0x041fe40007f7e0ff */
[----:B----4-:R-:W-:Y:S02]  /*eca0*/  IADD3 R2, P1, PT, R33, R3, RZ ;  /* 0x0000000321027210 */ /* 0x010fe40007f3e0ff */
[----:B------:R-:W4:Y:S01]  /*ecb0*/  LDL R3, [R1+0x1180] ;  /* 0x0011800001037983 */ /* 0x000f220000100800 */
[----:B------:R-:W-:Y:S01]  /*ecc0*/  IMAD.X R7, R35, 0x1, R37, P3 ;  /* 0x0000000123077824 */ /* 0x000fe200018e0625 */
[----:B------:R-:W-:-:S02]  /*ecd0*/  PRMT R29, RZ, 0x7610, R29 ;  /* 0x00007610ff1d7816 */ /* 0x000fc4000000001d */
[----:B------:R-:W-:Y:S01]  /*ece0*/  PRMT R28, RZ, 0x7610, R28 ;  /* 0x00007610ff1c7816 */ /* 0x000fe2000000001c */
[----:B------:R-:W3:Y:S04]  /*ecf0*/  LDL R37, [R1+0x11c0] ;  /* 0x0011c00001257983 */ /* 0x000ee80000100800 */
[----:B------:R2:W3:Y:S04]  /*ed00*/  @!P0 LDG.E.U8 R31, desc[UR40][R6.64] ;  /* 0x00000028061f8981 */ /* 0x0004e8000c1e1100 */
[----:B------:R-:W3:Y:S01]  /*ed10*/  LDL R7, [R1+0x11ac] ;  /* 0x0011ac0001077983 */ /* 0x000ee20000100800 */
[----:B-1----:R-:W-:-:S03]  /*ed20*/  IADD3 R4, P2, PT, R33, R5, RZ ;  /* 0x0000000521047210 */ /* 0x002fc60007f5e0ff */
[----:B------:R-:W3:Y:S01]  /*ed30*/  LDL R5, [R1+0x119c] ;  /* 0x00119c0001057983 */ /* 0x000ee20000100800 */
[----:B--2---:R-:W-:Y:S01]  /*ed40*/  IADD3 R6, P3, PT, R33, R32, RZ ;  /* 0x0000002021067210 */ /* 0x004fe20007f7e0ff */
[C---:B----4-:R-:W-:Y:S01]  /*ed50*/  IMAD.X R3, R35.reuse, 0x1, R3, P1 ;  /* 0x0000000123037824 */ /* 0x050fe200008e0603 */
[----:B------:R-:W-:Y:S01]  /*ed60*/  PRMT R27, RZ, 0x7610, R27 ;  /* 0x00007610ff1b7816 */ /* 0x000fe2000000001b */
[----:B------:R-:W2:Y:S04]  /*ed70*/  LDL R32, [R1+0x11bc] ;  /* 0x0011bc0001207983 */ /* 0x000ea80000100800 */
[----:B------:R0:W4:Y:S04]  /*ed80*/  @!P0 LDG.E.U8 R29, desc[UR40][R2.64] ;  /* 0x00000028021d8981 */ /* 0x000128000c1e1100 */
[----:B------:R-:W2:Y:S01]  /*ed90*/  LDL R3, [R1+0x1194] ;  /* 0x0011940001037983 */ /* 0x000ea20000100800 */
[----:B---3--:R-:W-:Y:S01]  /*eda0*/  IMAD.X R7, R35, 0x1, R7, P3 ;  /* 0x0000000123077824 */ /* 0x008fe200018e0607 */
[----:B0-----:R-:W-:-:S02]  /*edb0*/  IADD3 R2, P1, PT, R33, R36, RZ ;  /* 0x0000002421027210 */ /* 0x001fc40007f3e0ff */
[----:B------:R-:W3:Y:S04]  /*edc0*/  LDL R36, [R1+0x11d0] ;  /* 0x0011d00001247983 */ /* 0x000ee80000100800 */
[----:B------:R-:W4:Y:S04]  /*edd0*/  @!P0 LDG.E.U8 R28, desc[UR40][R6.64] ;  /* 0x00000028061c8981 */ /* 0x000f28000c1e1100 */
[----:B------:R-:W4:Y:S01]  /*ede0*/  LDL R7, [R1+0x11d8] ;  /* 0x0011d80001077983 */ /* 0x000f220000100800 */
[----:B------:R-:W-:-:S05]  /*edf0*/  IMAD.X R5, R35, 0x1, R5, P2 ;  /* 0x0000000123057824 */ /* 0x000fca00010e0605 */
[----:B------:R3:W4:Y:S04]  /*ee00*/  @!P0 LDG.E.U8 R27, desc[UR40][R4.64] ;  /* 0x00000028041b8981 */ /* 0x000728000c1e1100 */
[----:B------:R-:W4:Y:S01]  /*ee10*/  LDL R5, [R1+0x11cc] ;  /* 0x0011cc0001057983 */ /* 0x000f220000100800 */
[----:B------:R-:W-:Y:S01]  /*ee20*/  PRMT R26, RZ, 0x7610, R26 ;  /* 0x00007610ff1a7816 */ /* 0x000fe2000000001a */
[----:B--2---:R-:W-:Y:S01]  /*ee30*/  IMAD.X R3, R35, 0x1, R3, P1 ;  /* 0x0000000123037824 */ /* 0x004fe200008e0603 */
[----:B------:R-:W-:-:S04]  /*ee40*/  PRMT R24, RZ, 0x7610, R24 ;  /* 0x00007610ff187816 */ /* 0x000fc80000000018 */
[----:B------:R0:W2:Y:S01]  /*ee50*/  @!P0 LDG.E.U8 R26, desc[UR40][R2.64] ;  /* 0x00000028021a8981 */ /* 0x0000a2000c1e1100 */
[C---:B---3--:R-:W-:Y:S02]  /*ee60*/  IADD3 R4, P2, PT, R33.reuse, R36, RZ ;  /* 0x0000002421047210 */ /* 0x048fe40007f5e0ff */
[----:B------:R-:W-:Y:S01]  /*ee70*/  PRMT R23, RZ, 0x7610, R23 ;  /* 0x00007610ff177816 */ /* 0x000fe20000000017 */
[----:B------:R-:W3:Y:S01]  /*ee80*/  LDL R36, [R1+0x11dc] ;  /* 0x0011dc0001247983 */ /* 0x000ee20000100800 */
[----:B0-----:R-:W-:-:S03]  /*ee90*/  IADD3 R2, P1, PT, R33, R37, RZ ;  /* 0x0000002521027210 */ /* 0x001fc60007f3e0ff */
[----:B------:R-:W2:Y:S01]  /*eea0*/  LDL R37, [R1+0x11f0] ;  /* 0x0011f00001257983 */ /* 0x000ea20000100800 */
[----:B----4-:R-:W-:-:S03]  /*eeb0*/  IADD3 R6, P3, PT, R33, R7, RZ ;  /* 0x0000000721067210 */ /* 0x010fc60007f7e0ff */
[----:B------:R-:W4:Y:S01]  /*eec0*/  LDL R7, [R1+0x11d4] ;  /* 0x0011d40001077983 */ /* 0x000f220000100800 */
[----:B------:R-:W-:-:S03]  /*eed0*/  IMAD.X R3, R35, 0x1, R32, P1 ;  /* 0x0000000123037824 */ /* 0x000fc600008e0620 */
[----:B------:R-:W2:Y:S04]  /*eee0*/  LDL R32, [R1+0x11ec] ;  /* 0x0011ec0001207983 */ /* 0x000ea80000100800 */
[----:B------:R-:W2:Y:S04]  /*eef0*/  @!P0 LDG.E.U8 R23, desc[UR40][R2.64] ;  /* 0x0000002802178981 */ /* 0x000ea8000c1e1100 */
[----:B------:R-:W3:Y:S01]  /*ef00*/  LDL R3, [R1+0x11e0] ;  /* 0x0011e00001037983 */ /* 0x000ee20000100800 */
[----:B------:R-:W-:-:S05]  /*ef10*/  IMAD.X R5, R35, 0x1, R5, P2 ;  /* 0x0000000123057824 */ /* 0x000fca00010e0605 */
[----:B------:R-:W3:Y:S04]  /*ef20*/  @!P0 LDG.E.U8 R24, desc[UR40][R4.64] ;  /* 0x0000002804188981 */ /* 0x000ee8000c1e1100 */
[----:B------:R-:W3:Y:S01]  /*ef30*/  LDL R5, [R1+0x11e8] ;  /* 0x0011e80001057983 */ /* 0x000ee20000100800 */
[----:B------:R-:W-:Y:S01]  /*ef40*/  PRMT R25, RZ, 0x7610, R25 ;  /* 0x00007610ff197816 */ /* 0x000fe20000000019 */
[----:B----4-:R-:W-:-:S05]  /*ef50*/  IMAD.X R7, R35, 0x1, R7, P3 ;  /* 0x0000000123077824 */ /* 0x010fca00018e0607 */
[----:B------:R2:W4:Y:S01]  /*ef60*/  @!P0 LDG.E.U8 R25, desc[UR40][R6.64] ;  /* 0x0000002806198981 */ /* 0x000522000c1e1100 */
[----:B------:R-:W-:Y:S02]  /*ef70*/  PRMT R22, RZ, 0x7610, R22 ;  /* 0x00007610ff167816 */ /* 0x000fe40000000016 */
[----:B--2---:R-:W-:Y:S02]  /*ef80*/  IADD3 R6, P3, PT, R33, R37, RZ ;  /* 0x0000002521067210 */ /* 0x004fe40007f7e0ff */
[----:B------:R-:W-:Y:S01]  /*ef90*/  PRMT R20, RZ, 0x7610, R20 ;  /* 0x00007610ff147816 */ /* 0x000fe20000000014 */
[----:B------:R-:W2:Y:S02]  /*efa0*/  LDL R37, [R1+0x11fc] ;  /* 0x0011fc0001257983 */ /* 0x000ea40000100800 */
[----:B------:R-:W-:Y:S01]  /*efb0*/  IMAD.X R7, R35, 0x1, R32, P3 ;  /* 0x0000000123077824 */ /* 0x000fe200018e0620 */
[----:B---3--:R-:W-:Y:S01]  /*efc0*/  IADD3 R2, P1, PT, R33, R3, RZ ;  /* 0x0000000321027210 */ /* 0x008fe20007f3e0ff */
[----:B------:R-:W3:Y:S04]  /*efd0*/  LDL R32, [R1+0x11c8] ;  /* 0x0011c80001207983 */ /* 0x000ee80000100800 */
[----:B------:R0:W2:Y:S01]  /*efe0*/  @!P0 LDG.E.U8 R22, desc[UR40][R6.64] ;  /* 0x0000002806168981 */ /* 0x0000a2000c1e1100 */
[----:B------:R-:W-:-:S03]  /*eff0*/  IMAD.X R3, R35, 0x1, R36, P1 ;  /* 0x0000000123037824 */ /* 0x000fc600008e0624 */
[----:B------:R-:W2:Y:S04]  /*f000*/  LDL R36, [R1+0x1160] ;  /* 0x0011600001247983 */ /* 0x000ea80000100800 */
[----:B------:R1:W2:Y:S04]  /*f010*/  @!P0 LDG.E.U8 R20, desc[UR40][R2.64] ;  /* 0x0000002802148981 */ /* 0x0002a8000c1e1100 */
[----:B------:R-:W0:Y:S04]  /*f020*/  LDL R7, [R1+0x1204] ;  /* 0x0012040001077983 */ /* 0x000e280000100800 */
[----:B------:R-:W1:Y:S01]  /*f030*/  LDL R3, [R1+0x11f8] ;  /* 0x0011f80001037983 */ /* 0x000e620000100800 */
[----:B------:R-:W-:-:S03]  /*f040*/  IADD3 R4, P2, PT, R33, R5, RZ ;  /* 0x0000000521047210 */ /* 0x000fc60007f5e0ff */
[----:B------:R-:W3:Y:S01]  /*f050*/  LDL R5, [R1+0x11e4] ;  /* 0x0011e40001057983 */ /* 0x000ee20000100800 */
[----:B------:R-:W-:Y:S02]  /*f060*/  PRMT R21, RZ, 0x7610, R21 ;  /* 0x00007610ff157816 */ /* 0x000fe40000000015 */
[----:B------:R-:W-:Y:S02]  /*f070*/  PRMT R19, RZ, 0x7610, R19 ;  /* 0x00007610ff137816 */ /* 0x000fe40000000013 */
[----:B0-----:R-:W-:-:S05]  /*f080*/  IADD3 R6, P3, PT, R33, R7, RZ ;  /* 0x0000000721067210 */ /* 0x001fca0007f7e0ff */
[----:B--2---:R-:W-:Y:S01]  /*f090*/  IMAD.X R7, R35, 0x1, R36, P3 ;  /* 0x0000000123077824 */ /* 0x004fe200018e0624 */
[----:B-1----:R-:W-:Y:S01]  /*f0a0*/  IADD3 R2, P1, PT, R33, R3, RZ ;  /* 0x0000000321027210 */ /* 0x002fe20007f3e0ff */
[----:B------:R-:W2:Y:S04]  /*f0b0*/  LDL R36, [R1+0x1240] ;  /* 0x0012400001247983 */ /* 0x000ea80000100800 */
[----:B------:R-:W2:Y:S04]  /*f0c0*/  LDL R3, [R1+0x11f4] ;  /* 0x0011f40001037983 */ /* 0x000ea80000100800 */
[----:B------:R-:W4:Y:S04]  /*f0d0*/  @!P0 LDG.E.U8 R19, desc[UR40][R6.64] ;  /* 0x0000002806138981 */ /* 0x000f28000c1e1100 */
[----:B------:R-:W4:Y:S01]  /*f0e0*/  LDL R7, [R1+0x11b8] ;  /* 0x0011b80001077983 */ /* 0x000f220000100800 */
[----:B---3--:R-:W-:-:S05]  /*f0f0*/  IMAD.X R5, R35, 0x1, R5, P2 ;  /* 0x0000000123057824 */ /* 0x008fca00010e0605 */
[----:B------:R0:W3:Y:S04]  /*f100*/  @!P0 LDG.E.U8 R21, desc[UR40][R4.64] ;  /* 0x0000002804158981 */ /* 0x0000e8000c1e1100 */
[----:B------:R-:W0:Y:S01]  /*f110*/  LDL R5, [R1+0x1200] ;  /* 0x0012000001057983 */ /* 0x000e220000100800 */
[----:B------:R-:W-:Y:S02]  /*f120*/  PRMT R18, RZ, 0x7610, R18 ;  /* 0x00007610ff127816 */ /* 0x000fe40000000012 */
[----:B------:R-:W-:Y:S01]  /*f130*/  PRMT R17, RZ, 0x7610, R17 ;  /* 0x00007610ff117816 */ /* 0x000fe20000000011 */
[----:B--2---:R-:W-:-:S05]  /*f140*/  IMAD.X R3, R35, 0x1, R3, P1 ;  /* 0x0000000123037824 */ /* 0x004fca00008e0603 */
[----:B------:R1:W2:Y:S04]  /*f150*/  @!P0 LDG.E.U8 R17, desc[UR40][R2.64] ;  /* 0x0000002802118981 */ /* 0x0002a8000c1e1100 */
[----:B------:R-:W2:Y:S01]  /*f160*/  LDL R3, [R1+0x11c4] ;  /* 0x0011c40001037983 */ /* 0x000ea20000100800 */
[----:B0-----:R-:W-:-:S05]  /*f170*/  IADD3 R4, P2, PT, R33, R5, RZ ;  /* 0x0000000521047210 */ /* 0x001fca0007f5e0ff */
[----:B------:R-:W-:Y:S01]  /*f180*/  IMAD.X R5, R35, 0x1, R37, P2 ;  /* 0x0000000123057824 */ /* 0x000fe200010e0625 */
[C---:B----4-:R-:W-:Y:S01]  /*f190*/  IADD3 R6, P2, PT, R33.reuse, R7, RZ ;  /* 0x0000000721067210 */ /* 0x050fe20007f5e0ff */
[----:B------:R-:W4:Y:S04]  /*f1a0*/  LDL R37, [R1+0x1220] ;  /* 0x0012200001257983 */ /* 0x000f280000100800 */
[----:B------:R0:W3:Y:S04]  /*f1b0*/  @!P0 LDG.E.U8 R18, desc[UR40][R4.64] ;  /* 0x0000002804128981 */ /* 0x0000e8000c1e1100 */
[----:B------:R-:W3:Y:S04]  /*f1c0*/  LDL R7, [R1+0x11b4] ;  /* 0x0011b40001077983 */ /* 0x000ee80000100800 */
[----:B------:R-:W0:Y:S01]  /*f1d0*/  LDL R5, [R1+0x11a8] ;  /* 0x0011a80001057983 */ /* 0x000e220000100800 */
[----:B-1----:R-:W-:-:S02]  /*f1e0*/  IADD3 R2, P3, PT, R33, R32, RZ ;  /* 0x0000002021027210 */ /* 0x002fc40007f7e0ff */
[----:B------:R-:W-:Y:S01]  /*f1f0*/  PRMT R15, RZ, 0x7610, R15 ;  /* 0x00007610ff0f7816 */ /* 0x000fe2000000000f */
[----:B------:R-:W4:Y:S01]  /*f200*/  LDL R32, [R1+0x1230] ;  /* 0x0012300001207983 */ /* 0x000f220000100800 */
[----:B------:R-:W-:Y:S01]  /*f210*/  PRMT R16, RZ, 0x7610, R16 ;  /* 0x00007610ff107816 */ /* 0x000fe20000000010 */
[----:B--2---:R-:W-:-:S05]  /*f220*/  IMAD.X R3, R35, 0x1, R3, P3 ;  /* 0x0000000123037824 */ /* 0x004fca00018e0603 */
[----:B------:R-:W2:Y:S04]  /*f230*/  @!P0 LDG.E.U8 R16, desc[UR40][R2.64] ;  /* 0x0000002802108981 */ /* 0x000ea8000c1e1100 */
[----:B------:R-:W2:Y:S01]  /*f240*/  LDL R3, [R1+0x1168] ;  /* 0x0011680001037983 */ /* 0x000ea20000100800 */
[----:B---3--:R-:W-:-:S05]  /*f250*/  IMAD.X R7, R35, 0x1, R7, P2 ;  /* 0x0000000123077824 */ /* 0x008fca00010e0607 */
[----:B------:R4:W3:Y:S01]  /*f260*/  @!P0 LDG.E.U8 R15, desc[UR40][R6.64] ;  /* 0x00000028060f8981 */ /* 0x0008e2000c1e1100 */
[----:B0-----:R-:W-:-:S03]  /*f270*/  IADD3 R4, P1, PT, R33, R5, RZ ;  /* 0x0000000521047210 */ /* 0x001fc60007f3e0ff */
[----:B------:R-:W3:Y:S04]  /*f280*/  LDL R5, [R1+0x11a4] ;  /* 0x0011a40001057983 */ /* 0x000ee80000100800 */
[----:B------:R-:W3:Y:S01]  /*f290*/  LDL R7, [R1+0x115c] ;  /* 0x00115c0001077983 */ /* 0x000ee20000100800 */
[----:B------:R-:W-:Y:S02]  /*f2a0*/  PRMT R14, RZ, 0x7610, R14 ;  /* 0x00007610ff0e7816 */ /* 0x000fe4000000000e */
[C---:B----4-:R-:W-:Y:S02]  /*f2b0*/  IADD3 R6, P2, PT, R33.reuse, R32, RZ ;  /* 0x0000002021067210 */ /* 0x050fe40007f5e0ff */
[----:B------:R-:W-:Y:S01]  /*f2c0*/  IADD3 R2, P3, PT, R33, R37, RZ ;  /* 0x0000002521027210 */ /* 0x000fe20007f7e0ff */
[----:B------:R-:W4:Y:S01]  /*f2d0*/  LDL R32, [R1+0x10fc] ;  /* 0x0010fc0001207983 */ /* 0x000f220000100800 */
[----:B------:R-:W-:-:S02]  /*f2e0*/  PRMT R12, RZ, 0x7610, R12 ;  /* 0x00007610ff0c7816 */ /* 0x000fc4000000000c */
[----:B------:R-:W-:Y:S01]  /*f2f0*/  PRMT R13, RZ, 0x7610, R13 ;  /* 0x00007610ff0d7816 */ /* 0x000fe2000000000d */
[----:B------:R-:W4:Y:S01]  /*f300*/  LDL R37, [R1+0x111c] ;  /* 0x00111c0001257983 */ /* 0x000f220000100800 */
[----:B--2---:R-:W-:-:S05]  /*f310*/  IMAD.X R3, R35, 0x1, R3, P3 ;  /* 0x0000000123037824 */ /* 0x004fca00018e0603 */
[----:B------:R-:W2:Y:S04]  /*f320*/  @!P0 LDG.E.U8 R13, desc[UR40][R2.64] ;  /* 0x00000028020d8981 */ /* 0x000ea8000c1e1100 */
[----:B------:R-:W2:Y:S01]  /*f330*/  LDL R3, [R1+0x1120] ;  /* 0x0011200001037983 */ /* 0x000ea20000100800 */
[----:B---3--:R-:W-:-:S05]  /*f340*/  IMAD.X R5, R35, 0x1, R5, P1 ;  /* 0x0000000123057824 */ /* 0x008fca00008e0605 */
[----:B------:R0:W3:Y:S01]  /*f350*/  @!P0 LDG.E.U8 R14, desc[UR40][R4.64] ;  /* 0x00000028040e8981 */ /* 0x0000e2000c1e1100 */
[----:B------:R-:W-:-:S05]  /*f360*/  IMAD.X R7, R35, 0x1, R7, P2 ;  /* 0x0000000123077824 */ /* 0x000fca00010e0607 */
[----:B------:R-:W3:Y:S04]  /*f370*/  @!P0 LDG.E.U8 R12, desc[UR40][R6.64] ;  /* 0x00000028060c8981 */ /* 0x000ee8000c1e1100 */
[----:B------:R-:W3:Y:S01]  /*f380*/  LDL R5, [R1+0x1154] ;  /* 0x0011540001057983 */ /* 0x000ee20000100800 */
[----:B0-----:R-:W-:-:S03]  /*f390*/  IADD3 R4, P1, PT, R33, R36, RZ ;  /* 0x0000002421047210 */ /* 0x001fc60007f3e0ff */
[----:B------:R-:W3:Y:S04]  /*f3a0*/  LDL R36, [R1+0x110c] ;  /* 0x00110c0001247983 */ /* 0x000ee80000100800 */
[----:B------:R-:W3:Y:S04]  /*f3b0*/  LDL R6, [R1+0x1100] ;  /* 0x0011000001067983 */ /* 0x000ee80000100800 */
[----:B------:R-:W3:Y:S01]  /*f3c0*/  LDL R7, [R1+0x1110] ;  /* 0x0011100001077983 */ /* 0x000ee20000100800 */
[----:B------:R-:W-:Y:S02]  /*f3d0*/  PRMT R11, RZ, 0x7610, R11 ;  /* 0x00007610ff0b7816 */ /* 0x000fe4000000000b */
[----:B--2---:R-:W-:-:S05]  /*f3e0*/  IADD3 R2, P3, PT, R33, R3, RZ ;  /* 0x0000000321027210 */ /* 0x004fca0007f7e0ff */
[C---:B----4-:R-:W-:Y:S02]  /*f3f0*/  IMAD.X R3, R35.reuse, 0x1, R37, P3 ;  /* 0x0000000123037824 */ /* 0x050fe400018e0625 */
[----:B---3--:R-:W-:-:S05]  /*f400*/  IMAD.X R5, R35, 0x1, R5, P1 ;  /* 0x0000000123057824 */ /* 0x008fca00008e0605 */
[----:B------:R0:W2:Y:S02]  /*f410*/  @!P0 LDG.E.U8 R11, desc[UR40][R4.64] ;  /* 0x00000028040b8981 */ /* 0x0000a4000c1e1100 */
[C---:B0-----:R-:W-:Y:S02]  /*f420*/  IADD3 R4, P1, PT, R33.reuse, R6, RZ ;  /* 0x0000000621047210 */ /* 0x041fe40007f3e0ff */
[----:B------:R-:W-:Y:S02]  /*f430*/  IADD3 R6, P2, PT, R33, R7, RZ ;  /* 0x0000000721067210 */ /* 0x000fe40007f5e0ff */
[----:B------:R-:W3:Y:S01]  /*f440*/  LDL.LU R33, [R1+0x2a48] ;  /* 0x002a480001217983 */ /* 0x000ee20000300800 */
[C---:B------:R-:W-:Y:S02]  /*f450*/  IMAD.X R5, R35.reuse, 0x1, R32, P1 ;  /* 0x0000000123057824 */ /* 0x040fe400008e0620 */
[----:B------:R-:W-:Y:S01]  /*f460*/  IMAD.X R7, R35, 0x1, R36, P2 ;  /* 0x0000000123077824 */ /* 0x000fe200010e0624 */
[----:B------:R-:W-:Y:S04]  /*f470*/  LDS.U8 R32, [R0+UR5+0x4000] ;  /* 0x0040000500207984 */ /* 0x000fe80008000000 */
[----:B------:R-:W0:Y:S04]  /*f480*/  LDS.U8 R36, [R0+UR5+0x2008] ;  /* 0x0020080500247984 */ /* 0x000e280008000000 */
[----:B------:R-:W1:Y:S04]  /*f490*/  LDS.U8 R35, [R0+UR5+0x2200] ;  /* 0x0022000500237984 */ /* 0x000e680008000000 */
[----:B0-----:R-:W-:Y:S04]  /*f4a0*/  STL [R1+0x1a8], R36 ;  /* 0x0001a82401007387 */ /* 0x001fe80000100800 */
[----:B------:R-:W0:Y:S04]  /*f4b0*/  LDS.U8 R36, [R0+UR5+0x4208] ;  /* 0x0042080500247984 */ /* 0x000e280008000000 */
[----:B-1----:R-:W-:Y:S04]  /*f4c0*/  STL [R1+0x1a4], R35 ;  /* 0x0001a42301007387 */ /* 0x002fe80000100800 */
[----:B------:R-:W1:Y:S04]  /*f4d0*/  LDS.U8 R35, [R0+UR5+0x4008] ;  /* 0x0040080500237984 */ /* 0x000e680008000000 */
[----:B------:R-:W-:Y:S04]  /*f4e0*/  STL [R1+0x12e8], R32 ;  /* 0x0012e82001007387 */ /* 0x000fe80000100800 */
[----:B------:R-:W4:Y:S04]  /*f4f0*/  LDS.U8 R32, [R0+UR5+0x4200] ;  /* 0x0042000500207984 */ /* 0x000f280008000000 */
[----:B0-----:R-:W-:Y:S04]  /*f500*/  STL [R1+0x12e4], R36 ;  /* 0x0012e42401007387 */ /* 0x001fe80000100800 */
[----:B------:R-:W0:Y:S04]  /*f510*/  LDS.U8 R36, [R0+UR5+0x6000] ;  /* 0x0060000500247984 */ /* 0x000e280008000000 */
[----:B-1----:R-:W-:Y:S04]  /*f520*/  STL [R1+0x12f0], R35 ;  /* 0x0012f02301007387 */ /* 0x002fe80000100800 */
[----:B------:R-:W1:Y:S04]  /*f530*/  LDS.U8 R35, [R0+UR5+0x6208] ;  /* 0x0062080500237984 */ /* 0x000e680008000000 */
[----:B----4-:R-:W-:Y:S04]  /*f540*/  STL [R1+0x12ec], R32 ;  /* 0x0012ec2001007387 */ /* 0x010fe80000100800 */
        /* <DEDUP_REMOVED lines=95> */
[----:B----4-:R4:W-:Y:S04]  /*fb40*/  STL [R1+0x13ac], R32 ;  /* 0x0013ac2001007387 */ /* 0x0109e80000100800 */
[----:B0-----:R-:W-:Y:S04]  /*fb50*/  STL [R1+0x13b8], R36 ;  /* 0x0013b82401007387 */ /* 0x001fe80000100800 */
[----:B------:R-:W0:Y:S04]  /*fb60*/  LDS.U8 R36, [R0+UR5+0x6188] ;  /* 0x0061880500247984 */ /* 0x000e280008000000 */
[----:B-1----:R-:W-:Y:S04]  /*fb70*/  STL [R1+0x13b4], R35 ;  /* 0x0013b42301007387 */ /* 0x002fe80000100800 */
[----:B------:R-:W1:Y:S01]  /*fb80*/  LDS.U8 R35, [R0+UR5+0x6380] ;  /* 0x0063800500237984 */ /* 0x000e620008000000 */
[----:B------:R-:W-:-:S02]  /*fb90*/  PRMT R8, RZ, 0x7610, R8 ;  /* 0x00007610ff087816 */ /* 0x000fc40000000008 */
[----:B------:R-:W-:Y:S02]  /*fba0*/  PRMT R10, RZ, 0x7610, R10 ;  /* 0x00007610ff0a7816 */ /* 0x000fe4000000000a */
[----:B------:R-:W-:Y:S02]  /*fbb0*/  PRMT R9, RZ, 0x7610, R9 ;  /* 0x00007610ff097816 */ /* 0x000fe40000000009 */
[----:B----4-:R-:W-:Y:S01]  /*fbc0*/  LOP3.LUT R32, R0, 0x410, RZ, 0x3c, !PT ;  /* 0x0000041000207812 */ /* 0x010fe200078e3cff */
[----:B------:R-:W-:Y:S04]  /*fbd0*/  STL [R1+0x1568], R0 ;  /* 0x0015680001007387 */ /* 0x000fe80000100800 */
[----:B------:R4:W2:Y:S04]  /*fbe0*/  @!P0 LDG.E.U8 R10, desc[UR40][R2.64] ;  /* 0x00000028020a8981 */ /* 0x0008a8000c1e1100 */
[----:B------:R-:W2:Y:S04]  /*fbf0*/  @!P0 LDG.E.U8 R9, desc[UR40][R6.64] ;  /* 0x0000002806098981 */ /* 0x000ea8000c1e1100 */
[----:B------:R0:W2:Y:S04]  /*fc00*/  @!P0 LDG.E.U8 R8, desc[UR40][R4.64] ;  /* 0x0000002804088981 */ /* 0x0000a8000c1e1100 */
[----:B----4-:R-:W-:Y:S04]  /*fc10*/  LDS.U8 R3, [R0+UR5] ;  /* 0x0000000500037984 */ /* 0x010fe80008000000 */
[----:B------:R-:W-:Y:S04]  /*fc20*/  LDS.U8 R2, [R0+UR5+0x208] ;  /* 0x0002080500027984 */ /* 0x000fe80008000000 */
[----:B0-----:R-:W-:Y:S04]  /*fc30*/  STL [R1+0x13c0], R36 ;  /* 0x0013c02401007387 */ /* 0x001fe80000100800 */
[----:B------:R-:W0:Y:S04]  /*fc40*/  LDS.U8 R36, [R32+UR5] ;  /* 0x0000000520247984 */ /* 0x000e280008000000 */
[----:B-1----:R-:W-:Y:S04]  /*fc50*/  STL [R1+0x13bc], R35 ;  /* 0x0013bc2301007387 */ /* 0x002fe80000100800 */
[----:B------:R-:W-:Y:S04]  /*fc60*/  LDS.U8 R5, [R0+UR5+0x8] ;  /* 0x0000080500057984 */ /* 0x000fe80008000000 */
[----:B------:R-:W-:Y:S04]  /*fc70*/  LDS.U8 R4, [R0+UR5+0x200] ;  /* 0x0002000500047984 */ /* 0x000fe80008000000 */
[----:B------:R-:W-:Y:S04]  /*fc80*/  LDS.U8 R7, [R0+UR5+0x2000] ;  /* 0x0020000500077984 */ /* 0x000fe80008000000 */
[----:B------:R-:W-:Y:S04]  /*fc90*/  LDS.U8 R6, [R0+UR5+0x2208] ;  /* 0x0022080500067984 */ /* 0x000fe80008000000 */
[----:B------:R-:W1:Y:S04]  /*fca0*/  LDS.U8 R35, [R32+UR5+0x208] ;  /* 0x0002080520237984 */ /* 0x000e680008000000 */
[----:B------:R-:W4:Y:S04]  /*fcb0*/  LDS.U8 R0, [R32+UR5+0x8] ;  /* 0x0000080520007984 */ /* 0x000f280008000000 */
[----:B------:R-:W-:Y:S04]  /*fcc0*/  LDS.U8 R37, [R32+UR5+0x2188] ;  /* 0x0021880520257984 */ /* 0x000fe80008000000 */
        /* <DEDUP_REMOVED lines=103> */
[----:B-1----:R-:W-:Y:S04]  /*10340*/  STL [R1+0x10b8], R35 ;  /* 0x0010b82301007387 */ /* 0x002fe80000100800 */
[----:B------:R-:W0:Y:S04]  /*10350*/  LDS.U8 R35, [R32+UR5+0x2380] ;  /* 0x0023800520237984 */ /* 0x000e280008000000 */
[----:B----4-:R-:W-:Y:S04]  /*10360*/  STL [R1+0x10b4], R0 ;  /* 0x0010b40001007387 */ /* 0x010fe80000100800 */
[----:B------:R-:W1:Y:S04]  /*10370*/  LDS.U8 R0, [R32+UR5+0x4180] ;  /* 0x0041800520007984 */ /* 0x000e680008000000 */
[----:B------:R-:W-:Y:S04]  /*10380*/  STL [R1+0x10c0], R37 ;  /* 0x0010c02501007387 */ /* 0x000fe80000100800 */
[----:B0-----:R-:W-:Y:S04]  /*10390*/  STL [R1+0x10bc], R35 ;  /* 0x0010bc2301007387 */ /* 0x001fe80000100800 */
[----:B-1----:R-:W-:Y:S04]  /*103a0*/  STL [R1+0x14a8], R0 ;  /* 0x0014a80001007387 */ /* 0x002fe80000100800 */
[----:B------:R-:W0:Y:S04]  /*103b0*/  LDS.U8 R0, [R32+UR5+0x4388] ;  /* 0x0043880520007984 */ /* 0x000e280008000000 */
[----:B0-----:R-:W-:Y:S04]  /*103c0*/  STL [R1+0x14a4], R0 ;  /* 0x0014a40001007387 */ /* 0x001fe80000100800 */
[----:B------:R-:W0:Y:S04]  /*103d0*/  LDS.U8 R0, [R32+UR5+0x4188] ;  /* 0x0041880520007984 */ /* 0x000e280008000000 */
[----:B0-----:R-:W-:Y:S04]  /*103e0*/  STL [R1+0x14b0], R0 ;  /* 0x0014b00001007387 */ /* 0x001fe80000100800 */
[----:B------:R-:W0:Y:S04]  /*103f0*/  LDS.U8 R0, [R32+UR5+0x4380] ;  /* 0x0043800520007984 */ /* 0x000e280008000000 */
[----:B0-----:R-:W-:Y:S04]  /*10400*/  STL [R1+0x14ac], R0 ;  /* 0x0014ac0001007387 */ /* 0x001fe80000100800 */
[----:B------:R-:W0:Y:S01]  /*10410*/  LDS.U8 R0, [R32+UR5+0x6180] ;  /* 0x0061800520007984 */ /* 0x000e220008000000 */
[----:B------:R-:W1:Y:S03]  /*10420*/  S2R R36, SR_TID.X ;  /* 0x0000000000247919 */ /* 0x000e660000002100 */
[----:B0-----:R-:W-:Y:S04]  /*10430*/  STL [R1+0x14b8], R0 ;  /* 0x0014b80001007387 */ /* 0x001fe80000100800 */
[----:B------:R-:W0:Y:S01]  /*10440*/  LDS.U8 R0, [R32+UR5+0x6388] ;  /* 0x0063880520007984 */ /* 0x000e220008000000 */
[----:B-1----:R-:W-:-:S02]  /*10450*/  LOP3.LUT R37, R36, 0x3, RZ, 0xc0, !PT ;  /* 0x0000000324257812 */ /* 0x002fc400078ec0ff */
[--C-:B------:R-:W-:Y:S02]  /*10460*/  SHF.R.U32.HI R35, RZ, 0x2, R36.reuse ;  /* 0x00000002ff237819 */ /* 0x100fe40000011624 */
[----:B------:R-:W-:Y:S01]  /*10470*/  SHF.R.U32.HI R36, RZ, 0x3, R36 ;  /* 0x00000003ff247819 */ /* 0x000fe20000011624 */
[----:B------:R-:W-:Y:S01]  /*10480*/  IMAD R37, R37, 0x820, RZ ;  /* 0x0000082025257824 */ /* 0x000fe200078e02ff */
[----:B------:R-:W-:Y:S02]  /*10490*/  SGXT.U32 R35, R35, 0x3 ;  /* 0x000000032323781a */ /* 0x000fe40000000000 */
[----:B------:R-:W-:-:S04]  /*104a0*/  LOP3.LUT R36, R36, 0x30, RZ, 0xc0, !PT ;  /* 0x0000003024247812 */ /* 0x000fc800078ec0ff */
[----:B------:R-:W-:Y:S02]  /*104b0*/  LOP3.LUT R35, R37, R35, R36, 0x1e, !PT ;  /* 0x0000002325237212 */ /* 0x000fe400078e1e24 */
[----:B------:R-:W1:Y:S04]  /*104c0*/  LDS.U8 R36, [R32+UR5+0x6188] ;  /* 0x0061880520247984 */ /* 0x000e680008000000 */
[----:B0-----:R-:W-:Y:S04]  /*104d0*/  STL [R1+0x14b4], R0 ;  /* 0x0014b40001007387 */ /* 0x001fe80000100800 */
[----:B------:R-:W0:Y:S01]  /*104e0*/  LDS.U8 R0, [R32+UR5+0x6380] ;  /* 0x0063800520007984 */ /* 0x000e220008000000 */
[----:B------:R-:W-:-:S05]  /*104f0*/  LOP3.LUT R35, R35, 0x40, RZ, 0x3c, !PT ;  /* 0x0000004023237812 */ /* 0x000fca00078e3cff */
[----:B------:R-:W4:Y:S04]  /*10500*/  LDS.U8 R32, [R35+UR5] ;  /* 0x0000000523207984 */ /* 0x000f280008000000 */
[----:B-1----:R-:W-:Y:S04]  /*10510*/  STL [R1+0x14c0], R36 ;  /* 0x0014c02401007387 */ /* 0x002fe80000100800 */
[----:B------:R-:W1:Y:S04]  /*10520*/  LDS.U8 R36, [R35+UR5+0x208] ;  /* 0x0002080523247984 */ /* 0x000e680008000000 */
[----:B0-----:R-:W-:Y:S04]  /*10530*/  STL [R1+0x14bc], R0 ;  /* 0x0014bc0001007387 */ /* 0x001fe80000100800 */
[----:B------:R-:W0:Y:S04]  /*10540*/  LDS.U8 R0, [R35+UR5+0x8] ;  /* 0x0000080523007984 */ /* 0x000e280008000000 */
[----:B----4-:R-:W-:Y:S04]  /*10550*/  STL [R1+0x210], R32 ;  /* 0x0002102001007387 */ /* 0x010fe80000100800 */
[----:B------:R-:W4:Y:S04]  /*10560*/  LDS.U8 R32, [R35+UR5+0x200] ;  /* 0x0002000523207984 */ /* 0x000f280008000000 */
        /* <DEDUP_REMOVED lines=101> */
[----:B-1----:R-:W-:Y:S04]  /*10bc0*/  STL [R1+0xfd8], R36 ;  /* 0x000fd82401007387 */ /* 0x002fe80000100800 */
[----:B------:R-:W-:Y:S04]  /*10bd0*/  LDS.U8 R36, [R35+UR5+0x2188] ;  /* 0x0021880523247984 */ /* 0x000fe80008000000 */
[----:B0-----:R-:W-:Y:S04]  /*10be0*/  STL [R1+0xfd4], R0 ;  /* 0x000fd40001007387 */ /* 0x001fe80000100800 */
[----:B------:R-:W0:Y:S04]  /*10bf0*/  LDS.U8 R0, [R35+UR5+0x2380] ;  /* 0x0023800523007984 */ /* 0x000e280008000000 */
[----:B0-----:R-:W-:Y:S04]  /*10c00*/  STL [R1+0x2768], R0 ;  /* 0x0027680001007387 */ /* 0x001fe80000100800 */
[----:B------:R-:W0:Y:S04]  /*10c10*/  LDS.U8 R0, [R35+UR5+0x4180] ;  /* 0x0041800523007984 */ /* 0x000e280008000000 */
[----:B------:R1:W-:Y:S01]  /*10c20*/  STL [R1+0xfe0], R36 ;  /* 0x000fe02401007387 */ /* 0x0003e20000100800 */
[----:B------:R-:W1:Y:S03]  /*10c30*/  S2R R32, SR_TID.X ;  /* 0x0000000000207919 */ /* 0x000e660000002100 */
[----:B0-----:R-:W-:Y:S04]  /*10c40*/  STL [R1+0x13c8], R0 ;  /* 0x0013c80001007387 */ /* 0x001fe80000100800 */
[----:B------:R-:W0:Y:S01]  /*10c50*/  LDS.U8 R0, [R35+UR5+0x4388] ;  /* 0x0043880523007984 */ /* 0x000e220008000000 */
[----:B-1----:R-:W-:-:S02]  /*10c60*/  SHF.R.U32.HI R36, RZ, 0x3, R32 ;  /* 0x00000003ff247819 */ /* 0x002fc40000011620 */
[----:B------:R-:W-:Y:S01]  /*10c70*/  SHF.R.U32.HI R32, RZ, 0x2, R32 ;  /* 0x00000002ff207819 */ /* 0x000fe20000011620 */
[----:B0-----:R0:W-:Y:S03]  /*10c80*/  STL [R1+0x13c4], R0 ;  /* 0x0013c40001007387 */ /* 0x0011e60000100800 */
[----:B0-----:R-:W-:Y:S02]  /*10c90*/  SGXT.U32 R0, R32, 0x3 ;  /* 0x000000032000781a */ /* 0x001fe40000000000 */
[----:B------:R-:W0:Y:S01]  /*10ca0*/  LDS.U8 R32, [R35+UR5+0x4188] ;  /* 0x0041880523207984 */ /* 0x000e220008000000 */
[----:B------:R-:W-:-:S03]  /*10cb0*/  LOP3.LUT R36, R36, 0x30, RZ, 0xc0, !PT ;  /* 0x0000003024247812 */ /* 0x000fc600078ec0ff */
[----:B0-----:R-:W-:Y:S04]  /*10cc0*/  STL [R1+0x13d0], R32 ;  /* 0x0013d02001007387 */ /* 0x001fe80000100800 */
[----:B------:R-:W0:Y:S01]  /*10cd0*/  LDS.U8 R32, [R35+UR5+0x4380] ;  /* 0x0043800523207984 */ /* 0x000e220008000000 */
[----:B------:R-:W-:-:S03]  /*10ce0*/  LOP3.LUT R0, R37, R0, R36, 0x1e, !PT ;  /* 0x0000000025007212 */ /* 0x000fc600078e1e24 */
[----:B------:R-:W-:Y:S04]  /*10cf0*/  LDS.U8 R37, [R35+UR5+0x6388] ;  /* 0x0063880523257984 */ /* 0x000fe80008000000 */
[----:B0-----:R-:W-:Y:S04]  /*10d00*/  STL [R1+0x13cc], R32 ;  /* 0x0013cc2001007387 */ /* 0x001fe80000100800 */
[----:B------:R-:W0:Y:S01]  /*10d10*/  LDS.U8 R32, [R35+UR5+0x6180] ;  /* 0x0061800523207984 */ /* 0x000e220008000000 */
[----:B------:R-:W-:-:S03]  /*10d20*/  LOP3.LUT R0, R0, 0x450, RZ, 0x3c, !PT ;  /* 0x0000045000007812 */ /* 0x000fc600078e3cff */
[----:B0-----:R0:W-:Y:S04]  /*10d30*/  STL [R1+0x13d8], R32 ;  /* 0x0013d82001007387 */ /* 0x0011e80000100800 */
[----:B0-----:R-:W4:Y:S04]  /*10d40*/  LDL.LU R32, [R1+0x2a44] ;  /* 0x002a440001207983 */ /* 0x001f280000300800 */
[----:B------:R-:W-:Y:S04]  /*10d50*/  STL [R1+0x13d4], R37 ;  /* 0x0013d42501007387 */ /* 0x000fe80000100800 */
[----:B------:R-:W0:Y:S04]  /*10d60*/  LDS.U8 R37, [R35+UR5+0x6188] ;  /* 0x0061880523257984 */ /* 0x000e280008000000 */
[----:B------:R-:W1:Y:S04]  /*10d70*/  LDS.U8 R35, [R35+UR5+0x6380] ;  /* 0x0063800523237984 */ /* 0x000e680008000000 */
[----:B0-----:R-:W-:Y:S04]  /*10d80*/  STL [R1+0x13e0], R37 ;  /* 0x0013e02501007387 */ /* 0x001fe80000100800 */
[----:B------:R-:W0:Y:S04]  /*10d90*/  LDS.U8 R37, [R0+UR5] ;  /* 0x0000000500257984 */ /* 0x000e280008000000 */
[----:B-1----:R-:W-:Y:S04]  /*10da0*/  STL [R1+0x13dc], R35 ;  /* 0x0013dc2301007387 */ /* 0x002fe80000100800 */
[----:B------:R-:W1:Y:S04]  /*10db0*/  LDS.U8 R35, [R0+UR5+0x208] ;  /* 0x0002080500237984 */ /* 0x000e680008000000 */
[----:B0-----:R-:W-:Y:S04]  /*10dc0*/  STL [R1+0x1008], R37 ;  /* 0x0010082501007387 */ /* 0x001fe80000100800 */
[----:B------:R-:W0:Y:S04]  /*10dd0*/  LDS.U8 R37, [R0+UR5+0x8] ;  /* 0x0000080500257984 */ /* 0x000e280008000000 */
        /* <DEDUP_REMOVED lines=115> */
[----:B-1----:R-:W-:Y:S04]  /*11510*/  STL [R1+0x14cc], R35 ;  /* 0x0014cc2301007387 */ /* 0x002fe80000100800 */
[----:B------:R-:W0:Y:S04]  /*11520*/  LDS.U8 R35, [R0+UR5+0x6180] ;  /* 0x0061800500237984 */ /* 0x000e280008000000 */
[----:B0-----:R-:W-:Y:S04]  /*11530*/  STL [R1+0x14d8], R35 ;  /* 0x0014d82301007387 */ /* 0x001fe80000100800 */
[----:B------:R-:W0:Y:S01]  /*11540*/  LDS.U8 R35, [R0+UR5+0x6388] ;  /* 0x0063880500237984 */ /* 0x000e220008000000 */
[----:B------:R-:W1:Y:S03]  /*11550*/  S2R R37, SR_TID.X ;  /* 0x0000000000257919 */ /* 0x000e660000002100 */
[----:B0-----:R-:W-:Y:S04]  /*11560*/  STL [R1+0x14d4], R35 ;  /* 0x0014d42301007387 */ /* 0x001fe80000100800 */
[----:B------:R-:W0:Y:S04]  /*11570*/  LDS.U8 R35, [R0+UR5+0x6188] ;  /* 0x0061880500237984 */ /* 0x000e280008000000 */
[----:B------:R-:W2:Y:S01]  /*11580*/  LDS.U8 R0, [R0+UR5+0x6380] ;  /* 0x0063800500007984 */ /* 0x000ea20008000000 */
[--C-:B-1----:R-:W-:Y:S01]  /*11590*/  LOP3.LUT R36, R36, 0x1ff, R37.reuse, 0x78, !PT ;  /* 0x000001ff24247812 */ /* 0x102fe200078e7825 */
[----:B------:R-:W-:Y:S06]  /*115a0*/  BAR.SYNC.DEFER_BLOCKING 0x0 ;  /* 0x0000000000007b1d */ /* 0x000fec0000010000 */
[----:B------:R-:W-:Y:S04]  /*115b0*/  STS.U8 [R36+UR5], R19 ;  /* 0x0000001324007988 */ /* 0x000fe80008000005 */
[----:B------:R1:W-:Y:S04]  /*115c0*/  STS.U8 [R36+UR5+0x200], R18 ;  /* 0x0002001224007988 */ /* 0x0003e80008000005 */
[----:B0-----:R0:W-:Y:S01]  /*115d0*/  STL [R1+0x14e0], R35 ;  /* 0x0014e02301007387 */ /* 0x0011e20000100800 */
[----:B-1----:R-:W1:Y:S01]  /*115e0*/  S2R R18, SR_TID.X ;  /* 0x0000000000127919 */ /* 0x002e620000002100 */
[----:B0-----:R-:W-:-:S02]  /*115f0*/  SHF.R.U32.HI R35, RZ, 0x3, R37 ;  /* 0x00000003ff237819 */ /* 0x001fc40000011625 */
[----:B------:R-:W4:Y:S04]  /*11600*/  LDL.LU R37, [R1+0x2a40] ;  /* 0x002a400001257983 */ /* 0x000f280000300800 */
[----:B--2---:R0:W-:Y:S01]  /*11610*/  STL [R1+0x14dc], R0 ;  /* 0x0014dc0001007387 */ /* 0x0041e20000100800 */
[----:B------:R-:W2:Y:S03]  /*11620*/  S2R R19, SR_TID.X ;  /* 0x0000000000137919 */ /* 0x000ea60000002100 */
[----:B------:R-:W4:Y:S01]  /*11630*/  LDL.LU R36, [R1+0x2a3c] ;  /* 0x002a3c0001247983 */ /* 0x000f220000300800 */
[----:B0-----:R-:W-:Y:S02]  /*11640*/  LOP3.LUT R0, R35, 0x30, RZ, 0xc0, !PT ;  /* 0x0000003023007812 */ /* 0x001fe400078ec0ff */
[----:B------:R-:W0:Y:S01]  /*11650*/  S2R R35, SR_TID.X ;  /* 0x0000000000237919 */ /* 0x000e220000002100 */
[----:B-1----:R-:W-:-:S04]  /*11660*/  SHF.R.U32.HI R18, RZ, 0x3, R18 ;  /* 0x00000003ff127819 */ /* 0x002fc80000011612 */
[----:B------:R-:W-:-:S04]  /*11670*/  LOP3.LUT R18, R18, 0x30, RZ, 0xc0, !PT ;  /* 0x0000003012127812 */ /* 0x000fc800078ec0ff */
[----:B0-----:R-:W-:Y:S02]  /*11680*/  LOP3.LUT R18, R18, 0x1ff, R35, 0x78, !PT ;  /* 0x000001ff12127812 */ /* 0x001fe400078e7823 */
[----:B------:R-:W4:Y:S04]  /*11690*/  LDL.LU R35, [R1+0x2a38] ;  /* 0x002a380001237983 */ /* 0x000f280000300800 */
[----:B------:R2:W-:Y:S02]  /*116a0*/  STS.U8 [R18+UR5+0x400], R17 ;  /* 0x0004001112007988 */ /* 0x0005e40008000005 */
[----:B--2---:R-:W-:Y:S02]  /*116b0*/  LOP3.LUT R17, R0, 0x1ff, R19, 0x78, !PT ;  /* 0x000001ff00117812 */ /* 0x004fe400078e7813 */
[----:B------:R-:W2:Y:S04]  /*116c0*/  LDL.LU R19, [R1+0x6c] ;  /* 0x00006c0001137983 */ /* 0x000ea80000300800 */
[----:B------:R-:W2:Y:S04]  /*116d0*/  LDL.LU R0, [R1+0x68] ;  /* 0x0000680001007983 */ /* 0x000ea80000300800 */
[----:B------:R-:W2:Y:S04]  /*116e0*/  LDL.LU R18, [R1+0x74] ;  /* 0x0000740001127983 */ /* 0x000ea80000300800 */
[----:B------:R0:W-:Y:S04]  /*116f0*/  STS.U8 [R17+UR5+0x600], R22 ;  /* 0x0006001611007988 */ /* 0x0001e80008000005 */
[----:B------:R1:W-:Y:S04]  /*11700*/  STS.U8 [R17+UR5+0x800], R21 ;  /* 0x0008001511007988 */ /* 0x0003e80008000005 */
[----:B------:R3:W-:Y:S04]  /*11710*/  STS.U8 [R17+UR5+0xa00], R20 ;  /* 0x000a001411007988 */ /* 0x0007e80008000005 */
[----:B0-----:R-:W2:Y:S04]  /*11720*/  LDL.LU R22, [R1+0x78] ;  /* 0x0000780001167983 */ /* 0x001ea80000300800 */
[----:B-1----:R-:W2:Y:S04]  /*11730*/  LDL.LU R21, [R1+0x7c] ;  /* 0x00007c0001157983 */ /* 0x002ea80000300800 */
[----:B---3--:R-:W3:Y:S04]  /*11740*/  LDL.LU R20, [R1+0x70] ;  /* 0x0000700001147983 */ /* 0x008ee80000300800 */
[----:B------:R0:W-:Y:S04]  /*11750*/  STS.U8 [R17+UR5+0xc00], R25 ;  /* 0x000c001911007988 */ /* 0x0001e80008000005 */
[----:B------:R1:W-:Y:S04]  /*11760*/  STS.U8 [R17+UR5+0xe00], R24 ;  /* 0x000e001811007988 */ /* 0x0003e80008000005 */
[----:B------:R1:W-:Y:S04]  /*11770*/  STS.U8 [R17+UR5+0x1000], R16 ;  /* 0x0010001011007988 */ /* 0x0003e80008000005 */
[----:B0-----:R-:W2:Y:S04]  /*11780*/  LDL.LU R25, [R1+0x5c] ;  /* 0x00005c0001197983 */ /* 0x001ea80000300800 */
[----:B-1----:R-:W2:Y:S04]  /*11790*/  LDL.LU R24, [R1+0x60] ;  /* 0x0000600001187983 */ /* 0x002ea80000300800 */
[----:B------:R-:W2:Y:S04]  /*117a0*/  LDL.LU R16, [R1+0x64] ;  /* 0x0000640001107983 */ /* 0x000ea80000300800 */
[----:B------:R-:W-:Y:S04]  /*117b0*/  STS.U8 [R17+UR5+0x1200], R23 ;  /* 0x0012001711007988 */ /* 0x000fe80008000005 */
        /* <DEDUP_REMOVED lines=10> */
[----:B----4-:R-:W-:Y:S04]  /*11860*/  STS.U8 [R17+UR5+0x2800], R32 ;  /* 0x0028002011007988 */ /* 0x010fe80008000005 */
[----:B------:R-:W-:Y:S04]  /*11870*/  STS.U8 [R17+UR5+0x2a00], R37 ;  /* 0x002a002511007988 */ /* 0x000fe80008000005 */
[----:B------:R-:W-:Y:S04]  /*11880*/  STS.U8 [R17+UR5+0x2c00], R36 ;  /* 0x002c002411007988 */ /* 0x000fe80008000005 */
[----:B------:R-:W-:Y:S04]  /*11890*/  STS.U8 [R17+UR5+0x2e00], R13 ;  /* 0x002e000d11007988 */ /* 0x000fe80008000005 */
[----:B------:R0:W-:Y:S04]  /*118a0*/  STS.U8 [R17+UR5+0x3000], R35 ;  /* 0x0030002311007988 */ /* 0x0001e80008000005 */
[----:B------:R-:W-:Y:S04]  /*118b0*/  STS.U8 [R17+UR5+0x3200], R12 ;  /* 0x0032000c11007988 */ /* 0x000fe80008000005 */
[----:B0-----:R-:W4:Y:S04]  /*118c0*/  LDL.LU R35, [R1+0xc8] ;  /* 0x0000c80001237983 */ /* 0x001f280000300800 */
[----:B------:R-:W4:Y:S04]  /*118d0*/  LDL.LU R13, [R1+0xc4] ;  /* 0x0000c400010d7983 */ /* 0x000f280000300800 */
[----:B------:R-:W4:Y:S04]  /*118e0*/  LDL.LU R36, [R1+0xc0] ;  /* 0x0000c00001247983 */ /* 0x000f280000300800 */
[----:B------:R-:W4:Y:S04]  /*118f0*/  LDL.LU R37, [R1+0x114] ;  /* 0x0001140001257983 */ /* 0x000f280000300800 */
[----:B------:R-:W4:Y:S04]  /*11900*/  LDL.LU R32, [R1+0x110] ;  /* 0x0001100001207983 */ /* 0x000f280000300800 */
[----:B------:R-:W4:Y:S04]  /*11910*/  LDL.LU R33, [R1+0xcc] ;  /* 0x0000cc0001217983 */ /* 0x000f280000300800 */
[----:B--2---:R-:W-:Y:S04]  /*11920*/  STS.U8 [R17+UR5+0x3400], R16 ;  /* 0x0034001011007988 */ /* 0x004fe80008000005 */
[----:B------:R-:W-:Y:S04]  /*11930*/  STS.U8 [R17+UR5+0x3600], R11 ;  /* 0x0036000b11007988 */ /* 0x000fe80008000005 */
[----:B------:R-:W-:Y:S04]  /*11940*/  STS.U8 [R17+UR5+0x3800], R24 ;  /* 0x0038001811007988 */ /* 0x000fe80008000005 */
[----:B------:R-:W-:Y:S04]  /*11950*/  STS.U8 [R17+UR5+0x3a00], R25 ;  /* 0x003a001911007988 */ /* 0x000fe80008000005 */
[----:B---3--:R-:W-:Y:S04]  /*11960*/  STS.U8 [R17+UR5+0x3c00], R20 ;  /* 0x003c001411007988 */ /* 0x008fe80008000005 */
[----:B------:R0:W-:Y:S04]  /*11970*/  STS.U8 [R17+UR5+0x3e00], R19 ;  /* 0x003e001311007988 */ /* 0x0001e80008000005 */
[----:B------:R1:W-:Y:S04]  /*11980*/  STS.U8 [R17+UR5+0x4000], R0 ;  /* 0x0040000011007988 */ /* 0x0003e80008000005 */
[----:B0-----:R-:W2:Y:S04]  /*11990*/  LDL.LU R19, [R1+0x130] ;  /* 0x0001300001137983 */ /* 0x001ea80000300800 */
[----:B-1----:R-:W3:Y:S04]  /*119a0*/  LDL.LU R0, [R1+0x11c] ;  /* 0x00011c0001007983 */ /* 0x002ee80000300800 */
[----:B------:R-:W3:Y:S04]  /*119b0*/  LDL.LU R34, [R1+0x118] ;  /* 0x0001180001227983 */ /* 0x000ee80000300800 */
        /* <DEDUP_REMOVED lines=12> */
[----:B------:R0:W-:Y:S04]  /*11a80*/  STS.U8 [R17+UR5+0x4200], R21 ;  /* 0x0042001511007988 */ /* 0x0001e80008000005 */
[----:B------:R-:W3:Y:S04]  /*11a90*/  LDL.LU R20, [R1+0x188] ;  /* 0x0001880001147983 */ /* 0x000ee80000300800 */
[----:B------:R1:W-:Y:S04]  /*11aa0*/  STS.U8 [R17+UR5+0x4400], R22 ;  /* 0x0044001611007988 */ /* 0x0003e80008000005 */
[----:B0-----:R-:W3:Y:S04]  /*11ab0*/  LDL.LU R21, [R1+0x184] ;  /* 0x0001840001157983 */ /* 0x001ee80000300800 */
[----:B------:R0:W-:Y:S04]  /*11ac0*/  STS.U8 [R17+UR5+0x4600], R18 ;  /* 0x0046001211007988 */ /* 0x0001e80008000005 */
[----:B-1----:R-:W3:Y:S04]  /*11ad0*/  LDL.LU R22, [R1+0x1a0] ;  /* 0x0001a00001167983 */ /* 0x002ee80000300800 */
[----:B0-----:R-:W3:Y:S04]  /*11ae0*/  LDL.LU R18, [R1+0x18c] ;  /* 0x00018c0001127983 */ /* 0x001ee80000300800 */
[----:B------:R-:W3:Y:S04]  /*11af0*/  LDL R12, [R1+0x54] ;  /* 0x00005400010c7983 */ /* 0x000ee80000100800 */
[----:B----4-:R-:W-:Y:S04]  /*11b00*/  STS.U8 [R17+UR5+0x4800], R35 ;  /* 0x0048002311007988 */ /* 0x010fe80008000005 */
        /* <DEDUP_REMOVED lines=8> */
[----:B--2---:R0:W-:Y:S04]  /*11b90*/  STS.U8 [R17+UR5+0x5a00], R19 ;  /* 0x005a001311007988 */ /* 0x0041e80008000005 */
[----:B---3--:R1:W-:Y:S04]  /*11ba0*/  STS.U8 [R17+UR5+0x5c00], R0 ;  /* 0x005c000011007988 */ /* 0x0083e80008000005 */
        /* <DEDUP_REMOVED lines=10> */
[----:B------:R2:W-:Y:S04]  /*11c50*/  STS.U8 [R17+UR5+0x7200], R16 ;  /* 0x0072001011007988 */ /* 0x0005e80008000005 */
[----:B------:R-:W-:Y:S04]  /*11c60*/  STS.U8 [R17+UR5+0x7400], R24 ;  /* 0x0074001811007988 */ /* 0x000fe80008000005 */
[----:B------:R-:W-:Y:S04]  /*11c70*/  STS.U8 [R17+UR5+0x7600], R25 ;  /* 0x0076001911007988 */ /* 0x000fe80008000005 */
[----:B0-----:R-:W3:Y:S04]  /*11c80*/  LDL.LU R19, [R1+0x1a8] ;  /* 0x0001a80001137983 */ /* 0x001ee80000300800 */
[----:B------:R-:W-:Y:S04]  /*11c90*/  STS.U8 [R17+UR5+0x7800], R20 ;  /* 0x0078001411007988 */ /* 0x000fe80008000005 */
[----:B-1----:R-:W3:Y:S04]  /*11ca0*/  LDL.LU R0, [R1+0x1a4] ;  /* 0x0001a40001007983 */ /* 0x002ee80000300800 */
[----:B------:R-:W-:Y:S04]  /*11cb0*/  STS.U8 [R17+UR5+0x7a00], R21 ;  /* 0x007a001511007988 */ /* 0x000fe80008000005 */
[----:B------:R-:W4:Y:S04]  /*11cc0*/  LDL.LU.64 R8, [R1+0x30] ;  /* 0x0000300001087983 */ /* 0x000f280000300a00 */
[----:B------:R-:W-:Y:S04]  /*11cd0*/  STS.U8 [R17+UR5+0x7c00], R22 ;  /* 0x007c001611007988 */ /* 0x000fe80008000005 */
[----:B------:R-:W4:Y:S04]  /*11ce0*/  LDL.LU.64 R10, [R1+0x38] ;  /* 0x00003800010a7983 */ /* 0x000f280000300a00 */
[----:B------:R-:W-:Y:S01]  /*11cf0*/  STS.U8 [R17+UR5+0x7e00], R18 ;  /* 0x007e001211007988 */ /* 0x000fe20008000005 */
[----:B------:R-:W-:Y:S06]  /*11d00*/  BAR.SYNC.DEFER_BLOCKING 0x0 ;  /* 0x0000000000007b1d */ /* 0x000fec0000010000 */
[----:B------:R-:W0:Y:S04]  /*11d10*/  LDSM.16.M88.4 R24, [R12] ;  /* 0x000000000c18783b */ /* 0x000e280000000200 */
[----:B------:R-:W1:Y:S01]  /*11d20*/  LDSM.16.M88.4 R12, [R12+0x800] ;  /* 0x000800000c0c783b */ /* 0x000e620000000200 */
[----:B--2---:R-:W-:-:S03]  /*11d30*/  IMAD R16, R2, 0x100, R3 ;  /* 0x0000010002107824 */ /* 0x004fc600078e0203 */
[----:B0-----:R-:W-:Y:S04]  /*11d40*/  STL.64 [R1+0xe40], R24 ;  /* 0x000e401801007387 */ /* 0x001fe80000100a00 */
[----:B------:R-:W-:Y:S04]  /*11d50*/  STL.64 [R1+0xe48], R26 ;  /* 0x000e481a01007387 */ /* 0x000fe80000100a00 */
[----:B-1----:R-:W-:Y:S04]  /*11d60*/  STL.64 [R1+0xea0], R12 ;  /* 0x000ea00c01007387 */ /* 0x002fe80000100a00 */
[----:B------:R-:W-:Y:S04]  /*11d70*/  STL.64 [R1+0xea8], R14 ;  /* 0x000ea80e01007387 */ /* 0x000fe80000100a00 */
[----:B------:R-:W2:Y:S01]  /*11d80*/  LDL R3, [R1+0x54] ;  /* 0x0000540001037983 */ /* 0x000ea20000100800 */
[----:B------:R-:W-:-:S02]  /*11d90*/  IMAD.MOV.U32 R21, RZ, RZ, R12 ;  /* 0x000000ffff157224 */ /* 0x000fc400078e000c */
[----:B------:R-:W-:Y:S02]  /*11da0*/  IMAD.MOV.U32 R20, RZ, RZ, R13 ;  /* 0x000000ffff147224 */ /* 0x000fe400078e000d */
[----:B------:R-:W-:Y:S02]  /*11db0*/  IMAD R17, R4, 0x100, R5 ;  /* 0x0000010004117824 */ /* 0x000fe400078e0205 */
[----:B------:R-:W-:Y:S02]  /*11dc0*/  IMAD.MOV.U32 R23, RZ, RZ, R24 ;  /* 0x000000ffff177224 */ /* 0x000fe400078e0018 */
[----:B------:R-:W-:Y:S02]  /*11dd0*/  IMAD.MOV.U32 R22, RZ, RZ, R25 ;  /* 0x000000ffff167224 */ /* 0x000fe400078e0019 */
[----:B------:R-:W-:Y:S01]  /*11de0*/  IMAD R18, R6, 0x100, R7 ;  /* 0x0000010006127824 */ /* 0x000fe200078e0207 */
[----:B------:R-:W-:Y:S02]  /*11df0*/  F2FP.F16.E4M3.UNPACK_B R16, R16 ;  /* 0x00000010ff10723e */ /* 0x000fe400020006ff */
[----:B------:R-:W-:-:S02]  /*11e00*/  F2FP.F16.E4M3.UNPACK_B R17, R17 ;  /* 0x00000011ff11723e */ /* 0x000fc400020006ff */
[----:B------:R-:W-:Y:S02]  /*11e10*/  F2FP.F16.E4M3.UNPACK_B R18, R18 ;  /* 0x00000012ff12723e */ /* 0x000fe400020006ff */
[----:B------:R-:W-:Y:S02]  /*11e20*/  F2FP.F16.E4M3.UNPACK_B R36, R23 ;  /* 0x00000017ff24723e */ /* 0x000fe400020006ff */
[----:B------:R-:W-:Y:S01]  /*11e30*/  F2FP.F16.E4M3.UNPACK_B R37, R22 ;  /* 0x00000016ff25723e */ /* 0x000fe200020006ff */
[----:B---3--:R-:W-:-:S05]  /*11e40*/  IMAD R19, R0, 0x100, R19 ;  /* 0x0000010000137824 */ /* 0x008fca00078e0213 */
[----:B------:R-:W-:Y:S01]  /*11e50*/  F2FP.F16.E4M3.UNPACK_B R19, R19 ;  /* 0x00000013ff13723e */ /* 0x000fe200020006ff */
[----:B--2---:R-:W0:Y:S04]  /*11e60*/  LDSM.16.M88.4 R12, [R3+0x1000] ;  /* 0x00100000030c783b */ /* 0x004e280000000200 */
[----:B------:R-:W1:Y:S04]  /*11e70*/  LDSM.16.M88.4 R24, [R3+0x1800] ;  /* 0x001800000318783b */ /* 0x000e680000000200 */
[----:B0-----:R0:W-:Y:S01]  /*11e80*/  STL.64 [R1+0xee0], R12 ;  /* 0x000ee00c01007387 */ /* 0x0011e20000100a00 */
[----:B------:R-:W-:-:S02]  /*11e90*/  IMAD.MOV.U32 R4, RZ, RZ, R12 ;  /* 0x000000ffff047224 */ /* 0x000fc400078e000c */
[----:B------:R-:W-:Y:S01]  /*11ea0*/  IMAD.MOV.U32 R0, RZ, RZ, R13 ;  /* 0x000000ffff007224 */ /* 0x000fe200078e000d */
[----:B------:R2:W-:Y:S04]  /*11eb0*/  STL.64 [R1+0xee8], R14 ;  /* 0x000ee80e01007387 */ /* 0x0005e80000100a00 */
[----:B0-----:R-:W3:Y:S04]  /*11ec0*/  LDL.LU.64 R12, [R1+0x80] ;  /* 0x00008000010c7983 */ /* 0x001ee80000300a00 */
[----:B--2---:R-:W3:Y:S01]  /*11ed0*/  LDL.LU.64 R14, [R1+0x88] ;  /* 0x00008800010e7983 */ /* 0x004ee20000300a00 */
[----:B-1----:R-:W-:-:S02]  /*11ee0*/  IMAD.MOV.U32 R2, RZ, RZ, R24 ;  /* 0x000000ffff027224 */ /* 0x002fc400078e0018 */
[----:B------:R-:W-:Y:S01]  /*11ef0*/  IMAD.MOV.U32 R7, RZ, RZ, R25 ;  /* 0x000000ffff077224 */ /* 0x000fe200078e0019 */
[----:B------:R-:W-:Y:S04]  /*11f00*/  STL.64 [R1+0xef0], R24 ;  /* 0x000ef01801007387 */ /* 0x000fe80000100a00 */
[----:B------:R4:W-:Y:S02]  /*11f10*/  STL.64 [R1+0xef8], R26 ;  /* 0x000ef81a01007387 */ /* 0x0009e40000100a00 */
[----:B----4-:R-:W-:Y:S02]  /*11f20*/  HMMA.16816.F32 R24, R16, R36, R8 ;  /* 0x000000241018723c */ /* 0x010fe40000001808 */
[----:B------:R-:W2:Y:S04]  /*11f30*/  LDL.LU.64 R8, [R1+0x90] ;  /* 0x0000900001087983 */ /* 0x000ea80000300a00 */
[----:B------:R-:W2:Y:S01]  /*11f40*/  LDL.LU.64 R10, [R1+0x98] ;  /* 0x00009800010a7983 */ /* 0x000ea20000300a00 */
[----:B------:R-:W-:-:S02]  /*11f50*/  F2FP.F16.E4M3.UNPACK_B R34, R21 ;  /* 0x00000015ff22723e */ /* 0x000fc400020006ff */
[----:B------:R-:W-:Y:S02]  /*11f60*/  F2FP.F16.E4M3.UNPACK_B R35, R20 ;  /* 0x00000014ff23723e */ /* 0x000fe400020006ff */
[----:B------:R-:W0:Y:S08]  /*11f70*/  LDSM.16.M88.4 R20, [R3+0x2000] ;  /* 0x002000000314783b */ /* 0x000e300000000200 */
[----:B------:R1:W-:Y:S04]  /*11f80*/  STL.64 [R1+0x60], R24 ;  /* 0x0000601801007387 */ /* 0x0003e80000100a00 */
[----:B------:R4:W-:Y:S04]  /*11f90*/  STL.64 [R1+0x68], R26 ;  /* 0x0000681a01007387 */ /* 0x0009e80000100a00 */
[----:B------:R-:W-:Y:S04]  /*11fa0*/  STL [R1+0x29fc], R36 ;  /* 0x0029fc2401007387 */ /* 0x000fe80000100800 */
[----:B------:R-:W-:Y:S04]  /*11fb0*/  STL [R1+0x29f8], R37 ;  /* 0x0029f82501007387 */ /* 0x000fe80000100800 */
[----:B0-----:R-:W-:Y:S04]  /*11fc0*/  STL.64 [R1+0xf00], R20 ;  /* 0x000f001401007387 */ /* 0x001fe80000100a00 */
[----:B------:R-:W-:Y:S04]  /*11fd0*/  STL.64 [R1+0xf08], R22 ;  /* 0x000f081601007387 */ /* 0x000fe80000100a00 */
[----:B------:R-:W-:Y:S01]  /*11fe0*/  STL [R1+0x2a00], R35 ;  /* 0x002a002301007387 */ /* 0x000fe20000100800 */
[----:B------:R-:W-:-:S02]  /*11ff0*/  F2FP.F16.E4M3.UNPACK_B R32, R4 ;  /* 0x00000004ff20723e */ /* 0x000fc400020006ff */
[----:B------:R-:W-:Y:S01]  /*12000*/  F2FP.F16.E4M3.UNPACK_B R33, R0 ;  /* 0x00000000ff21723e */ /* 0x000fe200020006ff */
[----:B---3--:R-:W-:-:S15]  /*12010*/  HMMA.16816.F32 R12, R16, R34, R12 ;  /* 0x00000022100c723c */ /* 0x008fde000000180c */
[----:B------:R-:W-:-:S04]  /*12020*/  NOP ;  /* 0x0000000000007918 */ /* 0x000fc80000000000 */
[----:B------:R-:W-:Y:S04]  /*12030*/  STL.64 [R1+0x70], R12 ;  /* 0x0000700c01007387 */ /* 0x000fe80000100a00 */
[----:B------:R-:W-:Y:S04]  /*12040*/  STL.64 [R1+0x78], R14 ;  /* 0x0000780e01007387 */ /* 0x000fe80000100a00 */
[----:B------:R-:W0:Y:S04]  /*12050*/  LDSM.16.M88.4 R12, [R3+0x2800] ;  /* 0x00280000030c783b */ /* 0x000e280000000200 */
[----:B-1----:R-:W3:Y:S04]  /*12060*/  LDL.LU.64 R24, [R1+0xd0] ;  /* 0x0000d00001187983 */ /* 0x002ee80000300a00 */
[----:B----4-:R-:W3:Y:S04]  /*12070*/  LDL.LU.64 R26, [R1+0xd8] ;  /* 0x0000d800011a7983 */ /* 0x010ee80000300a00 */
[----:B0-----:R-:W-:Y:S01]  /*12080*/  STL.64 [R1+0xf10], R12 ;  /* 0x000f100c01007387 */ /* 0x001fe20000100a00 */
[----:B------:R-:W-:-:S02]  /*12090*/  IMAD.MOV.U32 R5, RZ, RZ, R12 ;  /* 0x000000ffff057224 */ /* 0x000fc400078e000c */
[----:B------:R-:W-:Y:S01]  /*120a0*/  IMAD.MOV.U32 R0, RZ, RZ, R13 ;  /* 0x000000ffff007224 */ /* 0x000fe200078e000d */
[----:B------:R2:W-:Y:S02]  /*120b0*/  STL.64 [R1+0xf18], R14 ;  /* 0x000f180e01007387 */ /* 0x0005e40000100a00 */
[----:B--2---:R-:W-:Y:S02]  /*120c0*/  HMMA.16816.F32 R12, R16, R32, R8 ;  /* 0x00000020100c723c */ /* 0x004fe40000001808 */
[----:B------:R-:W2:Y:S04]  /*120d0*/  LDL.LU.64 R8, [R1+0xf0] ;  /* 0x0000f00001087983 */ /* 0x000ea80000300a00 */
[----:B------:R-:W2:-:S13]  /*120e0*/  LDL.LU.64 R10, [R1+0xf8] ;  /* 0x0000f800010a7983 */ /* 0x000e9a0000300a00 */
[----:B------:R-:W-:Y:S04]  /*120f0*/  STL.64 [R1+0x90], R12 ;  /* 0x0000900c01007387 */ /* 0x000fe80000100a00 */
[----:B------:R0:W-:Y:S04]  /*12100*/  STL.64 [R1+0x98], R14 ;  /* 0x0000980e01007387 */ /* 0x0001e80000100a00 */
[----:B0-----:R-:W4:Y:S04]  /*12110*/  LDL.LU R14, [R1+0x1e8] ;  /* 0x0001e800010e7983 */ /* 0x001f280000300800 */
[----:B------:R-:W4:Y:S01]  /*12120*/  LDL.LU R15, [R1+0x1e4] ;  /* 0x0001e400010f7983 */ /* 0x000f220000300800 */
[----:B------:R-:W-:-:S02]  /*12130*/  IMAD.MOV.U32 R6, RZ, RZ, R20 ;  /* 0x000000ffff067224 */ /* 0x000fc400078e0014 */
[----:B------:R-:W-:Y:S01]  /*12140*/  IMAD.MOV.U32 R22, RZ, RZ, R21 ;  /* 0x000000ffff167224 */ /* 0x000fe200078e0015 */
[----:B----4-:R-:W-:Y:S04]  /*12150*/  STL.64 [R1+0x2a28], R14 ;  /* 0x002a280e01007387 */ /* 0x010fe80000100a00 */
[----:B------:R-:W4:Y:S04]  /*12160*/  LDL.LU R20, [R1+0x1e0] ;  /* 0x0001e00001147983 */ /* 0x000f280000300800 */
[----:B------:R-:W4:Y:S04]  /*12170*/  LDL.LU R21, [R1+0x1ac] ;  /* 0x0001ac0001157983 */ /* 0x000f280000300800 */
[----:B------:R-:W0:Y:S01]  /*12180*/  LDSM.16.M88.4 R12, [R3+0x3000] ;  /* 0x00300000030c783b */ /* 0x000e220000000200 */
[----:B------:R-:W-:Y:S01]  /*12190*/  F2FP.F16.E4M3.UNPACK_B R30, R2 ;  /* 0x00000002ff1e723e */ /* 0x000fe200020006ff */
[----:B0-----:R-:W-:-:S02]  /*121a0*/  IMAD.MOV.U32 R4, RZ, RZ, R12 ;  /* 0x000000ffff047224 */ /* 0x001fc400078e000c */
[----:B------:R-:W-:Y:S01]  /*121b0*/  IMAD.MOV.U32 R2, RZ, RZ, R13 ;  /* 0x000000ffff027224 */ /* 0x000fe200078e000d */
[----:B------:R-:W-:-:S07]  /*121c0*/  F2FP.F16.E4M3.UNPACK_B R31, R7 ;  /* 0x00000007ff1f723e */ /* 0x000fce00020006ff */
[C---:B---3--:R-:W-:Y:S01]  /*121d0*/  HMMA.16816.F32 R24, R16.reuse, R30, R24 ;  /* 0x0000001e1018723c */ /* 0x048fe20000001818 */
[----:B------:R-:W-:Y:S02]  /*121e0*/  F2FP.F16.E4M3.UNPACK_B R28, R6 ;  /* 0x00000006ff1c723e */ /* 0x000fe400020006ff */
[----:B------:R-:W-:Y:S01]  /*121f0*/  F2FP.F16.E4M3.UNPACK_B R29, R22 ;  /* 0x00000016ff1d723e */ /* 0x000fe200020006ff */
[----:B----4-:R-:W-:Y:S04]  /*12200*/  STL.64 [R1+0x2a30], R20 ;  /* 0x002a301401007387 */ /* 0x010fe80000100a00 */
[----:B------:R-:W-:Y:S04]  /*12210*/  STL [R1+0x29e0], R33 ;  /* 0x0029e02101007387 */ /* 0x000fe80000100800 */
[----:B------:R0:W-:Y:S04]  /*12220*/  STL.64 [R1+0xf20], R12 ;  /* 0x000f200c01007387 */ /* 0x0001e80000100a00 */
[----:B------:R1:W-:Y:S01]  /*12230*/  STL.64 [R1+0xf28], R14 ;  /* 0x000f280e01007387 */ /* 0x0003e20000100a00 */
[----:B--2---:R-:W-:Y:S03]  /*12240*/  HMMA.16816.F32 R8, R16, R28, R8 ;  /* 0x0000001c1008723c */ /* 0x004fe60000001808 */
[----:B------:R-:W-:Y:S04]  /*12250*/  LDSM.16.M88.4 R20, [R3+0x4000] ;  /* 0x004000000314783b */ /* 0x000fe80000000200 */
[----:B0-----:R-:W2:Y:S04]  /*12260*/  LDL.LU.64 R12, [R1+0x100] ;  /* 0x00010000010c7983 */ /* 0x001ea80000300a00 */
[----:B-1----:R-:W2:Y:S04]  /*12270*/  LDL.LU.64 R14, [R1+0x108] ;  /* 0x00010800010e7983 */ /* 0x002ea80000300a00 */
[----:B------:R-:W-:Y:S04]  /*12280*/  STL.64 [R1+0xc0], R24 ;  /* 0x0000c01801007387 */ /* 0x000fe80000100a00 */
[----:B------:R-:W-:Y:S04]  /*12290*/  STL.64 [R1+0xc8], R26 ;  /* 0x0000c81a01007387 */ /* 0x000fe80000100a00 */
[----:B------:R-:W0:Y:S04]  /*122a0*/  LDSM.16.M88.4 R24, [R3+0x3800] ;  /* 0x003800000318783b */ /* 0x000e280000000200 */
[----:B0-----:R-:W-:Y:S04]  /*122b0*/  STL.64 [R1+0xf30], R24 ;  /* 0x000f301801007387 */ /* 0x001fe80000100a00 */
[----:B------:R-:W-:Y:S04]  /*122c0*/  STL.64 [R1+0xf38], R26 ;  /* 0x000f381a01007387 */ /* 0x000fe80000100a00 */
[----:B------:R-:W-:Y:S04]  /*122d0*/  STL.64 [R1+0x29f0], R30 ;  /* 0x0029f01e01007387 */ /* 0x000fe80000100a00 */
[----:B------:R0:W-:Y:S04]  /*122e0*/  STL.64 [R1+0x29e8], R28 ;  /* 0x0029e81c01007387 */ /* 0x0001e80000100a00 */
[----:B------:R1:W-:Y:S04]  /*122f0*/  STL.64 [R1+0xf0], R8 ;  /* 0x0000f00801007387 */ /* 0x0003e80000100a00 */
[----:B------:R3:W-:Y:S04]  /*12300*/  STL.64 [R1+0xf8], R10 ;  /* 0x0000f80a01007387 */ /* 0x0007e80000100a00 */
[----:B0-----:R-:W4:Y:S04]  /*12310*/  LDL.LU.64 R28, [R1+0x120] ;  /* 0x00012000011c7983 */ /* 0x001f280000300a00 */
[----:B------:R-:W4:Y:S04]  /*12320*/  LDL.LU.64 R30, [R1+0x128] ;  /* 0x00012800011e7983 */ /* 0x000f280000300a00 */
[----:B-1----:R-:W4:Y:S04]  /*12330*/  LDL.LU.64 R8, [R1+0x140] ;  /* 0x0001400001087983 */ /* 0x002f280000300a00 */
[----:B---3--:R-:W3:Y:S01]  /*12340*/  LDL.LU.64 R10, [R1+0x148] ;  /* 0x00014800010a7983 */ /* 0x008ee20000300a00 */
[----:B------:R-:W-:-:S02]  /*12350*/  F2FP.F16.E4M3.UNPACK_B R26, R5 ;  /* 0x00000005ff1a723e */ /* 0x000fc400020006ff */
[----:B------:R-:W-:Y:S01]  /*12360*/  F2FP.F16.E4M3.UNPACK_B R27, R0 ;  /* 0x00000000ff1b723e */ /* 0x000fe200020006ff */
[----:B------:R0:W-:Y:S01]  /*12370*/  STL.64 [R1+0xf40], R20 ;  /* 0x000f401401007387 */ /* 0x0001e20000100a00 */
[----:B------:R-:W-:Y:S02]  /*12380*/  IMAD.MOV.U32 R5, RZ, RZ, R20 ;  /* 0x000000ffff057224 */ /* 0x000fe400078e0014 */
[----:B------:R-:W-:Y:S01]  /*12390*/  IMAD.MOV.U32 R0, RZ, RZ, R21 ;  /* 0x000000ffff007224 */ /* 0x000fe200078e0015 */
[----:B------:R-:W-:Y:S04]  /*123a0*/  STL.64 [R1+0xf48], R22 ;  /* 0x000f481601007387 */ /* 0x000fe80000100a00 */
[----:B0-----:R-:W3:Y:S01]  /*123b0*/  LDL.LU.64 R20, [R1+0x2a30] ;  /* 0x002a300001147983 */ /* 0x001ee20000300a00 */
[----:B--2---:R-:W-:-:S15]  /*123c0*/  HMMA.16816.F32 R12, R16, R26, R12 ;  /* 0x0000001a100c723c */ /* 0x004fde000000180c */
[----:B------:R-:W-:-:S04]  /*123d0*/  NOP ;  /* 0x0000000000007918 */ /* 0x000fc80000000000 */
[----:B------:R-:W-:Y:S04]  /*123e0*/  STL.64 [R1+0x110], R12 ;  /* 0x0001100c01007387 */ /* 0x000fe80000100a00 */
[----:B------:R0:W-:Y:S04]  /*123f0*/  STL.64 [R1+0x118], R14 ;  /* 0x0001180e01007387 */ /* 0x0001e80000100a00 */
[----:B0-----:R-:W2:Y:S01]  /*12400*/  LDL.LU.64 R14, [R1+0x2a28] ;  /* 0x002a2800010e7983 */ /* 0x001ea20000300a00 */
[----:B------:R-:W-:Y:S01]  /*12410*/  IMAD.MOV.U32 R7, RZ, RZ, R24 ;  /* 0x000000ffff077224 */ /* 0x000fe200078e0018 */
[----:B------:R-:W-:Y:S01]  /*12420*/  F2FP.F16.E4M3.UNPACK_B R24, R4 ;  /* 0x00000004ff18723e */ /* 0x000fe200020006ff */
[----:B------:R-:W-:Y:S01]  /*12430*/  IMAD.MOV.U32 R6, RZ, RZ, R25 ;  /* 0x000000ffff067224 */ /* 0x000fe200078e0019 */
[----:B------:R-:W-:Y:S01]  /*12440*/  F2FP.F16.E4M3.UNPACK_B R25, R2 ;  /* 0x00000002ff19723e */ /* 0x000fe200020006ff */
[----:B------:R-:W-:Y:S04]  /*12450*/  STL.64 [R1+0x29d8], R26 ;  /* 0x0029d81a01007387 */ /* 0x000fe80000100a00 */
[----:B------:R3:W-:Y:S01]  /*12460*/  STL.64 [R1+0x29d0], R24 ;  /* 0x0029d01801007387 */ /* 0x0007e20000100a00 */
[----:B------:R-:W-:-:S02]  /*12470*/  F2FP.F16.E4M3.UNPACK_B R22, R7 ;  /* 0x00000007ff16723e */ /* 0x000fc400020006ff */
[----:B------:R-:W-:Y:S01]  /*12480*/  F2FP.F16.E4M3.UNPACK_B R23, R6 ;  /* 0x00000006ff17723e */ /* 0x000fe200020006ff */
[----:B----4-:R-:W-:-:S15]  /*12490*/  HMMA.16816.F32 R28, R16, R24, R28 ;  /* 0x00000018101c723c */ /* 0x010fde000000181c */
[----:B------:R-:W-:-:S04]  /*124a0*/  NOP ;  /* 0x0000000000007918 */ /* 0x000fc80000000000 */
[----:B------:R-:W-:Y:S04]  /*124b0*/  STL.64 [R1+0x130], R28 ;  /* 0x0001301c01007387 */ /* 0x000fe80000100a00 */
[----:B------:R-:W-:Y:S04]  /*124c0*/  STL.64 [R1+0x138], R30 ;  /* 0x0001381e01007387 */ /* 0x000fe80000100a00 */
[----:B------:R-:W0:Y:S01]  /*124d0*/  LDSM.16.M88.4 R28, [R3+0x4800] ;  /* 0x00480000031c783b */ /* 0x000e220000000200 */
[----:B---3--:R-:W-:Y:S03]  /*124e0*/  HMMA.16816.F32 R24, R16, R22, R8 ;  /* 0x000000161018723c */ /* 0x008fe60000001808 */
[----:B------:R-:W1:Y:S01]  /*124f0*/  LDSM.16.M88.4 R8, [R3+0x5000] ;  /* 0x005000000308783b */ /* 0x000e620000000200 */
[----:B0-----:R-:W-:-:S03]  /*12500*/  IMAD.MOV.U32 R4, RZ, RZ, R28 ;  /* 0x000000ffff047224 */ /* 0x001fc600078e001c */
[----:B------:R-:W-:Y:S04]  /*12510*/  STL.64 [R1+0xf50], R28 ;  /* 0x000f501c01007387 */ /* 0x000fe80000100a00 */
[----:B------:R-:W-:Y:S04]  /*12520*/  STL.64 [R1+0xf58], R30 ;  /* 0x000f581e01007387 */ /* 0x000fe80000100a00 */
[----:B------:R0:W-:Y:S02]  /*12530*/  STL [R1+0x2a20], R4 ;  /* 0x002a200401007387 */ /* 0x0001e40000100800 */
[----:B0-----:R-:W-:-:S02]  /*12540*/  IMAD R4, R21, 0x100, R20 ;  /* 0x0000010015047824 */ /* 0x001fc400078e0214 */
[----:B--2---:R-:W-:-:S05]  /*12550*/  IMAD R6, R15, 0x100, R14 ;  /* 0x000001000f067824 */ /* 0x004fca00078e020e */
[----:B------:R-:W-:Y:S04]  /*12560*/  STL [R1+0x88], R6 ;  /* 0x0000880601007387 */ /* 0x000fe80000100800 */
[----:B------:R-:W-:Y:S04]  /*12570*/  STL [R1+0x84], R4 ;  /* 0x0000840401007387 */ /* 0x000fe80000100800 */
[----:B------:R-:W-:Y:S04]  /*12580*/  STL.64 [R1+0x150], R24 ;  /* 0x0001501801007387 */ /* 0x000fe80000100a00 */
[----:B------:R-:W-:Y:S04]  /*12590*/  STL.64 [R1+0x158], R26 ;  /* 0x0001581a01007387 */ /* 0x000fe80000100a00 */
[----:B-1----:R-:W-:Y:S04]  /*125a0*/  STL.64 [R1+0xf60], R8 ;  /* 0x000f600801007387 */ /* 0x002fe80000100a00 */
[----:B------:R-:W-:Y:S04]  /*125b0*/  STL.64 [R1+0xf68], R10 ;  /* 0x000f680a01007387 */ /* 0x000fe80000100a00 */
[----:B------:R-:W2:Y:S04]  /*125c0*/  LDL.LU R30, [R1+0x1f0] ;  /* 0x0001f000011e7983 */ /* 0x000ea80000300800 */
[----:B------:R-:W2:Y:S01]  /*125d0*/  LDL.LU R31, [R1+0x1ec] ;  /* 0x0001ec00011f7983 */ /* 0x000ea20000300800 */
[----:B------:R-:W-:Y:S01]  /*125e0*/  IMAD.MOV.U32 R2, RZ, RZ, R29 ;  /* 0x000000ffff027224 */ /* 0x000fe200078e001d */
[----:B------:R-:W-:-:S02]  /*125f0*/  F2FP.F16.E4M3.UNPACK_B R20, R5 ;  /* 0x00000005ff14723e */ /* 0x000fc400020006ff */
[----:B------:R-:W0:Y:S01]  /*12600*/  LDSM.16.M88.4 R4, [R3+0x5800] ;  /* 0x005800000304783b */ /* 0x000e220000000200 */
[----:B------:R-:W-:-:S03]  /*12610*/  F2FP.F16.E4M3.UNPACK_B R21, R0 ;  /* 0x00000000ff15723e */ /* 0x000fc600020006ff */
[----:B--2---:R1:W-:Y:S04]  /*12620*/  STL.64 [R1+0x2a18], R30 ;  /* 0x002a181e01007387 */ /* 0x0043e80000100a00 */
[----:B------:R-:W2:Y:S04]  /*12630*/  LDL.LU.64 R28, [R1+0x170] ;  /* 0x00017000011c7983 */ /* 0x000ea80000300a00 */
[----:B-1----:R-:W2:Y:S04]  /*12640*/  LDL.LU.64 R30, [R1+0x178] ;  /* 0x00017800011e7983 */ /* 0x002ea80000300a00 */
[----:B------:R-:W3:Y:S04]  /*12650*/  LDL.LU R35, [R1+0x1f8] ;  /* 0x0001f80001237983 */ /* 0x000ee80000300800 */
[----:B------:R-:W3:Y:S01]  /*12660*/  LDL.LU R36, [R1+0x1f4] ;  /* 0x0001f40001247983 */ /* 0x000ee20000300800 */
[----:B0-----:R-:W-:-:S03]  /*12670*/  IMAD.MOV.U32 R10, RZ, RZ, R4 ;  /* 0x000000ffff0a7224 */ /* 0x001fc600078e0004 */
[----:B------:R-:W4:Y:S04]  /*12680*/  LDL.LU R37, [R1+0x210] ;  /* 0x0002100001257983 */ /* 0x000f280000300800 */
[----:B------:R-:W3:Y:S04]  /*12690*/  LDL.LU R26, [R1+0x1fc] ;  /* 0x0001fc00011a7983 */ /* 0x000ee80000300800 */
[----:B------:R0:W-:Y:S04]  /*126a0*/  STL.64 [R1+0xf70], R4 ;  /* 0x000f700401007387 */ /* 0x0001e80000100a00 */
[----:B------:R-:W-:Y:S04]  /*126b0*/  STL.64 [R1+0xf78], R6 ;  /* 0x000f780601007387 */ /* 0x000fe80000100a00 */
[----:B0-----:R-:W3:Y:S04]  /*126c0*/  LDL.LU R4, [R1+0x2a20] ;  /* 0x002a200001047983 */ /* 0x001ee80000300800 */
[----:B------:R-:W3:Y:S04]  /*126d0*/  LDL.LU R24, [R1+0x218] ;  /* 0x0002180001187983 */ /* 0x000ee80000300800 */
[----:B------:R-:W3:Y:S01]  /*126e0*/  LDL.LU R25, [R1+0x214] ;  /* 0x0002140001197983 */ /* 0x000ee20000300800 */
[----:B--2---:R-:W-:-:S15]  /*126f0*/  HMMA.16816.F32 R28, R16, R20, R28 ;  /* 0x00000014101c723c */ /* 0x004fde000000181c */
[----:B------:R-:W-:-:S04]  /*12700*/  NOP ;  /* 0x0000000000007918 */ /* 0x000fc80000000000 */
[----:B------:R-:W-:Y:S04]  /*12710*/  STL.64 [R1+0x170], R28 ;  /* 0x0001701c01007387 */ /* 0x000fe80000100a00 */
[----:B------:R-:W-:Y:S04]  /*12720*/  STL.64 [R1+0x178], R30 ;  /* 0x0001781e01007387 */ /* 0x000fe80000100a00 */
[----:B------:R-:W3:Y:S04]  /*12730*/  LDL.LU R27, [R1+0x240] ;  /* 0x00024000011b7983 */ /* 0x000ee80000300800 */
[----:B------:R-:W0:Y:S01]  /*12740*/  LDSM.16.M88.4 R28, [R3+0x6000] ;  /* 0x00600000031c783b */ /* 0x000e220000000200 */
[----:B------:R-:W-:-:S02]  /*12750*/  IMAD.MOV.U32 R11, RZ, RZ, R5 ;  /* 0x000000ffff0b7224 */ /* 0x000fc400078e0005 */
[----:B------:R-:W-:Y:S02]  /*12760*/  IMAD.MOV.U32 R12, RZ, RZ, R8 ;  /* 0x000000ffff0c7224 */ /* 0x000fe400078e0008 */
[----:B------:R-:W-:Y:S02]  /*12770*/  IMAD.MOV.U32 R13, RZ, RZ, R9 ;  /* 0x000000ffff0d7224 */ /* 0x000fe400078e0009 */
[----:B0-----:R-:W-:Y:S02]  /*12780*/  IMAD.MOV.U32 R8, RZ, RZ, R28 ;  /* 0x000000ffff087224 */ /* 0x001fe400078e001c */
[----:B------:R-:W-:Y:S01]  /*12790*/  IMAD.MOV.U32 R9, RZ, RZ, R29 ;  /* 0x000000ffff097224 */ /* 0x000fe200078e001d */
[----:B---3--:R-:W-:Y:S04]  /*127a0*/  STL.64 [R1+0x2a10], R26 ;  /* 0x002a101a01007387 */ /* 0x008fe80000100a00 */
[----:B------:R0:W-:Y:S04]  /*127b0*/  STL.64 [R1+0x2a08], R24 ;  /* 0x002a081801007387 */ /* 0x0001e80000100a00 */
[----:B0-----:R-:W2:Y:S04]  /*127c0*/  LDL.LU.64 R24, [R1+0x190] ;  /* 0x0001900001187983 */ /* 0x001ea80000300a00 */
[----:B------:R-:W2:Y:S04]  /*127d0*/  LDL.LU.64 R26, [R1+0x198] ;  /* 0x00019800011a7983 */ /* 0x000ea80000300a00 */
[----:B------:R-:W3:Y:S04]  /*127e0*/  LDL.LU R33, [R1+0x21c] ;  /* 0x00021c0001217983 */ /* 0x000ee80000300800 */
[----:B------:R-:W3:Y:S04]  /*127f0*/  LDL.LU R6, [R1+0x248] ;  /* 0x0002480001067983 */ /* 0x000ee80000300800 */
[----:B------:R-:W3:Y:S04]  /*12800*/  LDL.LU R7, [R1+0x244] ;  /* 0x0002440001077983 */ /* 0x000ee80000300800 */
[----:B------:R-:W3:Y:S04]  /*12810*/  LDL.LU R5, [R1+0x250] ;  /* 0x0002500001057983 */ /* 0x000ee80000300800 */
[----:B------:R-:W3:Y:S04]  /*12820*/  LDL.LU R0, [R1+0x24c] ;  /* 0x00024c0001007983 */ /* 0x000ee80000300800 */
[----:B------:R-:W-:Y:S04]  /*12830*/  STL.64 [R1+0x29b8], R22 ;  /* 0x0029b81601007387 */ /* 0x000fe80000100a00 */
[----:B------:R0:W-:Y:S04]  /*12840*/  STL.64 [R1+0x29b0], R20 ;  /* 0x0029b01401007387 */ /* 0x0001e80000100a00 */
[----:B0-----:R-:W3:Y:S04]  /*12850*/  LDL.LU.64 R20, [R1+0x1b0] ;  /* 0x0001b00001147983 */ /* 0x001ee80000300a00 */
[----:B------:R-:W3:Y:S04]  /*12860*/  LDL.LU.64 R22, [R1+0x1b8] ;  /* 0x0001b80001167983 */ /* 0x000ee80000300a00 */
[----:B------:R-:W-:Y:S04]  /*12870*/  STL.64 [R1+0xf80], R28 ;  /* 0x000f801c01007387 */ /* 0x000fe80000100a00 */
[----:B------:R-:W-:Y:S04]  /*12880*/  STL.64 [R1+0xf88], R30 ;  /* 0x000f881e01007387 */ /* 0x000fe80000100a00 */
[----:B------:R-:W0:Y:S04]  /*12890*/  LDSM.16.M88.4 R28, [R3+0x6800] ;  /* 0x00680000031c783b */ /* 0x000e280000000200 */
[----:B0-----:R-:W-:Y:S04]  /*128a0*/  STL.64 [R1+0xf90], R28 ;  /* 0x000f901c01007387 */ /* 0x001fe80000100a00 */
[----:B------:R0:W-:Y:S04]  /*128b0*/  STL.64 [R1+0xf98], R30 ;  /* 0x000f981e01007387 */ /* 0x0001e80000100a00 */
[----:B0-----:R-:W3:Y:S01]  /*128c0*/  LDL.LU.64 R30, [R1+0x2a18] ;  /* 0x002a1800011e7983 */ /* 0x001ee20000300a00 */
[----:B------:R-:W-:-:S02]  /*128d0*/  F2FP.F16.E4M3.UNPACK_B R14, R4 ;  /* 0x00000004ff0e723e */ /* 0x000fc400020006ff */
[----:B------:R-:W-:Y:S01]  /*128e0*/  F2FP.F16.E4M3.UNPACK_B R15, R2 ;  /* 0x00000002ff0f723e */ /* 0x000fe200020006ff */
[----:B------:R-:W-:Y:S02]  /*128f0*/  IMAD.MOV.U32 R4, RZ, RZ, R28 ;  /* 0x000000ffff047224 */ /* 0x000fe400078e001c */
[----:B------:R-:W-:Y:S02]  /*12900*/  IMAD.MOV.U32 R2, RZ, RZ, R29 ;  /* 0x000000ffff027224 */ /* 0x000fe400078e001d */
[----:B------:R-:W4:Y:S02]  /*12910*/  LDL.LU.64 R28, [R1+0x1d0] ;  /* 0x0001d000011c7983 */ /* 0x000f240000300a00 */
[----:B--2---:R-:W-:Y:S01]  /*12920*/  HMMA.16816.F32 R24, R16, R14, R24 ;  /* 0x0000000e1018723c */ /* 0x004fe20000001818 */
[----:B---3--:R-:W-:-:S05]  /*12930*/  IMAD R31, R31, 0x100, R30 ;  /* 0x000001001f1f7824 */ /* 0x008fca00078e021e */
[----:B------:R0:W-:Y:S04]  /*12940*/  STL [R1+0x80], R31 ;  /* 0x0000801f01007387 */ /* 0x0001e80000100800 */
[----:B0-----:R-:W2:Y:S09]  /*12950*/  LDL.LU.64 R30, [R1+0x1d8] ;  /* 0x0001d800011e7983 */ /* 0x001eb20000300a00 */
[----:B------:R-:W-:Y:S04]  /*12960*/  STL.64 [R1+0x190], R24 ;  /* 0x0001901801007387 */ /* 0x000fe80000100a00 */
[----:B------:R0:W-:Y:S04]  /*12970*/  STL.64 [R1+0x198], R26 ;  /* 0x0001981a01007387 */ /* 0x0001e80000100a00 */
[----:B0-----:R-:W4:Y:S01]  /*12980*/  LDL.LU.64 R26, [R1+0x2a10] ;  /* 0x002a1000011a7983 */ /* 0x001f220000300a00 */
[----:B------:R-:W-:-:S02]  /*12990*/  F2FP.F16.E4M3.UNPACK_B R12, R12 ;  /* 0x0000000cff0c723e */ /* 0x000fc400020006ff */
[----:B------:R-:W-:Y:S01]  /*129a0*/  F2FP.F16.E4M3.UNPACK_B R13, R13 ;  /* 0x0000000dff0d723e */ /* 0x000fe200020006ff */
[----:B------:R-:W-:Y:S01]  /*129b0*/  IMAD R36, R36, 0x100, R35 ;  /* 0x0000010024247824 */ /* 0x000fe200078e0223 */
[----:B------:R-:W3:Y:S04]  /*129c0*/  LDL.LU.64 R24, [R1+0x2a08] ;  /* 0x002a080001187983 */ /* 0x000ee80000300a00 */
[----:B------:R-:W2:Y:S01]  /*129d0*/  LDL.LU R35, [R1+0x2a00] ;  /* 0x002a000001237983 */ /* 0x000ea20000300800 */
[----:B------:R-:W-:Y:S03]  /*129e0*/  HMMA.16816.F32 R20, R16, R12, R20 ;  /* 0x0000000c1014723c */ /* 0x000fe60000001814 */
[----:B------:R0:W-:Y:S04]  /*129f0*/  STL [R1+0x5c], R36 ;  /* 0x00005c2401007387 */ /* 0x0001e80000100800 */
[----:B0-----:R-:W2:Y:S01]  /*12a00*/  LDL.LU R36, [R1+0x29fc] ;  /* 0x0029fc0001247983 */ /* 0x001ea20000300800 */
[----:B------:R-:W-:-:S02]  /*12a10*/  F2FP.F16.E4M3.UNPACK_B R10, R10 ;  /* 0x0000000aff0a723e */ /* 0x000fc400020006ff */
[----:B------:R-:W-:Y:S01]  /*12a20*/  F2FP.F16.E4M3.UNPACK_B R11, R11 ;  /* 0x0000000bff0b723e */ /* 0x000fe200020006ff */
[----:B----4-:R-:W-:Y:S02]  /*12a30*/  IMAD R26, R26, 0x100, R37 ;  /* 0x000001001a1a7824 */ /* 0x010fe400078e0225 */
[----:B------:R-:W4:Y:S06]  /*12a40*/  LDL.LU R37, [R1+0x29f8] ;  /* 0x0029f80001257983 */ /* 0x000f2c0000300800 */
[----:B------:R0:W-:Y:S04]  /*12a50*/  STL.64 [R1+0x1b0], R20 ;  /* 0x0001b01401007387 */ /* 0x0001e80000100a00 */
[----:B------:R1:W-:Y:S04]  /*12a60*/  STL.64 [R1+0x1b8], R22 ;  /* 0x0001b81601007387 */ /* 0x0003e80000100a00 */
[----:B0-----:R-:W4:Y:S04]  /*12a70*/  LDL.LU.64 R20, [R1+0x220] ;  /* 0x0002200001147983 */ /* 0x001f280000300a00 */
[----:B-1----:R-:W4:Y:S04]  /*12a80*/  LDL.LU.64 R22, [R1+0x228] ;  /* 0x0002280001167983 */ /* 0x002f280000300a00 */
[----:B------:R-:W-:Y:S04]  /*12a90*/  STL.64 [R1+0x2998], R14 ;  /* 0x0029980e01007387 */ /* 0x000fe80000100a00 */
[----:B------:R0:W-:Y:S04]  /*12aa0*/  STL.64 [R1+0x2990], R12 ;  /* 0x0029900c01007387 */ /* 0x0001e80000100a00 */
[----:B0-----:R-:W4:Y:S04]  /*12ab0*/  LDL.LU.64 R12, [R1+0x200] ;  /* 0x00020000010c7983 */ /* 0x001f280000300a00 */
[----:B------:R-:W4:Y:S01]  /*12ac0*/  LDL.LU.64 R14, [R1+0x208] ;  /* 0x00020800010e7983 */ /* 0x000f220000300a00 */
[----:B--2---:R-:W-:-:S15]  /*12ad0*/  HMMA.16816.F32 R28, R16, R10, R28 ;  /* 0x0000000a101c723c */ /* 0x004fde000000181c */
[----:B------:R-:W-:-:S04]  /*12ae0*/  NOP ;  /* 0x0000000000007918 */ /* 0x000fc80000000000 */
[----:B------:R0:W-:Y:S04]  /*12af0*/  STL.64 [R1+0x1e0], R28 ;  /* 0x0001e01c01007387 */ /* 0x0001e80000100a00 */
[----:B------:R1:W-:Y:S04]  /*12b00*/  STL.64 [R1+0x1e8], R30 ;  /* 0x0001e81e01007387 */ /* 0x0003e80000100a00 */
[----:B0-----:R-:W2:Y:S04]  /*12b10*/  LDL.LU.64 R28, [R1+0x910] ;  /* 0x00091000011c7983 */ /* 0x001ea80000300a00 */
[----:B-1----:R-:W2:Y:S01]  /*12b20*/  LDL.LU.64 R30, [R1+0x918] ;  /* 0x00091800011e7983 */ /* 0x002ea20000300a00 */
[----:B------:R-:W-:-:S02]  /*12b30*/  F2FP.F16.E4M3.UNPACK_B R8, R8 ;  /* 0x00000008ff08723e */ /* 0x000fc400020006ff */
[----:B------:R-:W-:Y:S01]  /*12b40*/  F2FP.F16.E4M3.UNPACK_B R9, R9 ;  /* 0x00000009ff09723e */ /* 0x000fe200020006ff */
[----:B------:R-:W-:Y:S04]  /*12b50*/  STL.64 [R1+0x29a8], R10 ;  /* 0x0029a80a01007387 */ /* 0x000fe80000100a00 */
[----:B------:R-:W-:Y:S01]  /*12b60*/  STL.64 [R1+0x29a0], R8 ;  /* 0x0029a00801007387 */ /* 0x000fe20000100a00 */
[----:B---3--:R-:W-:Y:S02]  /*12b70*/  IMAD R25, R25, 0x100, R24 ;  /* 0x0000010019197824 */ /* 0x008fe400078e0218 */
[----:B------:R-:W-:Y:S02]  /*12b80*/  IMAD R24, R33, 0x100, R27 ;  /* 0x0000010021187824 */ /* 0x000fe400078e021b */
[----:B------:R-:W-:Y:S01]  /*12b90*/  IMAD R33, R7, 0x100, R6 ;  /* 0x0000010007217824 */ /* 0x000fe200078e0206 */
[----:B------:R-:W-:-:S02]  /*12ba0*/  F2FP.F16.E4M3.UNPACK_B R6, R4 ;  /* 0x00000004ff06723e */ /* 0x000fc400020006ff */
[----:B------:R-:W-:Y:S01]  /*12bb0*/  F2FP.F16.E4M3.UNPACK_B R7, R2 ;  /* 0x00000002ff07723e */ /* 0x000fe200020006ff */
[----:B------:R-:W-:Y:S01]  /*12bc0*/  IMAD R0, R0, 0x100, R5 ;  /* 0x0000010000007824 */ /* 0x000fe200078e0205 */
[----:B----4-:R-:W-:Y:S01]  /*12bd0*/  HMMA.16816.F32 R12, R16, R8, R12 ;  /* 0x00000008100c723c */ /* 0x010fe2000000180c */
[----:B------:R-:W0:-:S15]  /*12be0*/  LDSM.16.M88.4 R8, [R3+0x7000] ;  /* 0x007000000308783b */ /* 0x000e1e0000000200 */
[----:B------:R-:W-:-:S03]  /*12bf0*/  NOP ;  /* 0x0000000000007918 */ /* 0x000fc60000000000 */
[----:B------:R-:W-:Y:S04]  /*12c00*/  STL.64 [R1+0x200], R12 ;  /* 0x0002000c01007387 */ /* 0x000fe80000100a00 */
[----:B------:R1:W-:Y:S02]  /*12c10*/  STL.64 [R1+0x208], R14 ;  /* 0x0002080e01007387 */ /* 0x0003e40000100a00 */
[----:B-1----:R-:W-:Y:S01]  /*12c20*/  HMMA.16816.F32 R12, R16, R6, R20 ;  /* 0x00000006100c723c */ /* 0x002fe20000001814 */
[----:B0-----:R-:W-:Y:S02]  /*12c30*/  IMAD.MOV.U32 R4, RZ, RZ, R8 ;  /* 0x000000ffff047224 */ /* 0x001fe400078e0008 */
[----:B------:R-:W-:-:S03]  /*12c40*/  IMAD.MOV.U32 R2, RZ, RZ, R9 ;  /* 0x000000ffff027224 */ /* 0x000fc600078e0009 */
[----:B------:R-:W-:Y:S02]  /*12c50*/  F2FP.F16.E4M3.UNPACK_B R4, R4 ;  /* 0x00000004ff04723e */ /* 0x000fe400020006ff */
[----:B------:R-:W-:-:S07]  /*12c60*/  F2FP.F16.E4M3.UNPACK_B R5, R2 ;  /* 0x00000002ff05723e */ /* 0x000fce00020006ff */
[----:B--2---:R-:W-:Y:S04]  /*12c70*/  HMMA.16816.F32 R28, R16, R4, R28 ;  /* 0x00000004101c723c */ /* 0x004fe8000000181c */
[----:B------:R0:W-:Y:S04]  /*12c80*/  STL.64 [R1+0x290], R12 ;  /* 0x0002900c01007387 */ /* 0x0001e80000100a00 */
[----:B------:R1:W-:Y:S04]  /*12c90*/  STL.64 [R1+0x298], R14 ;  /* 0x0002980e01007387 */ /* 0x0003e80000100a00 */
[----:B------:R2:W-:Y:S04]  /*12ca0*/  STL.64 [R1+0xfa0], R8 ;  /* 0x000fa00801007387 */ /* 0x0005e80000100a00 */
[----:B------:R3:W-:Y:S04]  /*12cb0*/  STL.64 [R1+0xfa8], R10 ;  /* 0x000fa80a01007387 */ /* 0x0007e80000100a00 */
[----:B------:R-:W4:Y:S04]  /*12cc0*/  LDL.LU.64 R20, [R1+0xed0] ;  /* 0x000ed00001147983 */ /* 0x000f280000300a00 */
[----:B------:R-:W4:Y:S04]  /*12cd0*/  LDL.LU.64 R22, [R1+0xed8] ;  /* 0x000ed80001167983 */ /* 0x000f280000300a00 */
[----:B0-----:R-:W4:Y:S04]  /*12ce0*/  LDL.LU.64 R12, [R1+0xec0] ;  /* 0x000ec000010c7983 */ /* 0x001f280000300a00 */
[----:B-1----:R-:W4:Y:S04]  /*12cf0*/  LDL.LU.64 R14, [R1+0xec8] ;  /* 0x000ec800010e7983 */ /* 0x002f280000300a00 */
[----:B--2---:R-:W2:Y:S04]  /*12d00*/  LDL.LU.64 R8, [R1+0xeb0] ;  /* 0x000eb00001087983 */ /* 0x004ea80000300a00 */
[----:B---3--:R-:W2:Y:S04]  /*12d10*/  LDL.LU.64 R10, [R1+0xeb8] ;  /* 0x000eb800010a7983 */ /* 0x008ea80000300a00 */
[----:B------:R-:W-:Y:S04]  /*12d20*/  STL.64 [R1+0x840], R28 ;  /* 0x0008401c01007387 */ /* 0x000fe80000100a00 */
[----:B------:R-:W-:Y:S04]  /*12d30*/  STL.64 [R1+0x848], R30 ;  /* 0x0008481e01007387 */ /* 0x000fe80000100a00 */
[----:B------:R-:W-:Y:S04]  /*12d40*/  STL.64 [R1+0x29c8], R6 ;  /* 0x0029c80601007387 */ /* 0x000fe80000100a00 */
[----:B------:R0:W-:Y:S04]  /*12d50*/  STL.64 [R1+0x29c0], R4 ;  /* 0x0029c00401007387 */ /* 0x0001e80000100a00 */
[----:B------:R-:W1:Y:S04]  /*12d60*/  LDSM.16.M88.4 R28, [R3+0x7800] ;  /* 0x00780000031c783b */ /* 0x000e680000000200 */
[----:B0-----:R-:W3:Y:S04]  /*12d70*/  LDL.LU.64 R4, [R1+0x900] ;  /* 0x0009000001047983 */ /* 0x001ee80000300a00 */
[----:B------:R-:W3:Y:S01]  /*12d80*/  LDL.LU.64 R6, [R1+0x908] ;  /* 0x0009080001067983 */ /* 0x000ee20000300a00 */
[----:B-1----:R-:W-:-:S02]  /*12d90*/  IMAD.MOV.U32 R2, RZ, RZ, R28 ;  /* 0x000000ffff027224 */ /* 0x002fc400078e001c */
[----:B------:R-:W-:-:S03]  /*12da0*/  IMAD.MOV.U32 R3, RZ, RZ, R29 ;  /* 0x000000ffff037224 */ /* 0x000fc600078e001d */
[----:B------:R-:W-:Y:S02]  /*12db0*/  F2FP.F16.E4M3.UNPACK_B R2, R2 ;  /* 0x00000002ff02723e */ /* 0x000fe400020006ff */
[----:B------:R-:W-:Y:S01]  /*12dc0*/  F2FP.F16.E4M3.UNPACK_B R3, R3 ;  /* 0x00000003ff03723e */ /* 0x000fe200020006ff */
[----:B------:R-:W-:Y:S04]  /*12dd0*/  STL.64 [R1+0xfb0], R28 ;  /* 0x000fb01c01007387 */ /* 0x000fe80000100a00 */
[----:B------:R0:W-:Y:S04]  /*12de0*/  STL.64 [R1+0xfb8], R30 ;  /* 0x000fb81e01007387 */ /* 0x0001e80000100a00 */
[----:B0-----:R-:W2:Y:S04]  /*12df0*/  LDL.LU.64 R30, [R1+0x29f0] ;  /* 0x0029f000011e7983 */ /* 0x001ea80000300a00 */
[----:B------:R-:W2:Y:S01]  /*12e00*/  LDL.LU.64 R28, [R1+0x29e8] ;  /* 0x0029e800011c7983 */ /* 0x000ea20000300a00 */
[----:B---3--:R-:W-:Y:S01]  /*12e10*/  HMMA.16816.F32 R4, R16, R2, R4 ;  /* 0x000000021004723c */ /* 0x008fe20000001804 */
[----:B------:R-:W-:-:S02]  /*12e20*/  F2FP.F16.E4M3.UNPACK_B R17, R25 ;  /* 0x00000019ff11723e */ /* 0x000fc400020006ff */
[----:B------:R-:W-:Y:S02]  /*12e30*/  F2FP.F16.E4M3.UNPACK_B R18, R24 ;  /* 0x00000018ff12723e */ /* 0x000fe400020006ff */
[----:B------:R-:W-:Y:S02]  /*12e40*/  F2FP.F16.E4M3.UNPACK_B R16, R26 ;  /* 0x0000001aff10723e */ /* 0x000fe400020006ff */
[----:B------:R-:W-:-:S12]  /*12e50*/  F2FP.F16.E4M3.UNPACK_B R19, R33 ;  /* 0x00000021ff13723e */ /* 0x000fd800020006ff */
[----:B------:R0:W-:Y:S04]  /*12e60*/  STL.64 [R1+0x280], R4 ;  /* 0x0002800401007387 */ /* 0x0001e80000100a00 */
[----:B------:R1:W-:Y:S04]  /*12e70*/  STL.64 [R1+0x288], R6 ;  /* 0x0002880601007387 */ /* 0x0003e80000100a00 */
[----:B------:R-:W3:Y:S04]  /*12e80*/  LDL.LU.64 R24, [R1+0xe90] ;  /* 0x000e900001187983 */ /* 0x000ee80000300a00 */
[----:B------:R-:W3:Y:S04]  /*12e90*/  LDL.LU.64 R26, [R1+0xe98] ;  /* 0x000e9800011a7983 */ /* 0x000ee80000300a00 */
[----:B------:R-:W2:Y:S01]  /*12ea0*/  LDL.LU R33, [R1+0x29e0] ;  /* 0x0029e00001217983 */ /* 0x000ea20000300800 */
[C---:B----4-:R-:W-:Y:S03]  /*12eb0*/  HMMA.16816.F32 R20, R16.reuse, R36, R20 ;  /* 0x000000241014723c */ /* 0x050fe60000001814 */
[----:B0-----:R-:W4:Y:S05]  /*12ec0*/  LDL.LU.64 R4, [R1+0xe70] ;  /* 0x000e700001047983 */ /* 0x001f2a0000300a00 */
[C---:B------:R-:W-:Y:S11]  /*12ed0*/  HMMA.16816.F32 R12, R16.reuse, R34, R12 ;  /* 0x00000022100c723c */ /* 0x040ff6000000180c */
[----:B------:R0:W-:Y:S04]  /*12ee0*/  STL.64 [R1+0x830], R20 ;  /* 0x0008301401007387 */ /* 0x0001e80000100a00 */
[----:B------:R0:W-:Y:S04]  /*12ef0*/  STL.64 [R1+0x838], R22 ;  /* 0x0008381601007387 */ /* 0x0001e80000100a00 */
[----:B-1----:R-:W4:Y:S04]  /*12f00*/  LDL.LU.64 R6, [R1+0xe78] ;  /* 0x000e780001067983 */ /* 0x002f280000300a00 */
[----:B------:R-:W-:Y:S04]  /*12f10*/  STL.64 [R1+0x820], R12 ;  /* 0x0008200c01007387 */ /* 0x000fe80000100a00 */
[----:B------:R2:W-:Y:S04]  /*12f20*/  STL.64 [R1+0x828], R14 ;  /* 0x0008280e01007387 */ /* 0x0005e80000100a00 */
[----:B0-----:R-:W4:Y:S04]  /*12f30*/  LDL.LU.64 R20, [R1+0xe60] ;  /* 0x000e600001147983 */ /* 0x001f280000300a00 */
[----:B------:R-:W4:Y:S01]  /*12f40*/  LDL.LU.64 R22, [R1+0xe68] ;  /* 0x000e680001167983 */ /* 0x000f220000300a00 */
[C---:B--2---:R-:W-:Y:S03]  /*12f50*/  HMMA.16816.F32 R12, R16.reuse, R32, R8 ;  /* 0x00000020100c723c */ /* 0x044fe60000001808 */
[----:B------:R-:W2:Y:S04]  /*12f60*/  LDL.LU.64 R8, [R1+0xe50] ;  /* 0x000e500001087983 */ /* 0x000ea80000300a00 */
[----:B------:R-:W2:Y:S01]  /*12f70*/  LDL.LU.64 R10, [R1+0xe58] ;  /* 0x000e5800010a7983 */ /* 0x000ea20000300a00 */
[C---:B---3--:R-:W-:Y:S11]  /*12f80*/  HMMA.16816.F32 R24, R16.reuse, R30, R24 ;  /* 0x0000001e1018723c */ /* 0x048ff60000001818 */
[----:B------:R0:W-:Y:S04]  /*12f90*/  STL.64 [R1+0x810], R12 ;  /* 0x0008100c01007387 */ /* 0x0001e80000100a00 */
[----:B------:R1:W-:Y:S04]  /*12fa0*/  STL.64 [R1+0x818], R14 ;  /* 0x0008180e01007387 */ /* 0x0003e80000100a00 */
[----:B0-----:R-:W3:Y:S04]  /*12fb0*/  LDL.LU.64 R12, [R1+0xe30] ;  /* 0x000e3000010c7983 */ /* 0x001ee80000300a00 */
[----:B-1----:R-:W3:Y:S04]  /*12fc0*/  LDL.LU.64 R14, [R1+0xe38] ;  /* 0x000e3800010e7983 */ /* 0x002ee80000300a00 */
[----:B------:R-:W-:Y:S04]  /*12fd0*/  STL.64 [R1+0x2968], R34 ;  /* 0x0029682201007387 */ /* 0x000fe80000100a00 */
[----:B------:R0:W-:Y:S04]  /*12fe0*/  STL.64 [R1+0x2960], R32 ;  /* 0x0029602001007387 */ /* 0x0001e80000100a00 */
[----:B0-----:R-:W2:Y:S04]  /*12ff0*/  LDL.LU.64 R32, [R1+0xe80] ;  /* 0x000e800001207983 */ /* 0x001ea80000300a00 */
[----:B------:R-:W2:Y:S04]  /*13000*/  LDL.LU.64 R34, [R1+0xe88] ;  /* 0x000e880001227983 */ /* 0x000ea80000300a00 */
[----:B------:R-:W-:Y:S04]  /*13010*/  STL.64 [R1+0x800], R24 ;  /* 0x0008001801007387 */ /* 0x000fe80000100a00 */
[----:B------:R0:W-:Y:S04]  /*13020*/  STL.64 [R1+0x808], R26 ;  /* 0x0008081a01007387 */ /* 0x0001e80000100a00 */
[----:B0-----:R-:W4:Y:S04]  /*13030*/  LDL.LU.64 R26, [R1+0x29d8] ;  /* 0x0029d800011a7983 */ /* 0x001f280000300a00 */
[----:B------:R-:W3:Y:S01]  /*13040*/  LDL.LU.64 R24, [R1+0x29d0] ;  /* 0x0029d00001187983 */ /* 0x000ee20000300a00 */
[C---:B--2---:R-:W-:Y:S08]  /*13050*/  HMMA.16816.F32 R32, R16.reuse, R28, R32 ;  /* 0x0000001c1020723c */ /* 0x044ff00000001820 */
[C---:B----4-:R-:W-:Y:S11]  /*13060*/  HMMA.16816.F32 R4, R16.reuse, R26, R4 ;  /* 0x0000001a1004723c */ /* 0x050ff60000001804 */
[----:B------:R0:W-:Y:S01]  /*13070*/  STL.64 [R1+0x7f0], R32 ;  /* 0x0007f02001007387 */ /* 0x0001e20000100a00 */
[C---:B---3--:R-:W-:Y:S03]  /*13080*/  HMMA.16816.F32 R20, R16.reuse, R24, R20 ;  /* 0x000000181014723c */ /* 0x048fe60000001814 */
[----:B------:R1:W-:Y:S04]  /*13090*/  STL.64 [R1+0x7f8], R34 ;  /* 0x0007f82201007387 */ /* 0x0003e80000100a00 */
[----:B0-----:R-:W2:Y:S04]  /*130a0*/  LDL.LU.64 R32, [R1+0xdf0] ;  /* 0x000df00001207983 */ /* 0x001ea80000300a00 */
[----:B-1----:R-:W2:Y:S04]  /*130b0*/  LDL.LU.64 R34, [R1+0xdf8] ;  /* 0x000df80001227983 */ /* 0x002ea80000300a00 */
[----:B------:R-:W-:Y:S04]  /*130c0*/  STL.64 [R1+0x2958], R30 ;  /* 0x0029581e01007387 */ /* 0x000fe80000100a00 */
[----:B------:R0:W-:Y:S04]  /*130d0*/  STL.64 [R1+0x2950], R28 ;  /* 0x0029501c01007387 */ /* 0x0001e80000100a00 */
[----:B0-----:R-:W3:Y:S04]  /*130e0*/  LDL.LU.64 R28, [R1+0xe00] ;  /* 0x000e0000011c7983 */ /* 0x001ee80000300a00 */
[----:B------:R-:W3:Y:S04]  /*130f0*/  LDL.LU.64 R30, [R1+0xe08] ;  /* 0x000e0800011e7983 */ /* 0x000ee80000300a00 */
[----:B------:R-:W-:Y:S04]  /*13100*/  STL.64 [R1+0x7e0], R4 ;  /* 0x0007e00401007387 */ /* 0x000fe80000100a00 */
[----:B------:R0:W-:Y:S04]  /*13110*/  STL.64 [R1+0x7e8], R6 ;  /* 0x0007e80601007387 */ /* 0x0001e80000100a00 */
[----:B0-----:R-:W4:Y:S04]  /*13120*/  LDL.LU.64 R6, [R1+0x29c8] ;  /* 0x0029c80001067983 */ /* 0x001f280000300a00 */
[----:B------:R-:W2:Y:S04]  /*13130*/  LDL.LU.64 R4, [R1+0x29c0] ;  /* 0x0029c00001047983 */ /* 0x000ea80000300a00 */
[----:B------:R-:W-:Y:S04]  /*13140*/  STL.64 [R1+0x7d0], R20 ;  /* 0x0007d01401007387 */ /* 0x000fe80000100a00 */
[----:B------:R0:W-:Y:S04]  /*13150*/  STL.64 [R1+0x7d8], R22 ;  /* 0x0007d81601007387 */ /* 0x0001e80000100a00 */
[----:B0-----:R-:W2:Y:S04]  /*13160*/  LDL.LU.64 R22, [R1+0x29b8] ;  /* 0x0029b80001167983 */ /* 0x001ea80000300a00 */
[----:B------:R-:W3:Y:S04]  /*13170*/  LDL.LU.64 R20, [R1+0x29b0] ;  /* 0x0029b00001147983 */ /* 0x000ee80000300a00 */
[----:B------:R-:W-:Y:S04]  /*13180*/  STL.64 [R1+0x2978], R26 ;  /* 0x0029781a01007387 */ /* 0x000fe80000100a00 */
[----:B------:R0:W-:Y:S04]  /*13190*/  STL.64 [R1+0x2970], R24 ;  /* 0x0029701801007387 */ /* 0x0001e80000100a00 */
[----:B0-----:R-:W4:Y:S04]  /*131a0*/  LDL.LU.64 R24, [R1+0xe10] ;  /* 0x000e100001187983 */ /* 0x001f280000300a00 */
[----:B------:R-:W4:Y:S01]  /*131b0*/  LDL.LU.64 R26, [R1+0xe18] ;  /* 0x000e1800011a7983 */ /* 0x000f220000300a00 */
[C---:B--2---:R-:W-:Y:S08]  /*131c0*/  HMMA.16816.F32 R8, R16.reuse, R22, R8 ;  /* 0x000000161008723c */ /* 0x044ff00000001808 */
[C---:B---3--:R-:W-:Y:S11]  /*131d0*/  HMMA.16816.F32 R12, R16.reuse, R20, R12 ;  /* 0x00000014100c723c */ /* 0x048ff6000000180c */
[----:B------:R-:W-:Y:S04]  /*131e0*/  STL.64 [R1+0x7c0], R8 ;  /* 0x0007c00801007387 */ /* 0x000fe80000100a00 */
[----:B------:R0:W-:Y:S04]  /*131f0*/  STL.64 [R1+0x7c8], R10 ;  /* 0x0007c80a01007387 */ /* 0x0001e80000100a00 */
[----:B0-----:R-:W2:Y:S04]  /*13200*/  LDL.LU.64 R10, [R1+0x29a8] ;  /* 0x0029a800010a7983 */ /* 0x001ea80000300a00 */
[----:B------:R-:W3:Y:S04]  /*13210*/  LDL.LU.64 R8, [R1+0x29a0] ;  /* 0x0029a00001087983 */ /* 0x000ee80000300a00 */
[----:B------:R-:W-:Y:S04]  /*13220*/  STL.64 [R1+0x7b0], R12 ;  /* 0x0007b00c01007387 */ /* 0x000fe80000100a00 */
[----:B------:R0:W-:Y:S04]  /*13230*/  STL.64 [R1+0x7b8], R14 ;  /* 0x0007b80e01007387 */ /* 0x0001e80000100a00 */
[----:B0-----:R-:W3:Y:S04]  /*13240*/  LDL.LU.64 R14, [R1+0x2998] ;  /* 0x00299800010e7983 */ /* 0x001ee80000300a00 */
[----:B------:R-:W4:Y:S04]  /*13250*/  LDL.LU.64 R12, [R1+0x2990] ;  /* 0x00299000010c7983 */ /* 0x000f280000300a00 */
[----:B------:R-:W-:Y:S04]  /*13260*/  STL.64 [R1+0x2988], R22 ;  /* 0x0029881601007387 */ /* 0x000fe80000100a00 */
[----:B------:R0:W-:Y:S04]  /*13270*/  STL.64 [R1+0x2980], R20 ;  /* 0x0029801401007387 */ /* 0x0001e80000100a00 */
[----:B0-----:R-:W3:Y:S04]  /*13280*/  LDL.LU.64 R20, [R1+0xe20] ;  /* 0x000e200001147983 */ /* 0x001ee80000300a00 */
[----:B------:R-:W3:Y:S01]  /*13290*/  LDL.LU.64 R22, [R1+0xe28] ;  /* 0x000e280001167983 */ /* 0x000ee20000300a00 */
[C---:B--2---:R-:W-:Y:S08]  /*132a0*/  HMMA.16816.F32 R28, R16.reuse, R10, R28 ;  /* 0x0000000a101c723c */ /* 0x044ff0000000181c */
[C---:B----4-:R-:W-:Y:S08]  /*132b0*/  HMMA.16816.F32 R24, R16.reuse, R12, R24 ;  /* 0x0000000c1018723c */ /* 0x050ff00000001818 */
[----:B---3--:R-:W-:-:S15]  /*132c0*/  HMMA.16816.F32 R20, R16, R14, R20 ;  /* 0x0000000e1014723c */ /* 0x008fde0000001814 */
[----:B------:R-:W-:-:S04]  /*132d0*/  NOP ;  /* 0x0000000000007918 */ /* 0x000fc80000000000 */
[----:B------:R0:W-:Y:S04]  /*132e0*/  STL.64 [R1+0x7a0], R20 ;  /* 0x0007a01401007387 */ /* 0x0001e80000100a00 */
[----:B------:R1:W-:Y:S04]  /*132f0*/  STL.64 [R1+0x7a8], R22 ;  /* 0x0007a81601007387 */ /* 0x0003e80000100a00 */
[----:B0-----:R-:W2:Y:S04]  /*13300*/  LDL.LU.64 R20, [R1+0xde0] ;  /* 0x000de00001147983 */ /* 0x001ea80000300a00 */
[----:B-1----:R-:W2:Y:S04]  /*13310*/  LDL.LU.64 R22, [R1+0xde8] ;  /* 0x000de80001167983 */ /* 0x002ea80000300a00 */
[----:B------:R0:W-:Y:S04]  /*13320*/  STL.64 [R1+0x790], R24 ;  /* 0x0007901801007387 */ /* 0x0001e80000100a00 */
[----:B------:R-:W-:Y:S04]  /*13330*/  STL.64 [R1+0x798], R26 ;  /* 0x0007981a01007387 */ /* 0x000fe80000100a00 */
[----:B------:R-:W-:Y:S04]  /*13340*/  STL.64 [R1+0x2938], R14 ;  /* 0x0029380e01007387 */ /* 0x000fe80000100a00 */
[----:B------:R1:W-:Y:S04]  /*13350*/  STL.64 [R1+0x2930], R12 ;  /* 0x0029300c01007387 */ /* 0x0003e80000100a00 */
[----:B0-----:R-:W3:Y:S01]  /*13360*/  LDL.LU.64 R24, [R1+0x8f0] ;  /* 0x0008f00001187983 */ /* 0x001ee20000300a00 */
[C---:B-1----:R-:W-:Y:S03]  /*13370*/  HMMA.16816.F32 R12, R16.reuse, R8, R32 ;  /* 0x00000008100c723c */ /* 0x042fe60000001820 */
[----:B------:R0:W-:Y:S04]  /*13380*/  STL.64 [R1+0x780], R28 ;  /* 0x0007801c01007387 */ /* 0x0001e80000100a00 */
[----:B------:R1:W-:Y:S04]  /*13390*/  STL.64 [R1+0x788], R30 ;  /* 0x0007881e01007387 */ /* 0x0003e80000100a00 */
[----:B------:R-:W3:Y:S08]  /*133a0*/  LDL.LU.64 R26, [R1+0x8f8] ;  /* 0x0008f800011a7983 */ /* 0x000ef00000300a00 */
[----:B------:R4:W-:Y:S04]  /*133b0*/  STL.64 [R1+0x770], R12 ;  /* 0x0007700c01007387 */ /* 0x0009e80000100a00 */
[----:B------:R0:W-:Y:S04]  /*133c0*/  STL.64 [R1+0x778], R14 ;  /* 0x0007780e01007387 */ /* 0x0001e80000100a00 */
[----:B------:R-:W3:Y:S04]  /*133d0*/  LDL.LU.64 R32, [R1+0xdc0] ;  /* 0x000dc00001207983 */ /* 0x000ee80000300a00 */
[----:B------:R-:W3:Y:S04]  /*133e0*/  LDL.LU.64 R34, [R1+0xdc8] ;  /* 0x000dc80001227983 */ /* 0x000ee80000300a00 */
[----:B0-----:R-:W3:Y:S04]  /*133f0*/  LDL.LU.64 R28, [R1+0xdb0] ;  /* 0x000db000011c7983 */ /* 0x001ee80000300a00 */
[----:B-1----:R-:W3:Y:S04]  /*13400*/  LDL.LU.64 R30, [R1+0xdb8] ;  /* 0x000db800011e7983 */ /* 0x002ee80000300a00 */
[----:B----4-:R-:W4:Y:S04]  /*13410*/  LDL.LU.64 R12, [R1+0xd90] ;  /* 0x000d9000010c7983 */ /* 0x010f280000300a00 */
[----:B------:R-:W4:Y:S04]  /*13420*/  LDL.LU.64 R14, [R1+0xd98] ;  /* 0x000d9800010e7983 */ /* 0x000f280000300a00 */
[----:B------:R-:W-:Y:S04]  /*13430*/  STL.64 [R1+0x2918], R10 ;  /* 0x0029180a01007387 */ /* 0x000fe80000100a00 */
[----:B------:R0:W-:Y:S04]  /*13440*/  STL.64 [R1+0x2910], R8 ;  /* 0x0029100801007387 */ /* 0x0001e80000100a00 */
[----:B0-----:R-:W3:Y:S04]  /*13450*/  LDL.LU.64 R8, [R1+0xdd0] ;  /* 0x000dd00001087983 */ /* 0x001ee80000300a00 */
[----:B------:R-:W3:Y:S01]  /*13460*/  LDL.LU.64 R10, [R1+0xdd8] ;  /* 0x000dd800010a7983 */ /* 0x000ee20000300a00 */
[----:B--2---:R-:W-:-:S15]  /*13470*/  HMMA.16816.F32 R20, R16, R6, R20 ;  /* 0x000000061014723c */ /* 0x004fde0000001814 */
[----:B------:R-:W-:-:S04]  /*13480*/  NOP ;  /* 0x0000000000007918 */ /* 0x000fc80000000000 */
[----:B------:R-:W-:Y:S04]  /*13490*/  STL.64 [R1+0x760], R20 ;  /* 0x0007601401007387 */ /* 0x000fe80000100a00 */
[----:B------:R0:W-:Y:S04]  /*134a0*/  STL.64 [R1+0x768], R22 ;  /* 0x0007681601007387 */ /* 0x0001e80000100a00 */
[----:B0-----:R-:W2:Y:S04]  /*134b0*/  LDL.LU.64 R22, [R1+0x2988] ;  /* 0x0029880001167983 */ /* 0x001ea80000300a00 */
[----:B------:R-:W2:Y:S01]  /*134c0*/  LDL.LU.64 R20, [R1+0x2980] ;  /* 0x0029800001147983 */ /* 0x000ea20000300a00 */
[C---:B---3--:R-:W-:Y:S08]  /*134d0*/  HMMA.16816.F32 R8, R16.reuse, R4, R8 ;  /* 0x000000041008723c */ /* 0x048ff00000001808 */
[----:B------:R-:W-:Y:S11]  /*134e0*/  HMMA.16816.F32 R16, R16, R2, R24 ;  /* 0x000000021010723c */ /* 0x000ff60000001818 */
        /* <DEDUP_REMOVED lines=8> */
[----:B------:R-:W2:Y:S04]  /*13570*/  LDL.LU.64 R26, [R1+0x2978] ;  /* 0x00297800011a7983 */ /* 0x000ea80000300a00 */
[----:B------:R-:W2:Y:S04]  /*13580*/  LDL.LU.64 R24, [R1+0x2970] ;  /* 0x0029700001187983 */ /* 0x000ea80000300a00 */
[----:B------:R0:W-:Y:S04]  /*13590*/  STL.64 [R1+0x270], R16 ;  /* 0x0002701001007387 */ /* 0x0001e80000100a00 */
[----:B------:R1:W-:Y:S04]  /*135a0*/  STL.64 [R1+0x278], R18 ;  /* 0x0002781201007387 */ /* 0x0003e80000100a00 */
[----:B0-----:R-:W2:Y:S04]  /*135b0*/  LDL.LU R16, [R1+0x88] ;  /* 0x0000880001107983 */ /* 0x001ea80000300800 */
[----:B------:R-:W3:Y:S04]  /*135c0*/  LDL.LU R17, [R1+0x84] ;  /* 0x0000840001117983 */ /* 0x000ee80000300800 */
[----:B-1----:R-:W4:Y:S04]  /*135d0*/  LDL.LU R18, [R1+0x80] ;  /* 0x0000800001127983 */ /* 0x002f280000300800 */
[----:B------:R-:W4:Y:S01]  /*135e0*/  LDL.LU R19, [R1+0x5c] ;  /* 0x00005c0001137983 */ /* 0x000f220000300800 */
[----:B--2---:R-:W-:-:S02]  /*135f0*/  F2FP.F16.E4M3.UNPACK_B R16, R16 ;  /* 0x00000010ff10723e */ /* 0x004fc400020006ff */
[----:B---3--:R-:W-:Y:S02]  /*13600*/  F2FP.F16.E4M3.UNPACK_B R17, R17 ;  /* 0x00000011ff11723e */ /* 0x008fe400020006ff */
[----:B----4-:R-:W-:Y:S02]  /*13610*/  F2FP.F16.E4M3.UNPACK_B R18, R18 ;  /* 0x00000012ff12723e */ /* 0x010fe400020006ff */
[----:B------:R-:W-:-:S07]  /*13620*/  F2FP.F16.E4M3.UNPACK_B R19, R19 ;  /* 0x00000013ff13723e */ /* 0x000fce00020006ff */
[----:B------:R-:W-:-:S15]  /*13630*/  HMMA.16816.F32 R32, R16, R36, R32 ;  /* 0x000000241020723c */ /* 0x000fde0000001820 */
[----:B------:R-:W-:-:S04]  /*13640*/  NOP ;  /* 0x0000000000007918 */ /* 0x000fc80000000000 */
[----:B------:R-:W-:Y:S04]  /*13650*/  STL.64 [R1+0x740], R32 ;  /* 0x0007402001007387 */ /* 0x000fe80000100a00 */
[----:B------:R0:W-:Y:S04]  /*13660*/  STL.64 [R1+0x748], R34 ;  /* 0x0007482201007387 */ /* 0x0001e80000100a00 */
[----:B0-----:R-:W2:Y:S04]  /*13670*/  LDL.LU.64 R34, [R1+0x2968] ;  /* 0x0029680001227983 */ /* 0x001ea80000300a00 */
[----:B------:R-:W3:Y:S01]  /*13680*/  LDL.LU.64 R32, [R1+0x2960] ;  /* 0x0029600001207983 */ /* 0x000ee20000300a00 */
[----:B--2---:R-:W-:-:S15]  /*13690*/  HMMA.16816.F32 R28, R16, R34, R28 ;  /* 0x00000022101c723c */ /* 0x004fde000000181c */
[----:B------:R-:W-:-:S04]  /*136a0*/  NOP ;  /* 0x0000000000007918 */ /* 0x000fc80000000000 */
[----:B------:R-:W-:Y:S04]  /*136b0*/  STL.64 [R1+0x730], R28 ;  /* 0x0007301c01007387 */ /* 0x000fe80000100a00 */
[----:B------:R0:W-:Y:S04]  /*136c0*/  STL.64 [R1+0x738], R30 ;  /* 0x0007381e01007387 */ /* 0x0001e80000100a00 */
[----:B0-----:R-:W2:Y:S01]  /*136d0*/  LDL.LU.64 R30, [R1+0x2958] ;  /* 0x00295800011e7983 */ /* 0x001ea20000300a00 */
[C---:B---3--:R-:W-:Y:S03]  /*136e0*/  HMMA.16816.F32 R4, R16.reuse, R32, R4 ;  /* 0x000000201004723c */ /* 0x048fe60000001804 */
[----:B------:R-:W3:Y:S04]  /*136f0*/  LDL.LU.64 R28, [R1+0x2950] ;  /* 0x00295000011c7983 */ /* 0x000ee80000300a00 */
[----:B------:R-:W-:Y:S04]  /*13700*/  STL.64 [R1+0x28f8], R34 ;  /* 0x0028f82201007387 */ /* 0x000fe80000100a00 */
[----:B------:R0:W-:Y:S08]  /*13710*/  STL.64 [R1+0x28f0], R32 ;  /* 0x0028f02001007387 */ /* 0x0001f00000100a00 */
        /* <DEDUP_REMOVED lines=9> */
[----:B-1----:R-:W2:Y:S04]  /*137b0*/  LDL.LU.64 R6, [R1+0xd68] ;  /* 0x000d680001067983 */ /* 0x002ea80000300a00 */
[----:B------:R-:W2:Y:S04]  /*137c0*/  LDL.LU.64 R12, [R1+0xd40] ;  /* 0x000d4000010c7983 */ /* 0x000ea80000300a00 */
[----:B------:R-:W2:Y:S01]  /*137d0*/  LDL.LU.64 R14, [R1+0xd48] ;  /* 0x000d4800010e7983 */ /* 0x000ea20000300a00 */
[----:B---3--:R-:W-:-:S15]  /*137e0*/  HMMA.16816.F32 R8, R16, R28, R8 ;  /* 0x0000001c1008723c */ /* 0x008fde0000001808 */
[----:B------:R-:W-:-:S04]  /*137f0*/  NOP ;  /* 0x0000000000007918 */ /* 0x000fc80000000000 */
[----:B------:R-:W-:Y:S04]  /*13800*/  STL.64 [R1+0x700], R8 ;  /* 0x0007000801007387 */ /* 0x000fe80000100a00 */
[----:B------:R-:W-:Y:S04]  /*13810*/  STL.64 [R1+0x708], R10 ;  /* 0x0007080a01007387 */ /* 0x000fe80000100a00 */
[----:B--2---:R-:W-:Y:S04]  /*13820*/  STL.64 [R1+0x2948], R14 ;  /* 0x0029480e01007387 */ /* 0x004fe80000100a00 */
[----:B------:R0:W-:Y:S04]  /*13830*/  STL.64 [R1+0x2940], R12 ;  /* 0x0029400c01007387 */ /* 0x0001e80000100a00 */
[----:B0-----:R-:W2:Y:S04]  /*13840*/  LDL.LU.64 R12, [R1+0xd50] ;  /* 0x000d5000010c7983 */ /* 0x001ea80000300a00 */
[----:B------:R-:W2:Y:S04]  /*13850*/  LDL.LU.64 R14, [R1+0xd58] ;  /* 0x000d5800010e7983 */ /* 0x000ea80000300a00 */
[----:B------:R-:W3:Y:S04]  /*13860*/  LDL.LU.64 R8, [R1+0xd20] ;  /* 0x000d200001087983 */ /* 0x000ee80000300a00 */
[----:B------:R-:W2:Y:S01]  /*13870*/  LDL.LU.64 R10, [R1+0xd28] ;  /* 0x000d2800010a7983 */ /* 0x000ea20000300a00 */
[C---:B----4-:R-:W-:Y:S03]  /*13880*/  HMMA.16816.F32 R32, R16.reuse, R26, R32 ;  /* 0x0000001a1020723c */ /* 0x050fe60000001820 */
[----:B--2---:R-:W-:Y:S04]  /*13890*/  STL.64 [R1+0x2928], R10 ;  /* 0x0029280a01007387 */ /* 0x004fe80000100a00 */
[----:B---3--:R0:W-:Y:S04]  /*138a0*/  STL.64 [R1+0x2920], R8 ;  /* 0x0029200801007387 */ /* 0x0081e80000100a00 */
[----:B0-----:R-:W2:Y:S04]  /*138b0*/  LDL.LU.64 R8, [R1+0xd30] ;  /* 0x000d300001087983 */ /* 0x001ea80000300a00 */
[----:B------:R-:W2:Y:S04]  /*138c0*/  LDL.LU.64 R10, [R1+0xd38] ;  /* 0x000d3800010a7983 */ /* 0x000ea80000300a00 */
[----:B------:R-:W-:Y:S04]  /*138d0*/  STL.64 [R1+0x28d8], R30 ;  /* 0x0028d81e01007387 */ /* 0x000fe80000100a00 */
[----:B------:R0:W-:Y:S01]  /*138e0*/  STL.64 [R1+0x28d0], R28 ;  /* 0x0028d01c01007387 */ /* 0x0001e20000100a00 */
[C---:B------:R-:W-:Y:S08]  /*138f0*/  HMMA.16816.F32 R12, R16.reuse, R22, R12 ;  /* 0x00000016100c723c */ /* 0x040ff0000000180c */
[C---:B0-----:R-:W-:Y:S01]  /*13900*/  HMMA.16816.F32 R28, R16.reuse, R24, R4 ;  /* 0x00000018101c723c */ /* 0x041fe20000001804 */
[----:B------:R-:W3:Y:S04]  /*13910*/  LDL.LU.64 R4, [R1+0xd10] ;  /* 0x000d100001047983 */ /* 0x000ee80000300a00 */
[----:B------:R0:W-:Y:S04]  /*13920*/  STL.64 [R1+0x6f0], R32 ;  /* 0x0006f02001007387 */ /* 0x0001e80000100a00 */
[----:B------:R1:W-:Y:S04]  /*13930*/  STL.64 [R1+0x6f8], R34 ;  /* 0x0006f82201007387 */ /* 0x0003e80000100a00 */
[----:B------:R-:W3:Y:S06]  /*13940*/  LDL.LU.64 R6, [R1+0xd18] ;  /* 0x000d180001067983 */ /* 0x000eec0000300a00 */
[----:B------:R4:W-:Y:S04]  /*13950*/  STL.64 [R1+0x6e0], R28 ;  /* 0x0006e01c01007387 */ /* 0x0009e80000100a00 */
[----:B------:R4:W-:Y:S04]  /*13960*/  STL.64 [R1+0x6e8], R30 ;  /* 0x0006e81e01007387 */ /* 0x0009e80000100a00 */
[----:B0-----:R-:W2:Y:S04]  /*13970*/  LDL.LU.64 R32, [R1+0xcf0] ;  /* 0x000cf00001207983 */ /* 0x001ea80000300a00 */
[----:B-1----:R-:W2:Y:S04]  /*13980*/  LDL.LU.64 R34, [R1+0xcf8] ;  /* 0x000cf80001227983 */ /* 0x002ea80000300a00 */
[----:B----4-:R-:W4:Y:S04]  /*13990*/  LDL.LU.64 R28, [R1+0xce0] ;  /* 0x000ce000011c7983 */ /* 0x010f280000300a00 */
[----:B------:R-:W4:Y:S04]  /*139a0*/  LDL.LU.64 R30, [R1+0xce8] ;  /* 0x000ce800011e7983 */ /* 0x000f280000300a00 */
[----:B------:R-:W-:Y:S04]  /*139b0*/  STL.64 [R1+0x28e8], R26 ;  /* 0x0028e81a01007387 */ /* 0x000fe80000100a00 */
[----:B------:R0:W-:Y:S04]  /*139c0*/  STL.64 [R1+0x28e0], R24 ;  /* 0x0028e01801007387 */ /* 0x0001e80000100a00 */
[----:B0-----:R-:W2:Y:S04]  /*139d0*/  LDL.LU.64 R24, [R1+0xd00] ;  /* 0x000d000001187983 */ /* 0x001ea80000300a00 */
[----:B------:R-:W2:Y:S04]  /*139e0*/  LDL.LU.64 R26, [R1+0xd08] ;  /* 0x000d0800011a7983 */ /* 0x000ea80000300a00 */
[----:B------:R-:W-:Y:S04]  /*139f0*/  STL.64 [R1+0x6d0], R12 ;  /* 0x0006d00c01007387 */ /* 0x000fe80000100a00 */
[----:B------:R0:W-:Y:S04]  /*13a00*/  STL.64 [R1+0x6d8], R14 ;  /* 0x0006d80e01007387 */ /* 0x0001e80000100a00 */
[----:B0-----:R-:W2:Y:S04]  /*13a10*/  LDL.LU.64 R14, [R1+0x2948] ;  /* 0x00294800010e7983 */ /* 0x001ea80000300a00 */
[----:B------:R-:W2:Y:S02]  /*13a20*/  LDL.LU.64 R12, [R1+0x2940] ;  /* 0x00294000010c7983 */ /* 0x000ea40000300a00 */
[----:B--2---:R-:W-:-:S15]  /*13a30*/  HMMA.16816.F32 R12, R16, R20, R12 ;  /* 0x00000014100c723c */ /* 0x004fde000000180c */
        /* <DEDUP_REMOVED lines=9> */
[----:B0-----:R-:W3:Y:S04]  /*13ad0*/  LDL.LU.64 R10, [R1+0x2928] ;  /* 0x00292800010a7983 */ /* 0x001ee80000300a00 */
[----:B------:R-:W3:Y:S02]  /*13ae0*/  LDL.LU.64 R8, [R1+0x2920] ;  /* 0x0029200001087983 */ /* 0x000ee40000300a00 */
[----:B---3--:R-:W-:-:S15]  /*13af0*/  HMMA.16816.F32 R8, R16, R12, R8 ;  /* 0x0000000c1008723c */ /* 0x008fde0000001808 */
[----:B------:R-:W-:-:S04]  /*13b00*/  NOP ;  /* 0x0000000000007918 */ /* 0x000fc80000000000 */
[----:B------:R-:W-:Y:S04]  /*13b10*/  STL.64 [R1+0x6a0], R8 ;  /* 0x0006a00801007387 */ /* 0x000fe80000100a00 */
[----:B------:R0:W-:Y:S04]  /*13b20*/  STL.64 [R1+0x6a8], R10 ;  /* 0x0006a80a01007387 */ /* 0x0001e80000100a00 */
[----:B0-----:R-:W2:Y:S04]  /*13b30*/  LDL.LU.64 R10, [R1+0x2918] ;  /* 0x00291800010a7983 */ /* 0x001ea80000300a00 */
[----:B------:R-:W3:Y:S04]  /*13b40*/  LDL.LU.64 R8, [R1+0x2910] ;  /* 0x0029100001087983 */ /* 0x000ee80000300a00 */
[----:B------:R0:W-:Y:S04]  /*13b50*/  STL.64 [R1+0x28c8], R14 ;  /* 0x0028c80e01007387 */ /* 0x0001e80000100a00 */
[----:B0-----:R-:W3:Y:S04]  /*13b60*/  LDL.LU R14, [R1+0x258] ;  /* 0x00025800010e7983 */ /* 0x001ee80000300800 */
[----:B------:R-:W3:Y:S04]  /*13b70*/  LDL.LU R15, [R1+0x254] ;  /* 0x00025400010f7983 */ /* 0x000ee80000300800 */
[----:B------:R-:W-:Y:S01]  /*13b80*/  STL.64 [R1+0x28c0], R12 ;  /* 0x0028c00c01007387 */ /* 0x000fe20000100a00 */
[----:B--2---:R-:W-:-:S15]  /*13b90*/  HMMA.16816.F32 R4, R16, R10, R4 ;  /* 0x0000000a1004723c */ /* 0x004fde0000001804 */
[----:B------:R-:W-:-:S04]  /*13ba0*/  NOP ;  /* 0x0000000000007918 */ /* 0x000fc80000000000 */
[----:B------:R-:W-:Y:S04]  /*13bb0*/  STL.64 [R1+0x690], R4 ;  /* 0x0006900401007387 */ /* 0x000fe80000100a00 */
[----:B------:R0:W-:Y:S04]  /*13bc0*/  STL.64 [R1+0x698], R6 ;  /* 0x0006980601007387 */ /* 0x0001e80000100a00 */
[----:B0-----:R-:W2:Y:S04]  /*13bd0*/  LDL.LU.64 R6, [R1+0x2908] ;  /* 0x0029080001067983 */ /* 0x001ea80000300a00 */
[----:B------:R-:W4:Y:S01]  /*13be0*/  LDL.LU.64 R4, [R1+0x2900] ;  /* 0x0029000001047983 */ /* 0x000f220000300a00 */
[----:B---3--:R-:W-:Y:S03]  /*13bf0*/  HMMA.16816.F32 R24, R16, R8, R24 ;  /* 0x000000081018723c */ /* 0x008fe60000001818 */
[----:B------:R0:W-:Y:S04]  /*13c00*/  STL.64 [R1+0x28a8], R10 ;  /* 0x0028a80a01007387 */ /* 0x0001e80000100a00 */
[----:B0-----:R-:W3:-:S12]  /*13c10*/  LDL.LU R10, [R1+0x2d0] ;  /* 0x0002d000010a7983 */ /* 0x001ed80000300800 */
[----:B------:R-:W-:Y:S04]  /*13c20*/  STL.64 [R1+0x680], R24 ;  /* 0x0006801801007387 */ /* 0x000fe80000100a00 */
[----:B------:R4:W-:Y:S04]  /*13c30*/  STL.64 [R1+0x688], R26 ;  /* 0x0006881a01007387 */ /* 0x0009e80000100a00 */
[----:B------:R-:W3:Y:S04]  /*13c40*/  LDL.LU R11, [R1+0x25c] ;  /* 0x00025c00010b7983 */ /* 0x000ee80000300800 */
[----:B------:R-:W-:Y:S01]  /*13c50*/  STL.64 [R1+0x28a0], R8 ;  /* 0x0028a00801007387 */ /* 0x000fe20000100a00 */
[C---:B--2---:R-:W-:Y:S08]  /*13c60*/  HMMA.16816.F32 R32, R16.reuse, R6, R32 ;  /* 0x000000061020723c */ /* 0x044ff00000001820 */
[C---:B----4-:R-:W-:Y:S11]  /*13c70*/  HMMA.16816.F32 R24, R16.reuse, R4, R28 ;  /* 0x000000041018723c */ /* 0x050ff6000000181c */
[----:B------:R0:W-:Y:S04]  /*13c80*/  STL.64 [R1+0x670], R32 ;  /* 0x0006702001007387 */ /* 0x0001e80000100a00 */
[----:B------:R1:W-:Y:S04]  /*13c90*/  STL.64 [R1+0x678], R34 ;  /* 0x0006782201007387 */ /* 0x0003e80000100a00 */
[----:B0-----:R-:W2:Y:S04]  /*13ca0*/  LDL.LU.64 R32, [R1+0xcd0] ;  /* 0x000cd00001207983 */ /* 0x001ea80000300a00 */
[----:B-1----:R-:W2:Y:S04]  /*13cb0*/  LDL.LU.64 R34, [R1+0xcd8] ;  /* 0x000cd80001227983 */ /* 0x002ea80000300a00 */
[----:B------:R0:W-:Y:S04]  /*13cc0*/  STL.64 [R1+0x660], R24 ;  /* 0x0006601801007387 */ /* 0x0001e80000100a00 */
[----:B------:R1:W-:Y:S04]  /*13cd0*/  STL.64 [R1+0x668], R26 ;  /* 0x0006681a01007387 */ /* 0x0003e80000100a00 */
[----:B0-----:R-:W4:Y:S04]  /*13ce0*/  LDL.LU.64 R24, [R1+0xcc0] ;  /* 0x000cc00001187983 */ /* 0x001f280000300a00 */
[----:B-1----:R-:W4:Y:S04]  /*13cf0*/  LDL.LU.64 R26, [R1+0xcc8] ;  /* 0x000cc800011a7983 */ /* 0x002f280000300a00 */
[----:B------:R-:W2:Y:S04]  /*13d00*/  LDL.LU.64 R28, [R1+0xcb0] ;  /* 0x000cb000011c7983 */ /* 0x000ea80000300a00 */
[----:B------:R-:W2:Y:S04]  /*13d10*/  LDL.LU.64 R30, [R1+0xcb8] ;  /* 0x000cb800011e7983 */ /* 0x000ea80000300a00 */
[----:B------:R-:W-:Y:S04]  /*13d20*/  STL.64 [R1+0x2888], R6 ;  /* 0x0028880601007387 */ /* 0x000fe80000100a00 */
[----:B------:R0:W-:Y:S04]  /*13d30*/  STL.64 [R1+0x2880], R4 ;  /* 0x0028800401007387 */ /* 0x0001e80000100a00 */
[----:B0-----:R-:W2:Y:S04]  /*13d40*/  LDL.LU.64 R4, [R1+0x2c0] ;  /* 0x0002c00001047983 */ /* 0x001ea80000300a00 */
[----:B------:R-:W2:Y:S02]  /*13d50*/  LDL.LU.64 R6, [R1+0x2c8] ;  /* 0x0002c80001067983 */ /* 0x000ea40000300a00 */
[----:B--2---:R-:W-:Y:S02]  /*13d60*/  HMMA.16816.F32 R4, R16, R2, R4 ;  /* 0x000000021004723c */ /* 0x004fe40000001804 */
[----:B------:R-:W2:Y:S04]  /*13d70*/  LDL.LU R16, [R1+0x2d8] ;  /* 0x0002d80001107983 */ /* 0x000ea80000300800 */
[----:B------:R-:W2:Y:S01]  /*13d80*/  LDL.LU R19, [R1+0x2d4] ;  /* 0x0002d40001137983 */ /* 0x000ea20000300800 */
[----:B------:R-:W-:-:S02]  /*13d90*/  IMAD R17, R15, 0x100, R14 ;  /* 0x000001000f117824 */ /* 0x000fc400078e020e */
[----:B---3--:R-:W-:-:S03]  /*13da0*/  IMAD R18, R11, 0x100, R10 ;  /* 0x000001000b127824 */ /* 0x008fc600078e020a */
[----:B------:R-:W-:Y:S02]  /*13db0*/  F2FP.F16.E4M3.UNPACK_B R17, R17 ;  /* 0x00000011ff11723e */ /* 0x000fe400020006ff */
[----:B------:R-:W-:-:S05]  /*13dc0*/  F2FP.F16.E4M3.UNPACK_B R18, R18 ;  /* 0x00000012ff12723e */ /* 0x000fca00020006ff */
[----:B------:R0:W-:Y:S04]  /*13dd0*/  STL.64 [R1+0x260], R4 ;  /* 0x0002600401007387 */ /* 0x0001e80000100a00 */
[----:B------:R1:W-:Y:S04]  /*13de0*/  STL.64 [R1+0x268], R6 ;  /* 0x0002680601007387 */ /* 0x0003e80000100a00 */
[----:B------:R-:W3:Y:S04]  /*13df0*/  LDL.LU.64 R12, [R1+0xc90] ;  /* 0x000c9000010c7983 */ /* 0x000ee80000300a00 */
[----:B------:R-:W3:Y:S04]  /*13e00*/  LDL.LU.64 R14, [R1+0xc98] ;  /* 0x000c9800010e7983 */ /* 0x000ee80000300a00 */
[----:B------:R-:W3:Y:S04]  /*13e10*/  LDL.LU.64 R8, [R1+0xc80] ;  /* 0x000c800001087983 */ /* 0x000ee80000300a00 */
[----:B------:R-:W3:Y:S04]  /*13e20*/  LDL.LU.64 R10, [R1+0xc88] ;  /* 0x000c8800010a7983 */ /* 0x000ee80000300a00 */
[----:B0-----:R-:W3:Y:S04]  /*13e30*/  LDL.LU.64 R4, [R1+0xc70] ;  /* 0x000c700001047983 */ /* 0x001ee80000300a00 */
[----:B-1----:R-:W3:Y:S01]  /*13e40*/  LDL.LU.64 R6, [R1+0xc78] ;  /* 0x000c780001067983 */ /* 0x002ee20000300a00 */
[----:B--2---:R-:W-:Y:S01]  /*13e50*/  IMAD R19, R19, 0x100, R16 ;  /* 0x0000010013137824 */ /* 0x004fe200078e0210 */
[----:B------:R-:W-:-:S04]  /*13e60*/  F2FP.F16.E4M3.UNPACK_B R16, R0 ;  /* 0x00000000ff10723e */ /* 0x000fc800020006ff */
[----:B------:R-:W-:-:S07]  /*13e70*/  F2FP.F16.E4M3.UNPACK_B R19, R19 ;  /* 0x00000013ff13723e */ /* 0x000fce00020006ff */
[----:B------:R-:W-:-:S15]  /*13e80*/  HMMA.16816.F32 R32, R16, R36, R32 ;  /* 0x000000241020723c */ /* 0x000fde0000001820 */
[----:B------:R-:W-:-:S04]  /*13e90*/  NOP ;  /* 0x0000000000007918 */ /* 0x000fc80000000000 */
[----:B------:R-:W-:Y:S04]  /*13ea0*/  STL.64 [R1+0x650], R32 ;  /* 0x0006502001007387 */ /* 0x000fe80000100a00 */
[----:B------:R0:W-:Y:S04]  /*13eb0*/  STL.64 [R1+0x658], R34 ;  /* 0x0006582201007387 */ /* 0x0001e80000100a00 */
[----:B0-----:R-:W4:Y:S04]  /*13ec0*/  LDL.LU.64 R34, [R1+0x28f8] ;  /* 0x0028f80001227983 */ /* 0x001f280000300a00 */
[----:B------:R-:W2:Y:S01]  /*13ed0*/  LDL.LU.64 R32, [R1+0x28f0] ;  /* 0x0028f00001207983 */ /* 0x000ea20000300a00 */
[C---:B----4-:R-:W-:Y:S08]  /*13ee0*/  HMMA.16816.F32 R24, R16.reuse, R34, R24 ;  /* 0x000000221018723c */ /* 0x050ff00000001818 */
[C---:B--2---:R-:W-:Y:S11]  /*13ef0*/  HMMA.16816.F32 R28, R16.reuse, R32, R28 ;  /* 0x00000020101c723c */ /* 0x044ff6000000181c */
[----:B------:R-:W-:Y:S04]  /*13f00*/  STL.64 [R1+0x640], R24 ;  /* 0x0006401801007387 */ /* 0x000fe80000100a00 */
[----:B------:R0:W-:Y:S04]  /*13f10*/  STL.64 [R1+0x648], R26 ;  /* 0x0006481a01007387 */ /* 0x0001e80000100a00 */
[----:B0-----:R-:W3:Y:S04]  /*13f20*/  LDL.LU.64 R26, [R1+0x28e8] ;  /* 0x0028e800011a7983 */ /* 0x001ee80000300a00 */
[----:B------:R-:W2:Y:S04]  /*13f30*/  LDL.LU.64 R24, [R1+0x28e0] ;  /* 0x0028e00001187983 */ /* 0x000ea80000300a00 */
[----:B------:R-:W-:Y:S04]  /*13f40*/  STL.64 [R1+0x630], R28 ;  /* 0x0006301c01007387 */ /* 0x000fe80000100a00 */
[----:B------:R0:W-:Y:S04]  /*13f50*/  STL.64 [R1+0x638], R30 ;  /* 0x0006381e01007387 */ /* 0x0001e80000100a00 */
[----:B0-----:R-:W4:Y:S04]  /*13f60*/  LDL.LU.64 R30, [R1+0x28d8] ;  /* 0x0028d800011e7983 */ /* 0x001f280000300a00 */
[----:B------:R-:W4:Y:S04]  /*13f70*/  LDL.LU.64 R28, [R1+0x28d0] ;  /* 0x0028d000011c7983 */ /* 0x000f280000300a00 */
[----:B------:R-:W-:Y:S04]  /*13f80*/  STL.64 [R1+0x2878], R34 ;  /* 0x0028782201007387 */ /* 0x000fe80000100a00 */
[----:B------:R0:W-:Y:S04]  /*13f90*/  STL.64 [R1+0x2870], R32 ;  /* 0x0028702001007387 */ /* 0x0001e80000100a00 */
[----:B0-----:R-:W4:Y:S04]  /*13fa0*/  LDL.LU.64 R32, [R1+0xca0] ;  /* 0x000ca00001207983 */ /* 0x001f280000300a00 */
[----:B------:R-:W4:Y:S04]  /*13fb0*/  LDL.LU.64 R34, [R1+0xca8] ;  /* 0x000ca80001227983 */ /* 0x000f280000300a00 */
[----:B------:R-:W4:Y:S01]  /*13fc0*/  LDL.LU R0, [R1+0x2f4] ;  /* 0x0002f40001007983 */ /* 0x000f220000300800 */
[C---:B---3--:R-:W-:Y:S08]  /*13fd0*/  HMMA.16816.F32 R8, R16.reuse, R26, R8 ;  /* 0x0000001a1008723c */ /* 0x048ff00000001808 */
[C---:B--2---:R-:W-:Y:S08]  /*13fe0*/  HMMA.16816.F32 R4, R16.reuse, R24, R4 ;  /* 0x000000181004723c */ /* 0x044ff00000001804 */
[C---:B----4-:R-:W-:Y:S08]  /*13ff0*/  HMMA.16816.F32 R12, R16.reuse, R28, R12 ;  /* 0x0000001c100c723c */ /* 0x050ff0000000180c */
[----:B------:R-:W-:-:S15]  /*14000*/  HMMA.16816.F32 R32, R16, R30, R32 ;  /* 0x0000001e1020723c */ /* 0x000fde0000001820 */
[----:B------:R-:W-:-:S04]  /*14010*/  NOP ;  /* 0x0000000000007918 */ /* 0x000fc80000000000 */
[----:B------:R-:W-:Y:S04]  /*14020*/  STL.64 [R1+0x620], R32 ;  /* 0x0006202001007387 */ /* 0x000fe80000100a00 */
[----:B------:R-:W-:Y:S04]  /*14030*/  STL.64 [R1+0x628], R34 ;  /* 0x0006282201007387 */ /* 0x000fe80000100a00 */
[----:B------:R-:W-:Y:S04]  /*14040*/  STL.64 [R1+0x2868], R30 ;  /* 0x0028681e01007387 */ /* 0x000fe80000100a00 */
[----:B------:R-:W-:Y:S04]  /*14050*/  STL.64 [R1+0x610], R12 ;  /* 0x0006100c01007387 */ /* 0x000fe80000100a00 */
[----:B------:R-:W-:Y:S04]  /*14060*/  STL.64 [R1+0x618], R14 ;  /* 0x0006180e01007387 */ /* 0x000fe80000100a00 */
[----:B------:R0:W-:Y:S04]  /*14070*/  STL.64 [R1+0x2860], R28 ;  /* 0x0028601c01007387 */ /* 0x0001e80000100a00 */
[----:B0-----:R-:W2:Y:S04]  /*14080*/  LDL.LU.64 R28, [R1+0xc60] ;  /* 0x000c6000011c7983 */ /* 0x001ea80000300a00 */
[----:B------:R0:W-:Y:S04]  /*14090*/  STL.64 [R1+0x600], R8 ;  /* 0x0006000801007387 */ /* 0x0001e80000100a00 */
[----:B------:R1:W-:Y:S04]  /*140a0*/  STL.64 [R1+0x608], R10 ;  /* 0x0006080a01007387 */ /* 0x0003e80000100a00 */
[----:B------:R-:W2:Y:S04]  /*140b0*/  LDL.LU.64 R30, [R1+0xc68] ;  /* 0x000c6800011e7983 */ /* 0x000ea80000300a00 */
[----:B------:R-:W-:Y:S04]  /*140c0*/  STL.64 [R1+0x5f0], R4 ;  /* 0x0005f00401007387 */ /* 0x000fe80000100a00 */
[----:B------:R-:W-:Y:S04]  /*140d0*/  STL.64 [R1+0x5f8], R6 ;  /* 0x0005f80601007387 */ /* 0x000fe80000100a00 */
[----:B------:R-:W3:Y:S04]  /*140e0*/  LDL.LU.64 R12, [R1+0xc50] ;  /* 0x000c5000010c7983 */ /* 0x000ee80000300a00 */
[----:B------:R-:W3:Y:S04]  /*140f0*/  LDL.LU.64 R14, [R1+0xc58] ;  /* 0x000c5800010e7983 */ /* 0x000ee80000300a00 */
[----:B0-----:R-:W4:Y:S04]  /*14100*/  LDL.LU.64 R8, [R1+0xc30] ;  /* 0x000c300001087983 */ /* 0x001f280000300a00 */
[----:B-1----:R-:W2:Y:S04]  /*14110*/  LDL.LU.64 R10, [R1+0xc38] ;  /* 0x000c3800010a7983 */ /* 0x002ea80000300a00 */
[----:B--2---:R-:W-:Y:S04]  /*14120*/  STL.64 [R1+0x28b8], R10 ;  /* 0x0028b80a01007387 */ /* 0x004fe80000100a00 */
[----:B----4-:R0:W-:Y:S04]  /*14130*/  STL.64 [R1+0x28b0], R8 ;  /* 0x0028b00801007387 */ /* 0x0101e80000100a00 */
[----:B0-----:R-:W2:Y:S04]  /*14140*/  LDL.LU.64 R8, [R1+0xc40] ;  /* 0x000c400001087983 */ /* 0x001ea80000300a00 */
[----:B------:R-:W2:Y:S04]  /*14150*/  LDL.LU.64 R10, [R1+0xc48] ;  /* 0x000c4800010a7983 */ /* 0x000ea80000300a00 */
[----:B------:R-:W4:Y:S04]  /*14160*/  LDL.LU.64 R4, [R1+0xc10] ;  /* 0x000c100001047983 */ /* 0x000f280000300a00 */
[----:B------:R-:W2:Y:S01]  /*14170*/  LDL.LU.64 R6, [R1+0xc18] ;  /* 0x000c180001067983 */ /* 0x000ea20000300a00 */
[C---:B------:R-:W-:Y:S08]  /*14180*/  HMMA.16816.F32 R28, R16.reuse, R22, R28 ;  /* 0x00000016101c723c */ /* 0x040ff0000000181c */
[C---:B---3--:R-:W-:Y:S01]  /*14190*/  HMMA.16816.F32 R12, R16.reuse, R20, R12 ;  /* 0x00000014100c723c */ /* 0x048fe2000000180c */
[----:B--2---:R-:W-:Y:S04]  /*141a0*/  STL.64 [R1+0x2898], R6 ;  /* 0x0028980601007387 */ /* 0x004fe80000100a00 */
[----:B----4-:R0:W-:Y:S04]  /*141b0*/  STL.64 [R1+0x2890], R4 ;  /* 0x0028900401007387 */ /* 0x0101e80000100a00 */
[----:B0-----:R-:W2:Y:S04]  /*141c0*/  LDL.LU.64 R4, [R1+0xc20] ;  /* 0x000c200001047983 */ /* 0x001ea80000300a00 */
[----:B------:R-:W2:Y:S04]  /*141d0*/  LDL.LU.64 R6, [R1+0xc28] ;  /* 0x000c280001067983 */ /* 0x000ea80000300a00 */
[----:B------:R-:W3:Y:S04]  /*141e0*/  LDL.LU.64 R32, [R1+0xbf0] ;  /* 0x000bf00001207983 */ /* 0x000ee80000300a00 */
[----:B------:R-:W3:Y:S04]  /*141f0*/  LDL.LU.64 R34, [R1+0xbf8] ;  /* 0x000bf80001227983 */ /* 0x000ee80000300a00 */
[----:B------:R0:W-:Y:S04]  /*14200*/  STL.64 [R1+0x2858], R26 ;  /* 0x0028581a01007387 */ /* 0x0001e80000100a00 */
[----:B0-----:R-:W4:Y:S04]  /*14210*/  LDL.LU R26, [R1+0x2ec] ;  /* 0x0002ec00011a7983 */ /* 0x001f280000300800 */
[----:B------:R-:W2:Y:S04]  /*14220*/  LDL.LU R27, [R1+0x2f8] ;  /* 0x0002f800011b7983 */ /* 0x000ea80000300800 */
[----:B------:R0:W-:Y:S04]  /*14230*/  STL.64 [R1+0x2850], R24 ;  /* 0x0028501801007387 */ /* 0x0001e80000100a00 */
[----:B0-----:R-:W2:Y:S04]  /*14240*/  LDL.LU R24, [R1+0x2e4] ;  /* 0x0002e40001187983 */ /* 0x001ea80000300800 */
[----:B------:R-:W4:Y:S04]  /*14250*/  LDL.LU R25, [R1+0x2f0] ;  /* 0x0002f00001197983 */ /* 0x000f280000300800 */
[----:B------:R0:W-:Y:S04]  /*14260*/  STL.64 [R1+0x5e0], R28 ;  /* 0x0005e01c01007387 */ /* 0x0001e80000100a00 */
[----:B------:R1:W-:Y:S04]  /*14270*/  STL.64 [R1+0x5e8], R30 ;  /* 0x0005e81e01007387 */ /* 0x0003e80000100a00 */
[----:B0-----:R-:W2:Y:S04]  /*14280*/  LDL.LU.64 R28, [R1+0x2b0] ;  /* 0x0002b000011c7983 */ /* 0x001ea80000300a00 */
[----:B-1----:R-:W2:Y:S04]  /*14290*/  LDL.LU.64 R30, [R1+0x2b8] ;  /* 0x0002b800011e7983 */ /* 0x002ea80000300a00 */
[----:B------:R-:W-:Y:S04]  /*142a0*/  STL.64 [R1+0x5d0], R12 ;  /* 0x0005d00c01007387 */ /* 0x000fe80000100a00 */
[----:B------:R0:W-:Y:S04]  /*142b0*/  STL.64 [R1+0x5d8], R14 ;  /* 0x0005d80e01007387 */ /* 0x0001e80000100a00 */
[----:B0-----:R-:W2:Y:S04]  /*142c0*/  LDL.LU.64 R14, [R1+0x28c8] ;  /* 0x0028c800010e7983 */ /* 0x001ea80000300a00 */
[----:B------:R-:W3:Y:S04]  /*142d0*/  LDL.LU.64 R12, [R1+0x28c0] ;  /* 0x0028c000010c7983 */ /* 0x000ee80000300a00 */
[----:B------:R0:W-:Y:S04]  /*142e0*/  STL.64 [R1+0x2838], R22 ;  /* 0x0028381601007387 */ /* 0x0001e80000100a00 */
[----:B0-----:R-:W3:Y:S04]  /*142f0*/  LDL.LU R22, [R1+0x2dc] ;  /* 0x0002dc0001167983 */ /* 0x001ee80000300800 */
[----:B------:R-:W3:Y:S04]  /*14300*/  LDL.LU R23, [R1+0x2e8] ;  /* 0x0002e80001177983 */ /* 0x000ee80000300800 */
[----:B------:R0:W-:Y:S04]  /*14310*/  STL.64 [R1+0x2830], R20 ;  /* 0x0028301401007387 */ /* 0x0001e80000100a00 */
[----:B0-----:R-:W3:Y:S01]  /*14320*/  LDL.LU R21, [R1+0x2e0] ;  /* 0x0002e00001157983 */ /* 0x001ee20000300800 */
        /* <DEDUP_REMOVED lines=31> */
[----:B------:R3:W-:Y:S02]  /*14520*/  STL.64 [R1+0x588], R14 ;  /* 0x0005880e01007387 */ /* 0x0007e40000100a00 */
[----:B---3--:R-:W-:Y:S02]  /*14530*/  HMMA.16816.F32 R12, R16, R4, R32 ;  /* 0x00000004100c723c */ /* 0x008fe40000001820 */
[----:B------:R-:W-:Y:S04]  /*14540*/  STL.64 [R1+0x2818], R6 ;  /* 0x0028180601007387 */ /* 0x000fe80000100a00 */
[----:B------:R0:W-:-:S13]  /*14550*/  STL.64 [R1+0x2810], R4 ;  /* 0x0028100401007387 */ /* 0x0001da0000100a00 */
[----:B------:R-:W-:Y:S04]  /*14560*/  STL.64 [R1+0x570], R12 ;  /* 0x0005700c01007387 */ /* 0x000fe80000100a00 */
[----:B------:R-:W-:Y:S04]  /*14570*/  STL.64 [R1+0x578], R14 ;  /* 0x0005780e01007387 */ /* 0x000fe80000100a00 */
[----:B------:R-:W2:Y:S04]  /*14580*/  LDL.LU.64 R32, [R1+0xbe0] ;  /* 0x000be00001207983 */ /* 0x000ea80000300a00 */
[----:B------:R-:W2:Y:S01]  /*14590*/  LDL.LU.64 R34, [R1+0xbe8] ;  /* 0x000be80001227983 */ /* 0x000ea20000300a00 */
[----:B0-----:R-:W-:Y:S01]  /*145a0*/  HMMA.16816.F32 R4, R16, R2, R28 ;  /* 0x000000021004723c */ /* 0x001fe2000000181c */
[----:B------:R-:W-:-:S02]  /*145b0*/  IMAD R16, R22, 0x100, R21 ;  /* 0x0000010016107824 */ /* 0x000fc400078e0215 */
[----:B------:R-:W-:Y:S02]  /*145c0*/  IMAD R17, R24, 0x100, R23 ;  /* 0x0000010018117824 */ /* 0x000fe400078e0217 */
[----:B----4-:R-:W-:Y:S02]  /*145d0*/  IMAD R18, R26, 0x100, R25 ;  /* 0x000001001a127824 */ /* 0x010fe400078e0219 */
[----:B------:R-:W-:Y:S01]  /*145e0*/  IMAD R19, R0, 0x100, R27 ;  /* 0x0000010000137824 */ /* 0x000fe200078e021b */
[----:B------:R-:W-:Y:S02]  /*145f0*/  F2FP.F16.E4M3.UNPACK_B R16, R16 ;  /* 0x00000010ff10723e */ /* 0x000fe400020006ff */
[----:B------:R-:W-:Y:S02]  /*14600*/  F2FP.F16.E4M3.UNPACK_B R17, R17 ;  /* 0x00000011ff11723e */ /* 0x000fe400020006ff */
[----:B------:R-:W-:Y:S02]  /*14610*/  F2FP.F16.E4M3.UNPACK_B R18, R18 ;  /* 0x00000012ff12723e */ /* 0x000fe400020006ff */
[----:B------:R-:W-:-:S05]  /*14620*/  F2FP.F16.E4M3.UNPACK_B R19, R19 ;  /* 0x00000013ff13723e */ /* 0x000fca00020006ff */
[----:B------:R0:W-:Y:S04]  /*14630*/  STL.64 [R1+0x250], R4 ;  /* 0x0002500401007387 */ /* 0x0001e80000100a00 */
[----:B------:R1:W-:Y:S04]  /*14640*/  STL.64 [R1+0x258], R6 ;  /* 0x0002580601007387 */ /* 0x0003e80000100a00 */
[----:B------:R-:W3:Y:S04]  /*14650*/  LDL.LU.64 R28, [R1+0xbd0] ;  /* 0x000bd000011c7983 */ /* 0x000ee80000300a00 */
[----:B------:R-:W3:Y:S04]  /*14660*/  LDL.LU.64 R30, [R1+0xbd8] ;  /* 0x000bd800011e7983 */ /* 0x000ee80000300a00 */
[----:B0-----:R-:W4:Y:S04]  /*14670*/  LDL.LU.64 R4, [R1+0xbc0] ;  /* 0x000bc00001047983 */ /* 0x001f280000300a00 */
[----:B-1----:R-:W4:Y:S04]  /*14680*/  LDL.LU.64 R6, [R1+0xbc8] ;  /* 0x000bc80001067983 */ /* 0x002f280000300a00 */
[----:B------:R-:W3:Y:S04]  /*14690*/  LDL.LU.64 R24, [R1+0xbb0] ;  /* 0x000bb00001187983 */ /* 0x000ee80000300a00 */
[----:B------:R-:W3:Y:S04]  /*146a0*/  LDL.LU.64 R26, [R1+0xbb8] ;  /* 0x000bb800011a7983 */ /* 0x000ee80000300a00 */
[----:B------:R-:W3:Y:S04]  /*146b0*/  LDL.LU.64 R12, [R1+0xb90] ;  /* 0x000b9000010c7983 */ /* 0x000ee80000300a00 */
[----:B------:R-:W3:Y:S04]  /*146c0*/  LDL.LU.64 R14, [R1+0xb98] ;  /* 0x000b9800010e7983 */ /* 0x000ee80000300a00 */
[----:B------:R-:W3:Y:S04]  /*146d0*/  LDL.LU.64 R20, [R1+0xb80] ;  /* 0x000b800001147983 */ /* 0x000ee80000300a00 */
[----:B------:R-:W3:Y:S01]  /*146e0*/  LDL.LU.64 R22, [R1+0xb88] ;  /* 0x000b880001167983 */ /* 0x000ee20000300a00 */
[----:B--2---:R-:W-:-:S15]  /*146f0*/  HMMA.16816.F32 R32, R16, R36, R32 ;  /* 0x000000241020723c */ /* 0x004fde0000001820 */
[----:B------:R-:W-:-:S04]  /*14700*/  NOP ;  /* 0x0000000000007918 */ /* 0x000fc80000000000 */
[----:B------:R-:W-:Y:S04]  /*14710*/  STL.64 [R1+0x560], R32 ;  /* 0x0005602001007387 */ /* 0x000fe80000100a00 */
[----:B------:R0:W-:Y:S04]  /*14720*/  STL.64 [R1+0x568], R34 ;  /* 0x0005682201007387 */ /* 0x0001e80000100a00 */
[----:B0-----:R-:W3:Y:S04]  /*14730*/  LDL.LU.64 R34, [R1+0x2878] ;  /* 0x0028780001227983 */ /* 0x001ee80000300a00 */
[----:B------:R-:W4:Y:S01]  /*14740*/  LDL.LU.64 R32, [R1+0x2870] ;  /* 0x0028700001207983 */ /* 0x000f220000300a00 */
[----:B---3--:R-:W-:-:S15]  /*14750*/  HMMA.16816.F32 R28, R16, R34, R28 ;  /* 0x00000022101c723c */ /* 0x008fde000000181c */
[----:B------:R-:W-:-:S04]  /*14760*/  NOP ;  /* 0x0000000000007918 */ /* 0x000fc80000000000 */
[----:B------:R-:W-:Y:S04]  /*14770*/  STL.64 [R1+0x550], R28 ;  /* 0x0005501c01007387 */ /* 0x000fe80000100a00 */
[----:B------:R0:W-:Y:S04]  /*14780*/  STL.64 [R1+0x558], R30 ;  /* 0x0005581e01007387 */ /* 0x0001e80000100a00 */
[----:B0-----:R-:W2:Y:S01]  /*14790*/  LDL.LU.64 R30, [R1+0x2868] ;  /* 0x00286800011e7983 */ /* 0x001ea20000300a00 */
[----:B----4-:R-:W-:Y:S03]  /*147a0*/  HMMA.16816.F32 R4, R16, R32, R4 ;  /* 0x000000201004723c */ /* 0x010fe60000001804 */
[----:B------:R-:W3:-:S15]  /*147b0*/  LDL.LU.64 R28, [R1+0x2860] ;  /* 0x00286000011c7983 */ /* 0x000ede0000300a00 */
[----:B------:R-:W-:Y:S01]  /*147c0*/  NOP ;  /* 0x0000000000007918 */ /* 0x000fe20000000000 */
[----:B------:R0:W-:Y:S04]  /*147d0*/  STL.64 [R1+0x540], R4 ;  /* 0x0005400401007387 */ /* 0x0001e80000100a00 */
[----:B------:R1:W-:Y:S04]  /*147e0*/  STL.64 [R1+0x548], R6 ;  /* 0x0005480601007387 */ /* 0x0003e80000100a00 */
[----:B0-----:R-:W4:Y:S04]  /*147f0*/  LDL.LU.64 R4, [R1+0xb70] ;  /* 0x000b700001047983 */ /* 0x001f280000300a00 */
[----:B-1----:R-:W4:Y:S04]  /*14800*/  LDL.LU.64 R6, [R1+0xb78] ;  /* 0x000b780001067983 */ /* 0x002f280000300a00 */
        /* <DEDUP_REMOVED lines=9> */
[----:B------:R-:W4:Y:S01]  /*148a0*/  LDL.LU.64 R24, [R1+0x2850] ;  /* 0x0028500001187983 */ /* 0x000f220000300a00 */
[----:B---3--:R-:W-:-:S15]  /*148b0*/  HMMA.16816.F32 R32, R16, R28, R32 ;  /* 0x0000001c1020723c */ /* 0x008fde0000001820 */
[----:B------:R-:W-:-:S04]  /*148c0*/  NOP ;  /* 0x0000000000007918 */ /* 0x000fc80000000000 */
[----:B------:R0:W-:Y:S04]  /*148d0*/  STL.64 [R1+0x520], R32 ;  /* 0x0005202001007387 */ /* 0x0001e80000100a00 */
[----:B------:R1:W-:Y:S04]  /*148e0*/  STL.64 [R1+0x528], R34 ;  /* 0x0005282201007387 */ /* 0x0003e80000100a00 */
[----:B0-----:R-:W3:Y:S04]  /*148f0*/  LDL.LU.64 R32, [R1+0xb50] ;  /* 0x000b500001207983 */ /* 0x001ee80000300a00 */
[----:B-1----:R-:W3:Y:S04]  /*14900*/  LDL.LU.64 R34, [R1+0xb58] ;  /* 0x000b580001227983 */ /* 0x002ee80000300a00 */
[----:B------:R-:W-:Y:S04]  /*14910*/  STL.64 [R1+0x27e8], R30 ;  /* 0x0027e81e01007387 */ /* 0x000fe80000100a00 */
[----:B------:R0:W-:Y:S04]  /*14920*/  STL.64 [R1+0x27e0], R28 ;  /* 0x0027e01c01007387 */ /* 0x0001e80000100a00 */
[----:B0-----:R-:W3:Y:S04]  /*14930*/  LDL.LU.64 R28, [R1+0xb60] ;  /* 0x000b6000011c7983 */ /* 0x001ee80000300a00 */
[----:B------:R-:W3:Y:S01]  /*14940*/  LDL.LU.64 R30, [R1+0xb68] ;  /* 0x000b6800011e7983 */ /* 0x000ee20000300a00 */
[C---:B--2---:R-:W-:Y:S08]  /*14950*/  HMMA.16816.F32 R12, R16.reuse, R26, R12 ;  /* 0x0000001a100c723c */ /* 0x044ff0000000180c */
[C---:B----4-:R-:W-:Y:S11]  /*14960*/  HMMA.16816.F32 R20, R16.reuse, R24, R20 ;  /* 0x000000181014723c */ /* 0x050ff60000001814 */
[----:B------:R-:W-:Y:S04]  /*14970*/  STL.64 [R1+0x510], R12 ;  /* 0x0005100c01007387 */ /* 0x000fe80000100a00 */
[----:B------:R0:W-:Y:S04]  /*14980*/  STL.64 [R1+0x518], R14 ;  /* 0x0005180e01007387 */ /* 0x0001e80000100a00 */
[----:B0-----:R-:W2:Y:S04]  /*14990*/  LDL.LU.64 R14, [R1+0x2848] ;  /* 0x00284800010e7983 */ /* 0x001ea80000300a00 */
[----:B------:R-:W4:Y:S04]  /*149a0*/  LDL.LU.64 R12, [R1+0x2840] ;  /* 0x00284000010c7983 */ /* 0x000f280000300a00 */
[----:B------:R-:W-:Y:S04]  /*149b0*/  STL.64 [R1+0x500], R20 ;  /* 0x0005001401007387 */ /* 0x000fe80000100a00 */
[----:B------:R0:W-:Y:S04]  /*149c0*/  STL.64 [R1+0x508], R22 ;  /* 0x0005081601007387 */ /* 0x0001e80000100a00 */
[----:B0-----:R-:W2:Y:S04]  /*149d0*/  LDL.LU.64 R22, [R1+0x2838] ;  /* 0x0028380001167983 */ /* 0x001ea80000300a00 */
[----:B------:R-:W3:Y:S04]  /*149e0*/  LDL.LU.64 R20, [R1+0x2830] ;  /* 0x0028300001147983 */ /* 0x000ee80000300a00 */
[----:B------:R-:W3:Y:S04]  /*149f0*/  LDL.LU R0, [R1+0x314] ;  /* 0x0003140001007983 */ /* 0x000ee80000300800 */
        /* <DEDUP_REMOVED lines=10> */
[C---:B---3--:R-:W-:Y:S03]  /*14aa0*/  HMMA.16816.F32 R28, R16.reuse, R20, R28 ;  /* 0x00000014101c723c */ /* 0x048fe6000000181c */
[----:B--2---:R-:W-:Y:S04]  /*14ab0*/  STL.64 [R1+0x2828], R6 ;  /* 0x0028280601007387 */ /* 0x004fe80000100a00 */
[----:B------:R0:W-:Y:S04]  /*14ac0*/  STL.64 [R1+0x2820], R4 ;  /* 0x0028200401007387 */ /* 0x0001e80000100a00 */
[----:B0-----:R-:W2:Y:S04]  /*14ad0*/  LDL.LU.64 R4, [R1+0xb30] ;  /* 0x000b300001047983 */ /* 0x001ea80000300a00 */
[----:B------:R-:W2:Y:S04]  /*14ae0*/  LDL.LU.64 R6, [R1+0xb38] ;  /* 0x000b380001067983 */ /* 0x000ea80000300a00 */
[----:B------:R-:W-:Y:S04]  /*14af0*/  STL.64 [R1+0x4e0], R28 ;  /* 0x0004e01c01007387 */ /* 0x000fe80000100a00 */
[----:B------:R0:W-:Y:S01]  /*14b00*/  STL.64 [R1+0x4e8], R30 ;  /* 0x0004e81e01007387 */ /* 0x0001e20000100a00 */
[C---:B----4-:R-:W-:Y:S08]  /*14b10*/  HMMA.16816.F32 R24, R16.reuse, R12, R24 ;  /* 0x0000000c1018723c */ /* 0x050ff00000001818 */
[----:B0-----:R-:W-:Y:S01]  /*14b20*/  HMMA.16816.F32 R28, R16, R14, R32 ;  /* 0x0000000e101c723c */ /* 0x001fe20000001820 */
[----:B------:R-:W3:Y:S04]  /*14b30*/  LDL.LU.64 R32, [R1+0xb10] ;  /* 0x000b100001207983 */ /* 0x000ee80000300a00 */
[----:B------:R-:W3:-:S14]  /*14b40*/  LDL.LU.64 R34, [R1+0xb18] ;  /* 0x000b180001227983 */ /* 0x000edc0000300a00 */
[----:B------:R0:W-:Y:S04]  /*14b50*/  STL.64 [R1+0x4d0], R28 ;  /* 0x0004d01c01007387 */ /* 0x0001e80000100a00 */
[----:B------:R1:W-:Y:S04]  /*14b60*/  STL.64 [R1+0x4d8], R30 ;  /* 0x0004d81e01007387 */ /* 0x0003e80000100a00 */
[----:B0-----:R-:W4:Y:S04]  /*14b70*/  LDL.LU.64 R28, [R1+0xb00] ;  /* 0x000b0000011c7983 */ /* 0x001f280000300a00 */
[----:B-1----:R-:W4:Y:S04]  /*14b80*/  LDL.LU.64 R30, [R1+0xb08] ;  /* 0x000b0800011e7983 */ /* 0x002f280000300a00 */
[----:B------:R0:W-:Y:S04]  /*14b90*/  STL.64 [R1+0x4c0], R24 ;  /* 0x0004c01801007387 */ /* 0x0001e80000100a00 */
[----:B------:R1:W-:Y:S04]  /*14ba0*/  STL.64 [R1+0x4c8], R26 ;  /* 0x0004c81a01007387 */ /* 0x0003e80000100a00 */
[----:B0-----:R-:W3:Y:S04]  /*14bb0*/  LDL.LU.64 R24, [R1+0x2a0] ;  /* 0x0002a00001187983 */ /* 0x001ee80000300a00 */
[----:B-1----:R-:W3:Y:S04]  /*14bc0*/  LDL.LU.64 R26, [R1+0x2a8] ;  /* 0x0002a800011a7983 */ /* 0x002ee80000300a00 */
[----:B------:R0:W-:Y:S04]  /*14bd0*/  STL.64 [R1+0x27d8], R14 ;  /* 0x0027d80e01007387 */ /* 0x0001e80000100a00 */
[----:B0-----:R-:W3:Y:S04]  /*14be0*/  LDL.LU R14, [R1+0x310] ;  /* 0x00031000010e7983 */ /* 0x001ee80000300800 */
[----:B------:R-:W3:Y:S04]  /*14bf0*/  LDL.LU R15, [R1+0x30c] ;  /* 0x00030c00010f7983 */ /* 0x000ee80000300800 */
[----:B------:R0:W-:Y:S04]  /*14c00*/  STL.64 [R1+0x27d0], R12 ;  /* 0x0027d00c01007387 */ /* 0x0001e80000100a00 */
[----:B0-----:R-:W3:Y:S04]  /*14c10*/  LDL.LU R12, [R1+0x308] ;  /* 0x00030800010c7983 */ /* 0x001ee80000300800 */
[----:B------:R-:W3:Y:S01]  /*14c20*/  LDL.LU R13, [R1+0x304] ;  /* 0x00030400010d7983 */ /* 0x000ee20000300800 */
[----:B--2---:R-:W-:-:S15]  /*14c30*/  HMMA.16816.F32 R4, R16, R10, R4 ;  /* 0x0000000a1004723c */ /* 0x004fde0000001804 */
[----:B------:R-:W-:-:S04]  /*14c40*/  NOP ;  /* 0x0000000000007918 */ /* 0x000fc80000000000 */
        /* <DEDUP_REMOVED lines=8> */
[----:B0-----:R-:W3:Y:S04]  /*14cd0*/  LDL.LU.64 R6, [R1+0x2818] ;  /* 0x0028180001067983 */ /* 0x001ee80000300a00 */
[----:B------:R-:W4:Y:S04]  /*14ce0*/  LDL.LU.64 R4, [R1+0x2810] ;  /* 0x0028100001047983 */ /* 0x000f280000300a00 */
[----:B------:R0:W-:Y:S04]  /*14cf0*/  STL.64 [R1+0x27b8], R10 ;  /* 0x0027b80a01007387 */ /* 0x0001e80000100a00 */
[----:B0-----:R-:W2:Y:S04]  /*14d00*/  LDL.LU R10, [R1+0x300] ;  /* 0x00030000010a7983 */ /* 0x001ea80000300800 */
[----:B------:R-:W2:Y:S04]  /*14d10*/  LDL.LU R11, [R1+0x2fc] ;  /* 0x0002fc00010b7983 */ /* 0x000ea80000300800 */
[----:B------:R-:W-:Y:S01]  /*14d20*/  STL.64 [R1+0x27b0], R8 ;  /* 0x0027b00801007387 */ /* 0x000fe20000100a00 */
[C---:B---3--:R-:W-:Y:S08]  /*14d30*/  HMMA.16816.F32 R32, R16.reuse, R6, R32 ;  /* 0x000000061020723c */ /* 0x048ff00000001820 */
[C---:B----4-:R-:W-:Y:S01]  /*14d40*/  HMMA.16816.F32 R28, R16.reuse, R4, R28 ;  /* 0x00000004101c723c */ /* 0x050fe2000000181c */
[----:B------:R-:W-:Y:S10]  /*14d50*/  STL.64 [R1+0x2798], R6 ;  /* 0x0027980601007387 */ /* 0x000ff40000100a00 */
[----:B------:R-:W-:Y:S04]  /*14d60*/  STL.64 [R1+0x490], R32 ;  /* 0x0004902001007387 */ /* 0x000fe80000100a00 */
[----:B------:R-:W-:Y:S04]  /*14d70*/  STL.64 [R1+0x498], R34 ;  /* 0x0004982201007387 */ /* 0x000fe80000100a00 */
[----:B------:R0:W-:Y:S04]  /*14d80*/  STL.64 [R1+0x2790], R4 ;  /* 0x0027900401007387 */ /* 0x0001e80000100a00 */
[----:B------:R1:W-:Y:S01]  /*14d90*/  STL.64 [R1+0x480], R28 ;  /* 0x0004801c01007387 */ /* 0x0003e20000100a00 */
[----:B0-----:R-:W-:Y:S03]  /*14da0*/  HMMA.16816.F32 R4, R16, R2, R24 ;  /* 0x000000021004723c */ /* 0x001fe60000001818 */
[----:B------:R0:W-:Y:S04]  /*14db0*/  STL.64 [R1+0x488], R30 ;  /* 0x0004881e01007387 */ /* 0x0001e80000100a00 */
[----:B------:R-:W3:Y:S04]  /*14dc0*/  LDL.LU R19, [R1+0x318] ;  /* 0x0003180001137983 */ /* 0x000ee80000300800 */
[----:B------:R-:W4:Y:S08]  /*14dd0*/  LDL.LU.64 R32, [R1+0xaf0] ;  /* 0x000af00001207983 */ /* 0x000f300000300a00 */
[----:B------:R0:W-:Y:S04]  /*14de0*/  STL.64 [R1+0x240], R4 ;  /* 0x0002400401007387 */ /* 0x0001e80000100a00 */
[----:B------:R0:W-:Y:S04]  /*14df0*/  STL.64 [R1+0x248], R6 ;  /* 0x0002480601007387 */ /* 0x0001e80000100a00 */
[----:B------:R-:W4:Y:S01]  /*14e00*/  LDL.LU.64 R34, [R1+0xaf8] ;  /* 0x000af80001227983 */ /* 0x000f220000300a00 */
[----:B--2---:R-:W-:-:S02]  /*14e10*/  IMAD R16, R11, 0x100, R10 ;  /* 0x000001000b107824 */ /* 0x004fc400078e020a */
[----:B------:R-:W-:Y:S01]  /*14e20*/  IMAD R17, R13, 0x100, R12 ;  /* 0x000001000d117824 */ /* 0x000fe200078e020c */
[----:B------:R-:W2:Y:S01]  /*14e30*/  LDL.LU.64 R24, [R1+0xae0] ;  /* 0x000ae00001187983 */ /* 0x000ea20000300a00 */
[----:B------:R-:W-:Y:S01]  /*14e40*/  IMAD R18, R15, 0x100, R14 ;  /* 0x000001000f127824 */ /* 0x000fe200078e020e */
[----:B------:R-:W-:Y:S02]  /*14e50*/  F2FP.F16.E4M3.UNPACK_B R16, R16 ;  /* 0x00000010ff10723e */ /* 0x000fe400020006ff */
[----:B------:R-:W-:Y:S01]  /*14e60*/  F2FP.F16.E4M3.UNPACK_B R17, R17 ;  /* 0x00000011ff11723e */ /* 0x000fe200020006ff */
[----:B------:R-:W2:Y:S01]  /*14e70*/  LDL.LU.64 R26, [R1+0xae8] ;  /* 0x000ae800011a7983 */ /* 0x000ea20000300a00 */
[----:B------:R-:W-:-:S03]  /*14e80*/  F2FP.F16.E4M3.UNPACK_B R18, R18 ;  /* 0x00000012ff12723e */ /* 0x000fc600020006ff */
[----:B-1----:R-:W2:Y:S04]  /*14e90*/  LDL.LU.64 R28, [R1+0xad0] ;  /* 0x000ad000011c7983 */ /* 0x002ea80000300a00 */
[----:B0-----:R-:W2:Y:S04]  /*14ea0*/  LDL.LU.64 R30, [R1+0xad8] ;  /* 0x000ad800011e7983 */ /* 0x001ea80000300a00 */
[----:B------:R-:W2:Y:S04]  /*14eb0*/  LDL.LU.64 R12, [R1+0xab0] ;  /* 0x000ab000010c7983 */ /* 0x000ea80000300a00 */
[----:B------:R-:W2:Y:S04]  /*14ec0*/  LDL.LU.64 R14, [R1+0xab8] ;  /* 0x000ab800010e7983 */ /* 0x000ea80000300a00 */
[----:B------:R-:W2:Y:S04]  /*14ed0*/  LDL.LU.64 R8, [R1+0xaa0] ;  /* 0x000aa00001087983 */ /* 0x000ea80000300a00 */
[----:B------:R-:W2:Y:S04]  /*14ee0*/  LDL.LU.64 R10, [R1+0xaa8] ;  /* 0x000aa800010a7983 */ /* 0x000ea80000300a00 */
[----:B------:R-:W2:Y:S04]  /*14ef0*/  LDL.LU.64 R4, [R1+0xa90] ;  /* 0x000a900001047983 */ /* 0x000ea80000300a00 */
[----:B------:R-:W2:Y:S01]  /*14f00*/  LDL.LU.64 R6, [R1+0xa98] ;  /* 0x000a980001067983 */ /* 0x000ea20000300a00 */
[----:B---3--:R-:W-:-:S05]  /*14f10*/  IMAD R19, R0, 0x100, R19 ;  /* 0x0000010000137824 */ /* 0x008fca00078e0213 */
[----:B------:R-:W-:-:S07]  /*14f20*/  F2FP.F16.E4M3.UNPACK_B R19, R19 ;  /* 0x00000013ff13723e */ /* 0x000fce00020006ff */
[----:B----4-:R-:W-:-:S15]  /*14f30*/  HMMA.16816.F32 R32, R16, R36, R32 ;  /* 0x000000241020723c */ /* 0x010fde0000001820 */
[----:B------:R-:W-:-:S04]  /*14f40*/  NOP ;  /* 0x0000000000007918 */ /* 0x000fc80000000000 */
[----:B------:R-:W-:Y:S04]  /*14f50*/  STL.64 [R1+0x470], R32 ;  /* 0x0004702001007387 */ /* 0x000fe80000100a00 */
[----:B------:R0:W-:Y:S04]  /*14f60*/  STL.64 [R1+0x478], R34 ;  /* 0x0004782201007387 */ /* 0x0001e80000100a00 */
[----:B0-----:R-:W2:Y:S04]  /*14f70*/  LDL.LU.64 R34, [R1+0x2808] ;  /* 0x0028080001227983 */ /* 0x001ea80000300a00 */
[----:B------:R-:W3:Y:S01]  /*14f80*/  LDL.LU.64 R32, [R1+0x2800] ;  /* 0x0028000001207983 */ /* 0x000ee20000300a00 */
        /* <DEDUP_REMOVED lines=15> */
[C---:B--2---:R-:W-:Y:S08]  /*15080*/  HMMA.16816.F32 R8, R16.reuse, R26, R8 ;  /* 0x0000001a1008723c */ /* 0x044ff00000001808 */
[C---:B---3--:R-:W-:Y:S08]  /*15090*/  HMMA.16816.F32 R4, R16.reuse, R24, R4 ;  /* 0x000000181004723c */ /* 0x048ff00000001804 */
[C---:B----4-:R-:W-:Y:S08]  /*150a0*/  HMMA.16816.F32 R12, R16.reuse, R28, R12 ;  /* 0x0000001c100c723c */ /* 0x050ff0000000180c */
[----:B------:R-:W-:-:S15]  /*150b0*/  HMMA.16816.F32 R32, R16, R30, R32 ;  /* 0x0000001e1020723c */ /* 0x000fde0000001820 */
[----:B------:R-:W-:-:S04]  /*150c0*/  NOP ;  /* 0x0000000000007918 */ /* 0x000fc80000000000 */
[----:B------:R-:W-:Y:S04]  /*150d0*/  STL.64 [R1+0x440], R32 ;  /* 0x0004402001007387 */ /* 0x000fe80000100a00 */
[----:B------:R-:W-:Y:S04]  /*150e0*/  STL.64 [R1+0x448], R34 ;  /* 0x0004482201007387 */ /* 0x000fe80000100a00 */
[----:B------:R-:W-:Y:S04]  /*150f0*/  STL.64 [R1+0x2778], R30 ;  /* 0x0027781e01007387 */ /* 0x000fe80000100a00 */
[----:B------:R-:W-:Y:S04]  /*15100*/  STL.64 [R1+0x2770], R28 ;  /* 0x0027701c01007387 */ /* 0x000fe80000100a00 */
[----:B------:R0:W-:Y:S04]  /*15110*/  STL.64 [R1+0x430], R12 ;  /* 0x0004300c01007387 */ /* 0x0001e80000100a00 */
[----:B------:R1:W-:Y:S04]  /*15120*/  STL.64 [R1+0x438], R14 ;  /* 0x0004380e01007387 */ /* 0x0003e80000100a00 */
[----:B0-----:R-:W2:Y:S04]  /*15130*/  LDL.LU.64 R12, [R1+0xa80] ;  /* 0x000a8000010c7983 */ /* 0x001ea80000300a00 */
[----:B------:R0:W-:Y:S04]  /*15140*/  STL.64 [R1+0x420], R8 ;  /* 0x0004200801007387 */ /* 0x0001e80000100a00 */
[----:B------:R3:W-:Y:S04]  /*15150*/  STL.64 [R1+0x428], R10 ;  /* 0x0004280a01007387 */ /* 0x0007e80000100a00 */
[----:B-1----:R-:W2:Y:S04]  /*15160*/  LDL.LU.64 R14, [R1+0xa88] ;  /* 0x000a8800010e7983 */ /* 0x002ea80000300a00 */
[----:B------:R-:W-:Y:S04]  /*15170*/  STL.64 [R1+0x410], R4 ;  /* 0x0004100401007387 */ /* 0x000fe80000100a00 */
[----:B------:R-:W-:Y:S04]  /*15180*/  STL.64 [R1+0x418], R6 ;  /* 0x0004180601007387 */ /* 0x000fe80000100a00 */
[----:B------:R-:W4:Y:S04]  /*15190*/  LDL.LU.64 R28, [R1+0xa70] ;  /* 0x000a7000011c7983 */ /* 0x000f280000300a00 */
[----:B------:R-:W4:Y:S04]  /*151a0*/  LDL.LU.64 R30, [R1+0xa78] ;  /* 0x000a7800011e7983 */ /* 0x000f280000300a00 */
[----:B0-----:R-:W2:Y:S04]  /*151b0*/  LDL.LU.64 R8, [R1+0xa50] ;  /* 0x000a500001087983 */ /* 0x001ea80000300a00 */
[----:B---3--:R-:W3:Y:S04]  /*151c0*/  LDL.LU.64 R10, [R1+0xa58] ;  /* 0x000a5800010a7983 */ /* 0x008ee80000300a00 */
[----:B---3--:R-:W-:Y:S04]  /*151d0*/  STL.64 [R1+0x27c8], R10 ;  /* 0x0027c80a01007387 */ /* 0x008fe80000100a00 */
[----:B--2---:R0:W-:Y:S04]  /*151e0*/  STL.64 [R1+0x27c0], R8 ;  /* 0x0027c00801007387 */ /* 0x0041e80000100a00 */
[----:B0-----:R-:W2:Y:S04]  /*151f0*/  LDL.LU.64 R8, [R1+0xa60] ;  /* 0x000a600001087983 */ /* 0x001ea80000300a00 */
[----:B------:R-:W2:Y:S04]  /*15200*/  LDL.LU.64 R10, [R1+0xa68] ;  /* 0x000a6800010a7983 */ /* 0x000ea80000300a00 */
[----:B------:R-:W3:Y:S04]  /*15210*/  LDL.LU.64 R4, [R1+0xa30] ;  /* 0x000a300001047983 */ /* 0x000ee80000300a00 */
[----:B------:R-:W2:Y:S01]  /*15220*/  LDL.LU.64 R6, [R1+0xa38] ;  /* 0x000a380001067983 */ /* 0x000ea20000300a00 */
[C---:B------:R-:W-:Y:S03]  /*15230*/  HMMA.16816.F32 R12, R16.reuse, R22, R12 ;  /* 0x00000016100c723c */ /* 0x040fe6000000180c */
[----:B--2---:R-:W-:Y:S04]  /*15240*/  STL.64 [R1+0x27a8], R6 ;  /* 0x0027a80601007387 */ /* 0x004fe80000100a00 */
[----:B---3--:R0:W-:Y:S04]  /*15250*/  STL.64 [R1+0x27a0], R4 ;  /* 0x0027a00401007387 */ /* 0x0081e80000100a00 */
[----:B0-----:R-:W2:Y:S04]  /*15260*/  LDL.LU.64 R4, [R1+0xa40] ;  /* 0x000a400001047983 */ /* 0x001ea80000300a00 */
[----:B------:R-:W2:Y:S04]  /*15270*/  LDL.LU.64 R6, [R1+0xa48] ;  /* 0x000a480001067983 */ /* 0x000ea80000300a00 */
[----:B------:R-:W3:Y:S04]  /*15280*/  LDL.LU.64 R32, [R1+0xa20] ;  /* 0x000a200001207983 */ /* 0x000ee80000300a00 */
[----:B------:R-:W3:Y:S04]  /*15290*/  LDL.LU.64 R34, [R1+0xa28] ;  /* 0x000a280001227983 */ /* 0x000ee80000300a00 */
[----:B------:R0:W-:Y:S04]  /*152a0*/  STL.64 [R1+0x2750], R26 ;  /* 0x0027501a01007387 */ /* 0x0001e80000100a00 */
[----:B0-----:R-:W2:Y:S04]  /*152b0*/  LDL.LU R26, [R1+0x330] ;  /* 0x00033000011a7983 */ /* 0x001ea80000300800 */
[----:B------:R-:W2:Y:S04]  /*152c0*/  LDL.LU R27, [R1+0x32c] ;  /* 0x00032c00011b7983 */ /* 0x000ea80000300800 */
[----:B------:R0:W-:Y:S04]  /*152d0*/  STL.64 [R1+0x2748], R24 ;  /* 0x0027481801007387 */ /* 0x0001e80000100a00 */
[----:B0-----:R-:W3:Y:S04]  /*152e0*/  LDL.LU R24, [R1+0x328] ;  /* 0x0003280001187983 */ /* 0x001ee80000300800 */
[----:B------:R-:W3:Y:S04]  /*152f0*/  LDL.LU R25, [R1+0x324] ;  /* 0x0003240001197983 */ /* 0x000ee80000300800 */
[----:B--2---:R-:W-:Y:S04]  /*15300*/  STL.64 [R1+0x2788], R26 ;  /* 0x0027881a01007387 */ /* 0x004fe80000100a00 */
[----:B---3--:R0:W-:Y:S04]  /*15310*/  STL.64 [R1+0x2780], R24 ;  /* 0x0027801801007387 */ /* 0x0081e80000100a00 */
[----:B0-----:R-:W2:Y:S04]  /*15320*/  LDL.LU.64 R24, [R1+0xa10] ;  /* 0x000a100001187983 */ /* 0x001ea80000300a00 */
[----:B------:R-:W2:Y:S04]  /*15330*/  LDL.LU.64 R26, [R1+0xa18] ;  /* 0x000a1800011a7983 */ /* 0x000ea80000300a00 */
[----:B------:R-:W-:Y:S04]  /*15340*/  STL.64 [R1+0x400], R12 ;  /* 0x0004000c01007387 */ /* 0x000fe80000100a00 */
[----:B------:R0:W-:Y:S04]  /*15350*/  STL.64 [R1+0x408], R14 ;  /* 0x0004080e01007387 */ /* 0x0001e80000100a00 */
[----:B0-----:R-:W3:Y:S01]  /*15360*/  LDL.LU.64 R14, [R1+0x27d8] ;  /* 0x0027d800010e7983 */ /* 0x001ee20000300a00 */
[----:B----4-:R-:W-:Y:S03]  /*15370*/  HMMA.16816.F32 R28, R16, R20, R28 ;  /* 0x00000014101c723c */ /* 0x010fe6000000181c */
[----:B------:R-:W4:-:S15]  /*15380*/  LDL.LU.64 R12, [R1+0x27d0] ;  /* 0x0027d000010c7983 */ /* 0x000f1e0000300a00 */
[----:B------:R-:W-:Y:S01]  /*15390*/  NOP ;  /* 0x0000000000007918 */ /* 0x000fe20000000000 */
[----:B------:R0:W-:Y:S04]  /*153a0*/  STL.64 [R1+0x3f0], R28 ;  /* 0x0003f01c01007387 */ /* 0x0001e80000100a00 */
[----:B------:R1:W-:Y:S04]  /*153b0*/  STL.64 [R1+0x3f8], R30 ;  /* 0x0003f81e01007387 */ /* 0x0003e80000100a00 */
[----:B0-----:R-:W2:Y:S04]  /*153c0*/  LDL.LU.64 R28, [R1+0x230] ;  /* 0x00023000011c7983 */ /* 0x001ea80000300a00 */
[----:B-1----:R-:W2:Y:S01]  /*153d0*/  LDL.LU.64 R30, [R1+0x238] ;  /* 0x00023800011e7983 */ /* 0x002ea20000300a00 */
[----:B---3--:R-:W-:-:S15]  /*153e0*/  HMMA.16816.F32 R8, R16, R14, R8 ;  /* 0x0000000e1008723c */ /* 0x008fde0000001808 */
[----:B------:R-:W-:-:S04]  /*153f0*/  NOP ;  /* 0x0000000000007918 */ /* 0x000fc80000000000 */
[----:B------:R-:W-:Y:S04]  /*15400*/  STL.64 [R1+0x3e0], R8 ;  /* 0x0003e00801007387 */ /* 0x000fe80000100a00 */
[----:B------:R0:W-:Y:S04]  /*15410*/  STL.64 [R1+0x3e8], R10 ;  /* 0x0003e80a01007387 */ /* 0x0001e80000100a00 */
[----:B0-----:R-:W4:Y:S04]  /*15420*/  LDL.LU.64 R10, [R1+0x27c8] ;  /* 0x0027c800010a7983 */ /* 0x001f280000300a00 */
[----:B------:R-:W4:Y:S02]  /*15430*/  LDL.LU.64 R8, [R1+0x27c0] ;  /* 0x0027c00001087983 */ /* 0x000f240000300a00 */
[----:B----4-:R-:W-:-:S15]  /*15440*/  HMMA.16816.F32 R8, R16, R12, R8 ;  /* 0x0000000c1008723c */ /* 0x010fde0000001808 */
        /* <DEDUP_REMOVED lines=16> */
[----:B------:R-:W2:Y:S04]  /*15550*/  LDL.LU.64 R4, [R1+0x2790] ;  /* 0x0027900001047983 */ /* 0x000ea80000300a00 */
[----:B------:R-:W-:Y:S04]  /*15560*/  STL.64 [R1+0x2730], R10 ;  /* 0x0027300a01007387 */ /* 0x000fe80000100a00 */
[----:B------:R3:W-:Y:S02]  /*15570*/  STL.64 [R1+0x2728], R8 ;  /* 0x0027280801007387 */ /* 0x0007e40000100a00 */
[C---:B---3--:R-:W-:Y:S02]  /*15580*/  HMMA.16816.F32 R8, R16.reuse, R6, R32 ;  /* 0x000000061008723c */ /* 0x048fe40000001820 */
[----:B------:R-:W3:Y:S04]  /*15590*/  LDL.LU.64 R32, [R1+0xa00] ;  /* 0x000a000001207983 */ /* 0x000ee80000300a00 */
[----:B------:R-:W3:Y:S02]  /*155a0*/  LDL.LU.64 R34, [R1+0xa08] ;  /* 0x000a080001227983 */ /* 0x000ee40000300a00 */
[C---:B--2---:R-:W-:Y:S08]  /*155b0*/  HMMA.16816.F32 R24, R16.reuse, R4, R24 ;  /* 0x000000041018723c */ /* 0x044ff00000001818 */
[----:B------:R-:W-:Y:S03]  /*155c0*/  HMMA.16816.F32 R16, R16, R2, R28 ;  /* 0x000000021010723c */ /* 0x000fe6000000181c */
[----:B------:R0:W-:Y:S04]  /*155d0*/  STL.64 [R1+0x3a0], R8 ;  /* 0x0003a00801007387 */ /* 0x0001e80000100a00 */
[----:B------:R1:W-:Y:S04]  /*155e0*/  STL.64 [R1+0x3a8], R10 ;  /* 0x0003a80a01007387 */ /* 0x0003e80000100a00 */
[----:B0-----:R-:W2:Y:S04]  /*155f0*/  LDL.LU.64 R8, [R1+0x9e0] ;  /* 0x0009e00001087983 */ /* 0x001ea80000300a00 */
[----:B-1----:R-:W2:Y:S04]  /*15600*/  LDL.LU.64 R10, [R1+0x9e8] ;  /* 0x0009e800010a7983 */ /* 0x002ea80000300a00 */
[----:B------:R-:W-:Y:S04]  /*15610*/  STL.64 [R1+0x390], R24 ;  /* 0x0003901801007387 */ /* 0x000fe80000100a00 */
[----:B------:R0:W-:Y:S04]  /*15620*/  STL.64 [R1+0x398], R26 ;  /* 0x0003981a01007387 */ /* 0x0001e80000100a00 */
[----:B0-----:R-:W4:Y:S04]  /*15630*/  LDL.LU.64 R26, [R1+0x2788] ;  /* 0x00278800011a7983 */ /* 0x001f280000300a00 */
[----:B------:R-:W2:Y:S04]  /*15640*/  LDL.LU.64 R24, [R1+0x2780] ;  /* 0x0027800001187983 */ /* 0x000ea80000300a00 */
        /* <DEDUP_REMOVED lines=9> */
[----:B-1----:R-:W2:Y:S04]  /*156e0*/  LDL.LU R18, [R1+0x31c] ;  /* 0x00031c0001127983 */ /* 0x002ea80000300800 */
[----:B------:R-:W3:Y:S01]  /*156f0*/  LDL.LU R19, [R1+0x334] ;  /* 0x0003340001137983 */ /* 0x000ee20000300800 */
[----:B--2---:R-:W-:-:S02]  /*15700*/  IMAD R16, R18, 0x100, R17 ;  /* 0x0000010012107824 */ /* 0x004fc400078e0211 */
[----:B------:R-:W-:Y:S02]  /*15710*/  IMAD R17, R25, 0x100, R24 ;  /* 0x0000010019117824 */ /* 0x000fe400078e0218 */
[----:B----4-:R-:W-:Y:S02]  /*15720*/  IMAD R18, R27, 0x100, R26 ;  /* 0x000001001b127824 */ /* 0x010fe400078e021a */
[----:B---3--:R-:W-:Y:S01]  /*15730*/  IMAD R19, R19, 0x100, R0 ;  /* 0x0000010013137824 */ /* 0x008fe200078e0200 */
[----:B------:R-:W-:Y:S01]  /*15740*/  F2FP.F16.E4M3.UNPACK_B R16, R16 ;  /* 0x00000010ff10723e */ /* 0x000fe200020006ff */
[----:B------:R-:W2:Y:S01]  /*15750*/  LDL.LU.64 R24, [R1+0x9d0] ;  /* 0x0009d00001187983 */ /* 0x000ea20000300a00 */
[----:B------:R-:W-:Y:S02]  /*15760*/  F2FP.F16.E4M3.UNPACK_B R17, R17 ;  /* 0x00000011ff11723e */ /* 0x000fe400020006ff */
[----:B------:R-:W-:Y:S01]  /*15770*/  F2FP.F16.E4M3.UNPACK_B R18, R18 ;  /* 0x00000012ff12723e */ /* 0x000fe200020006ff */
[----:B------:R-:W2:Y:S01]  /*15780*/  LDL.LU.64 R26, [R1+0x9d8] ;  /* 0x0009d800011a7983 */ /* 0x000ea20000300a00 */
[----:B------:R-:W-:-:S03]  /*15790*/  F2FP.F16.E4M3.UNPACK_B R19, R19 ;  /* 0x00000013ff13723e */ /* 0x000fc600020006ff */
[----:B------:R-:W3:Y:S04]  /*157a0*/  LDL.LU R0, [R1+0x2768] ;  /* 0x0027680001007983 */ /* 0x000ee80000300800 */
[----:B------:R-:W-:-:S15]  /*157b0*/  HMMA.16816.F32 R32, R16, R36, R32 ;  /* 0x000000241020723c */ /* 0x000fde0000001820 */
[----:B------:R-:W-:-:S04]  /*157c0*/  NOP ;  /* 0x0000000000007918 */ /* 0x000fc80000000000 */
[----:B------:R-:W-:Y:S04]  /*157d0*/  STL.64 [R1+0x380], R32 ;  /* 0x0003802001007387 */ /* 0x000fe80000100a00 */
[----:B------:R0:W-:Y:S04]  /*157e0*/  STL.64 [R1+0x388], R34 ;  /* 0x0003882201007387 */ /* 0x0001e80000100a00 */
[----:B0-----:R-:W4:Y:S04]  /*157f0*/  LDL.LU.64 R34, [R1+0x2760] ;  /* 0x0027600001227983 */ /* 0x001f280000300a00 */
[----:B------:R-:W2:Y:S01]  /*15800*/  LDL.LU.64 R32, [R1+0x2758] ;  /* 0x0027580001207983 */ /* 0x000ea20000300a00 */
[----:B----4-:R-:W-:-:S15]  /*15810*/  HMMA.16816.F32 R4, R16, R34, R4 ;  /* 0x000000221004723c */ /* 0x010fde0000001804 */
[----:B------:R-:W-:-:S04]  /*15820*/  NOP ;  /* 0x0000000000007918 */ /* 0x000fc80000000000 */
[----:B------:R-:W-:Y:S04]  /*15830*/  STL.64 [R1+0x370], R4 ;  /* 0x0003700401007387 */ /* 0x000fe80000100a00 */
[----:B------:R2:W-:Y:S02]  /*15840*/  STL.64 [R1+0x378], R6 ;  /* 0x0003780601007387 */ /* 0x0005e40000100a00 */
[----:B--2---:R-:W-:Y:S02]  /*15850*/  HMMA.16816.F32 R4, R16, R32, R8 ;  /* 0x000000201004723c */ /* 0x004fe40000001808 */
[----:B------:R-:W2:Y:S04]  /*15860*/  LDL.LU.64 R8, [R1+0x9b0] ;  /* 0x0009b00001087983 */ /* 0x000ea80000300a00 */
[----:B------:R-:W2:-:S13]  /*15870*/  LDL.LU.64 R10, [R1+0x9b8] ;  /* 0x0009b800010a7983 */ /* 0x000e9a0000300a00 */
[----:B------:R0:W-:Y:S04]  /*15880*/  STL.64 [R1+0x360], R4 ;  /* 0x0003600401007387 */ /* 0x0001e80000100a00 */
[----:B------:R1:W-:Y:S04]  /*15890*/  STL.64 [R1+0x368], R6 ;  /* 0x0003680601007387 */ /* 0x0003e80000100a00 */
[----:B0-----:R-:W4:Y:S04]  /*158a0*/  LDL.LU.64 R4, [R1+0x9a0] ;  /* 0x0009a00001047983 */ /* 0x001f280000300a00 */
[----:B-1----:R-:W4:Y:S04]  /*158b0*/  LDL.LU.64 R6, [R1+0x9a8] ;  /* 0x0009a80001067983 */ /* 0x002f280000300a00 */
[----:B------:R-:W-:Y:S04]  /*158c0*/  STL.64 [R1+0x2710], R34 ;  /* 0x0027102201007387 */ /* 0x000fe80000100a00 */
[----:B------:R0:W-:Y:S04]  /*158d0*/  STL.64 [R1+0x2708], R32 ;  /* 0x0027082001007387 */ /* 0x0001e80000100a00 */
[----:B0-----:R-:W2:Y:S04]  /*158e0*/  LDL.LU.64 R32, [R1+0x9c0] ;  /* 0x0009c00001207983 */ /* 0x001ea80000300a00 */
[----:B------:R-:W2:Y:S01]  /*158f0*/  LDL.LU.64 R34, [R1+0x9c8] ;  /* 0x0009c80001227983 */ /* 0x000ea20000300a00 */
[----:B------:R-:W-:-:S15]  /*15900*/  HMMA.16816.F32 R24, R16, R30, R24 ;  /* 0x0000001e1018723c */ /* 0x000fde0000001818 */
[----:B------:R-:W-:-:S04]  /*15910*/  NOP ;  /* 0x0000000000007918 */ /* 0x000fc80000000000 */
[----:B------:R-:W-:Y:S04]  /*15920*/  STL.64 [R1+0x350], R24 ;  /* 0x0003501801007387 */ /* 0x000fe80000100a00 */
[----:B------:R0:W-:Y:S04]  /*15930*/  STL.64 [R1+0x358], R26 ;  /* 0x0003581a01007387 */ /* 0x0001e80000100a00 */
[----:B0-----:R-:W3:Y:S04]  /*15940*/  LDL.LU.64 R26, [R1+0x2750] ;  /* 0x00275000011a7983 */ /* 0x001ee80000300a00 */
[----:B------:R-:W4:Y:S01]  /*15950*/  LDL.LU.64 R24, [R1+0x2748] ;  /* 0x0027480001187983 */ /* 0x000f220000300a00 */
[----:B--2---:R-:W-:-:S15]  /*15960*/  HMMA.16816.F32 R32, R16, R28, R32 ;  /* 0x0000001c1020723c */ /* 0x004fde0000001820 */
[----:B------:R-:W-:-:S04]  /*15970*/  NOP ;  /* 0x0000000000007918 */ /* 0x000fc80000000000 */
[----:B------:R0:W-:Y:S04]  /*15980*/  STL.64 [R1+0x340], R32 ;  /* 0x0003402001007387 */ /* 0x0001e80000100a00 */
[----:B------:R1:W-:Y:S04]  /*15990*/  STL.64 [R1+0x348], R34 ;  /* 0x0003482201007387 */ /* 0x0003e80000100a00 */
[----:B0-----:R-:W2:Y:S04]  /*159a0*/  LDL.LU.64 R32, [R1+0x980] ;  /* 0x0009800001207983 */ /* 0x001ea80000300a00 */
[----:B-1----:R-:W2:Y:S04]  /*159b0*/  LDL.LU.64 R34, [R1+0x988] ;  /* 0x0009880001227983 */ /* 0x002ea80000300a00 */
[----:B------:R0:W-:Y:S04]  /*159c0*/  STL.64 [R1+0x2700], R30 ;  /* 0x0027001e01007387 */ /* 0x0001e80000100a00 */
[----:B0-----:R-:W2:Y:S04]  /*159d0*/  LDL.LU R30, [R1+0xfd4] ;  /* 0x000fd400011e7983 */ /* 0x001ea80000300800 */
[----:B------:R-:W2:Y:S04]  /*159e0*/  LDL.LU R31, [R1+0xfe0] ;  /* 0x000fe000011f7983 */ /* 0x000ea80000300800 */
[----:B------:R0:W-:Y:S04]  /*159f0*/  STL.64 [R1+0x26f8], R28 ;  /* 0x0026f81c01007387 */ /* 0x0001e80000100a00 */
[----:B0-----:R-:W4:Y:S04]  /*15a00*/  LDL.LU R28, [R1+0xfcc] ;  /* 0x000fcc00011c7983 */ /* 0x001f280000300800 */
[----:B------:R-:W4:Y:S01]  /*15a10*/  LDL.LU R29, [R1+0xfd8] ;  /* 0x000fd800011d7983 */ /* 0x000f220000300800 */
[C---:B---3--:R-:W-:Y:S03]  /*15a20*/  HMMA.16816.F32 R8, R16.reuse, R26, R8 ;  /* 0x0000001a1008723c */ /* 0x048fe60000001808 */
[----:B--2---:R-:W-:Y:S04]  /*15a30*/  STL.64 [R1+0x2720], R30 ;  /* 0x0027201e01007387 */ /* 0x004fe80000100a00 */
[----:B----4-:R0:W-:Y:S04]  /*15a40*/  STL.64 [R1+0x2718], R28 ;  /* 0x0027181c01007387 */ /* 0x0101e80000100a00 */
[----:B0-----:R-:W2:Y:S04]  /*15a50*/  LDL.LU.64 R28, [R1+0x990] ;  /* 0x00099000011c7983 */ /* 0x001ea80000300a00 */
[----:B------:R-:W2:Y:S04]  /*15a60*/  LDL.LU.64 R30, [R1+0x998] ;  /* 0x00099800011e7983 */ /* 0x000ea80000300a00 */
[----:B------:R-:W-:Y:S04]  /*15a70*/  STL.64 [R1+0x330], R8 ;  /* 0x0003300801007387 */ /* 0x000fe80000100a00 */
[----:B------:R0:W-:Y:S02]  /*15a80*/  STL.64 [R1+0x338], R10 ;  /* 0x0003380a01007387 */ /* 0x0001e40000100a00 */
[----:B0-----:R-:W-:Y:S02]  /*15a90*/  HMMA.16816.F32 R8, R16, R24, R4 ;  /* 0x000000181008723c */ /* 0x001fe40000001804 */
[----:B------:R-:W3:Y:S04]  /*15aa0*/  LDL.LU.64 R4, [R1+0x970] ;  /* 0x0009700001047983 */ /* 0x000ee80000300a00 */
[----:B------:R-:W3:-:S13]  /*15ab0*/  LDL.LU.64 R6, [R1+0x978] ;  /* 0x0009780001067983 */ /* 0x000eda0000300a00 */
[----:B------:R0:W-:Y:S04]  /*15ac0*/  STL.64 [R1+0x320], R8 ;  /* 0x0003200801007387 */ /* 0x0001e80000100a00 */
[----:B------:R1:W-:Y:S04]  /*15ad0*/  STL.64 [R1+0x328], R10 ;  /* 0x0003280a01007387 */ /* 0x0003e80000100a00 */
[----:B0-----:R-:W4:Y:S04]  /*15ae0*/  LDL.LU.64 R8, [R1+0x960] ;  /* 0x0009600001087983 */ /* 0x001f280000300a00 */
[----:B-1----:R-:W4:Y:S01]  /*15af0*/  LDL.LU.64 R10, [R1+0x968] ;  /* 0x00096800010a7983 */ /* 0x002f220000300a00 */
[C---:B------:R-:W-:Y:S03]  /*15b00*/  HMMA.16816.F32 R32, R16.reuse, R20, R32 ;  /* 0x000000141020723c */ /* 0x040fe60000001820 */
[----:B------:R0:W-:Y:S04]  /*15b10*/  STL.64 [R1+0x26e0], R26 ;  /* 0x0026e01a01007387 */ /* 0x0001e80000100a00 */
[----:B0-----:R-:W4:Y:S04]  /*15b20*/  LDL.LU R26, [R1+0xfc4] ;  /* 0x000fc400011a7983 */ /* 0x001f280000300800 */
[----:B------:R-:W4:Y:S04]  /*15b30*/  LDL.LU R27, [R1+0xfd0] ;  /* 0x000fd000011b7983 */ /* 0x000f280000300800 */
[----:B------:R0:W-:Y:S04]  /*15b40*/  STL.64 [R1+0x26d8], R24 ;  /* 0x0026d81801007387 */ /* 0x0001e80000100a00 */
[----:B0-----:R-:W4:Y:S01]  /*15b50*/  LDL.LU R25, [R1+0xfc8] ;  /* 0x000fc80001197983 */ /* 0x001f220000300800 */
[C---:B--2---:R-:W-:Y:S08]  /*15b60*/  HMMA.16816.F32 R28, R16.reuse, R22, R28 ;  /* 0x00000016101c723c */ /* 0x044ff0000000181c */
[C---:B---3--:R-:W-:Y:S11]  /*15b70*/  HMMA.16816.F32 R4, R16.reuse, R14, R4 ;  /* 0x0000000e1004723c */ /* 0x048ff60000001804 */
[----:B------:R0:W-:Y:S04]  /*15b80*/  STL.64 [R1+0x310], R28 ;  /* 0x0003101c01007387 */ /* 0x0001e80000100a00 */
[----:B------:R1:W-:Y:S04]  /*15b90*/  STL.64 [R1+0x318], R30 ;  /* 0x0003181e01007387 */ /* 0x0003e80000100a00 */
[----:B0-----:R-:W2:Y:S04]  /*15ba0*/  LDL.LU.64 R28, [R1+0x930] ;  /* 0x00093000011c7983 */ /* 0x001ea80000300a00 */
[----:B-1----:R-:W2:Y:S04]  /*15bb0*/  LDL.LU.64 R30, [R1+0x938] ;  /* 0x00093800011e7983 */ /* 0x002ea80000300a00 */
[----:B------:R0:W-:Y:S01]  /*15bc0*/  STL.64 [R1+0x300], R32 ;  /* 0x0003002001007387 */ /* 0x0001e20000100a00 */
[C---:B----4-:R-:W-:Y:S03]  /*15bd0*/  HMMA.16816.F32 R8, R16.reuse, R12, R8 ;  /* 0x0000000c1008723c */ /* 0x050fe60000001808 */
[----:B------:R1:W-:Y:S04]  /*15be0*/  STL.64 [R1+0x308], R34 ;  /* 0x0003082201007387 */ /* 0x0003e80000100a00 */
[----:B0-----:R-:W3:Y:S04]  /*15bf0*/  LDL.LU.64 R32, [R1+0x920] ;  /* 0x0009200001207983 */ /* 0x001ee80000300a00 */
[----:B-1----:R-:W3:Y:S04]  /*15c00*/  LDL.LU.64 R34, [R1+0x928] ;  /* 0x0009280001227983 */ /* 0x002ee80000300a00 */
[----:B------:R-:W-:Y:S04]  /*15c10*/  STL.64 [R1+0x26c0], R22 ;  /* 0x0026c01601007387 */ /* 0x000fe80000100a00 */
[----:B------:R0:W-:Y:S04]  /*15c20*/  STL.64 [R1+0x26b8], R20 ;  /* 0x0026b81401007387 */ /* 0x0001e80000100a00 */
[----:B0-----:R-:W4:Y:S04]  /*15c30*/  LDL.LU.64 R20, [R1+0x940] ;  /* 0x0009400001147983 */ /* 0x001f280000300a00 */
[----:B------:R-:W4:Y:S04]  /*15c40*/  LDL.LU.64 R22, [R1+0x948] ;  /* 0x0009480001167983 */ /* 0x000f280000300a00 */
        /* <DEDUP_REMOVED lines=13> */
[----:B---3--:R-:W-:-:S15]  /*15d20*/  HMMA.16816.F32 R12, R16, R10, R12 ;  /* 0x0000000a100c723c */ /* 0x008fde000000180c */
[----:B------:R-:W-:-:S04]  /*15d30*/  NOP ;  /* 0x0000000000007918 */ /* 0x000fc80000000000 */
[----:B------:R-:W-:Y:S04]  /*15d40*/  STL.64 [R1+0x2d0], R12 ;  /* 0x0002d00c01007387 */ /* 0x000fe80000100a00 */
[----:B------:R4:W-:Y:S02]  /*15d50*/  STL.64 [R1+0x2d8], R14 ;  /* 0x0002d80e01007387 */ /* 0x0009e40000100a00 */
[C---:B----4-:R-:W-:Y:S02]  /*15d60*/  HMMA.16816.F32 R12, R16.reuse, R8, R20 ;  /* 0x00000008100c723c */ /* 0x050fe40000001814 */
[----:B------:R-:W2:Y:S04]  /*15d70*/  LDL.LU.64 R20, [R1+0x8d0] ;  /* 0x0008d00001147983 */ /* 0x000ea80000300a00 */
[----:B------:R-:W2:Y:S02]  /*15d80*/  LDL.LU.64 R22, [R1+0x8d8] ;  /* 0x0008d80001167983 */ /* 0x000ea40000300a00 */
[C---:B------:R-:W-:Y:S11]  /*15d90*/  HMMA.16816.F32 R32, R16.reuse, R4, R32 ;  /* 0x000000041020723c */ /* 0x040ff60000001820 */
[----:B------:R0:W-:Y:S04]  /*15da0*/  STL.64 [R1+0x2c0], R12 ;  /* 0x0002c00c01007387 */ /* 0x0001e80000100a00 */
        /* <DEDUP_REMOVED lines=14> */
[----:B------:R-:W3:Y:S04]  /*15e90*/  LDL.LU.64 R32, [R1+0x2708] ;  /* 0x0027080001207983 */ /* 0x000ee80000300a00 */
[----:B------:R-:W-:Y:S04]  /*15ea0*/  STL.64 [R1+0x2690], R6 ;  /* 0x0026900601007387 */ /* 0x000fe80000100a00 */
[----:B------:R4:W-:Y:S02]  /*15eb0*/  STL.64 [R1+0x2688], R4 ;  /* 0x0026880401007387 */ /* 0x0009e40000100a00 */
[----:B----4-:R-:W-:Y:S01]  /*15ec0*/  HMMA.16816.F32 R4, R16, R2, R8 ;  /* 0x000000021004723c */ /* 0x010fe20000001808 */
[----:B------:R-:W-:-:S05]  /*15ed0*/  IMAD R16, R26, 0x100, R25 ;  /* 0x000001001a107824 */ /* 0x000fca00078e0219 */
[----:B------:R-:W-:Y:S01]  /*15ee0*/  F2FP.F16.E4M3.UNPACK_B R16, R16 ;  /* 0x00000010ff10723e */ /* 0x000fe200020006ff */
[----:B--2---:R-:W-:Y:S02]  /*15ef0*/  IMAD R19, R0, 0x100, R31 ;  /* 0x0000010000137824 */ /* 0x004fe400078e021f */
[----:B---3--:R-:W-:Y:S02]  /*15f00*/  IMAD R17, R28, 0x100, R27 ;  /* 0x000001001c117824 */ /* 0x008fe400078e021b */
[----:B------:R-:W-:Y:S01]  /*15f10*/  IMAD R18, R30, 0x100, R29 ;  /* 0x000001001e127824 */ /* 0x000fe200078e021d */
[----:B------:R-:W-:Y:S02]  /*15f20*/  F2FP.F16.E4M3.UNPACK_B R19, R19 ;  /* 0x00000013ff13723e */ /* 0x000fe400020006ff */
[----:B------:R-:W-:Y:S02]  /*15f30*/  F2FP.F16.E4M3.UNPACK_B R17, R17 ;  /* 0x00000011ff11723e */ /* 0x000fe400020006ff */
[----:B------:R-:W-:-:S03]  /*15f40*/  F2FP.F16.E4M3.UNPACK_B R18, R18 ;  /* 0x00000012ff12723e */ /* 0x000fc600020006ff */
[----:B------:R-:W-:Y:S04]  /*15f50*/  STL.64 [R1+0x220], R4 ;  /* 0x0002200401007387 */ /* 0x000fe80000100a00 */
[----:B------:R0:W-:Y:S01]  /*15f60*/  STL.64 [R1+0x228], R6 ;  /* 0x0002280601007387 */ /* 0x0001e20000100a00 */
[C---:B------:R-:W-:Y:S03]  /*15f70*/  HMMA.16816.F32 R8, R16.reuse, R36, R20 ;  /* 0x000000241008723c */ /* 0x040fe60000001814 */
[----:B------:R-:W2:Y:S05]  /*15f80*/  LDL.LU.64 R28, [R1+0x8b0] ;  /* 0x0008b000011c7983 */ /* 0x000eaa0000300a00 */
[C---:B0-----:R-:W-:Y:S11]  /*15f90*/  HMMA.16816.F32 R4, R16.reuse, R34, R12 ;  /* 0x000000221004723c */ /* 0x041ff6000000180c */
[----:B------:R-:W-:Y:S04]  /*15fa0*/  STL.64 [R1+0x210], R8 ;  /* 0x0002100801007387 */ /* 0x000fe80000100a00 */
[----:B------:R-:W-:Y:S04]  /*15fb0*/  STL.64 [R1+0x218], R10 ;  /* 0x0002180a01007387 */ /* 0x000fe80000100a00 */
[----:B------:R-:W2:Y:S04]  /*15fc0*/  LDL.LU.64 R30, [R1+0x8b8] ;  /* 0x0008b800011e7983 */ /* 0x000ea80000300a00 */
[----:B------:R-:W-:Y:S04]  /*15fd0*/  STL.64 [R1+0x1f0], R4 ;  /* 0x0001f00401007387 */ /* 0x000fe80000100a00 */
[----:B------:R-:W-:Y:S04]  /*15fe0*/  STL.64 [R1+0x1f8], R6 ;  /* 0x0001f80601007387 */ /* 0x000fe80000100a00 */
[----:B------:R-:W3:Y:S04]  /*15ff0*/  LDL.LU.64 R24, [R1+0x890] ;  /* 0x0008900001187983 */ /* 0x000ee80000300a00 */
[----:B------:R-:W4:Y:S04]  /*16000*/  LDL.LU.64 R26, [R1+0x898] ;  /* 0x00089800011a7983 */ /* 0x000f280000300a00 */
[----:B----4-:R-:W-:Y:S04]  /*16010*/  STL.64 [R1+0x26f0], R26 ;  /* 0x0026f01a01007387 */ /* 0x010fe80000100a00 */
[----:B---3--:R0:W-:Y:S04]  /*16020*/  STL.64 [R1+0x26e8], R24 ;  /* 0x0026e81801007387 */ /* 0x0081e80000100a00 */
[----:B0-----:R-:W3:Y:S04]  /*16030*/  LDL.LU.64 R24, [R1+0x8a0] ;  /* 0x0008a00001187983 */ /* 0x001ee80000300a00 */
[----:B------:R-:W3:Y:S04]  /*16040*/  LDL.LU.64 R26, [R1+0x8a8] ;  /* 0x0008a800011a7983 */ /* 0x000ee80000300a00 */
[----:B------:R-:W4:Y:S04]  /*16050*/  LDL.LU.64 R20, [R1+0x870] ;  /* 0x0008700001147983 */ /* 0x000f280000300a00 */
[----:B------:R-:W2:Y:S04]  /*16060*/  LDL.LU.64 R22, [R1+0x878] ;  /* 0x0008780001167983 */ /* 0x000ea80000300a00 */
[----:B--2---:R-:W-:Y:S04]  /*16070*/  STL.64 [R1+0x26d0], R22 ;  /* 0x0026d01601007387 */ /* 0x004fe80000100a00 */
[----:B----4-:R0:W-:Y:S04]  /*16080*/  STL.64 [R1+0x26c8], R20 ;  /* 0x0026c81401007387 */ /* 0x0101e80000100a00 */
[----:B0-----:R-:W2:Y:S04]  /*16090*/  LDL.LU.64 R20, [R1+0x880] ;  /* 0x0008800001147983 */ /* 0x001ea80000300a00 */
[----:B------:R-:W2:Y:S04]  /*160a0*/  LDL.LU.64 R22, [R1+0x888] ;  /* 0x0008880001167983 */ /* 0x000ea80000300a00 */
[----:B------:R-:W4:Y:S04]  /*160b0*/  LDL.LU.64 R12, [R1+0x850] ;  /* 0x00085000010c7983 */ /* 0x000f280000300a00 */
[----:B------:R-:W2:Y:S01]  /*160c0*/  LDL.LU.64 R14, [R1+0x858] ;  /* 0x00085800010e7983 */ /* 0x000ea20000300a00 */
[C---:B------:R-:W-:Y:S03]  /*160d0*/  HMMA.16816.F32 R32, R16.reuse, R32, R28 ;  /* 0x000000201020723c */ /* 0x040fe6000000181c */
[----:B--2---:R-:W-:Y:S04]  /*160e0*/  STL.64 [R1+0x26b0], R14 ;  /* 0x0026b00e01007387 */ /* 0x004fe80000100a00 */
[----:B----4-:R0:W-:Y:S04]  /*160f0*/  STL.64 [R1+0x26a8], R12 ;  /* 0x0026a80c01007387 */ /* 0x0101e80000100a00 */
[----:B0-----:R-:W2:Y:S04]  /*16100*/  LDL.LU.64 R12, [R1+0x860] ;  /* 0x00086000010c7983 */ /* 0x001ea80000300a00 */
[----:B------:R-:W2:Y:S04]  /*16110*/  LDL.LU.64 R14, [R1+0x868] ;  /* 0x00086800010e7983 */ /* 0x000ea80000300a00 */
[----:B------:R-:W4:Y:S04]  /*16120*/  LDL.LU.64 R4, [R1+0xe0] ;  /* 0x0000e00001047983 */ /* 0x000f280000300a00 */
[----:B------:R-:W4:Y:S04]  /*16130*/  LDL.LU.64 R6, [R1+0xe8] ;  /* 0x0000e80001067983 */ /* 0x000f280000300a00 */
[----:B------:R-:W2:Y:S04]  /*16140*/  LDL.LU.64 R8, [R1+0x1c0] ;  /* 0x0001c00001087983 */ /* 0x000ea80000300a00 */
[----:B------:R-:W2:Y:S04]  /*16150*/  LDL.LU.64 R10, [R1+0x1c8] ;  /* 0x0001c800010a7983 */ /* 0x000ea80000300a00 */
[----:B------:R-:W3:Y:S04]  /*16160*/  LDL.LU.64 R30, [R1+0x2700] ;  /* 0x00270000011e7983 */ /* 0x000ee80000300a00 */
[----:B------:R-:W2:Y:S04]  /*16170*/  LDL.LU.64 R28, [R1+0x26f8] ;  /* 0x0026f800011c7983 */ /* 0x000ea80000300a00 */
        /* <DEDUP_REMOVED lines=8> */
[----:B0-----:R-:W2:Y:S04]  /*16200*/  LDL.LU.64 R26, [R1+0x26f0] ;  /* 0x0026f000011a7983 */ /* 0x001ea80000300a00 */
[----:B------:R-:W2:Y:S02]  /*16210*/  LDL.LU.64 R24, [R1+0x26e8] ;  /* 0x0026e80001187983 */ /* 0x000ea40000300a00 */
[----:B--2---:R-:W-:Y:S02]  /*16220*/  HMMA.16816.F32 R28, R16, R28, R24 ;  /* 0x0000001c101c723c */ /* 0x004fe40000001818 */
[----:B------:R-:W2:Y:S04]  /*16230*/  LDL.LU.64 R26, [R1+0x26e0] ;  /* 0x0026e000011a7983 */ /* 0x000ea80000300a00 */
[----:B------:R-:W3:-:S13]  /*16240*/  LDL.LU.64 R24, [R1+0x26d8] ;  /* 0x0026d80001187983 */ /* 0x000eda0000300a00 */
[----:B------:R0:W-:Y:S04]  /*16250*/  STL.64 [R1+0x180], R28 ;  /* 0x0001801c01007387 */ /* 0x0001e80000100a00 */
[----:B------:R1:W-:Y:S04]  /*16260*/  STL.64 [R1+0x188], R30 ;  /* 0x0001881e01007387 */ /* 0x0003e80000100a00 */
[----:B0-----:R-:W3:Y:S04]  /*16270*/  LDL.LU.64 R28, [R1+0x40] ;  /* 0x00004000011c7983 */ /* 0x001ee80000300a00 */
[----:B-1----:R-:W3:Y:S01]  /*16280*/  LDL.LU.64 R30, [R1+0x48] ;  /* 0x00004800011e7983 */ /* 0x002ee20000300a00 */
[----:B--2---:R-:W-:-:S15]  /*16290*/  HMMA.16816.F32 R20, R16, R26, R20 ;  /* 0x0000001a1014723c */ /* 0x004fde0000001814 */
[----:B------:R-:W-:-:S04]  /*162a0*/  NOP ;  /* 0x0000000000007918 */ /* 0x000fc80000000000 */
[----:B------:R-:W-:Y:S04]  /*162b0*/  STL.64 [R1+0x160], R20 ;  /* 0x0001601401007387 */ /* 0x000fe80000100a00 */
[----:B------:R0:W-:Y:S04]  /*162c0*/  STL.64 [R1+0x168], R22 ;  /* 0x0001681601007387 */ /* 0x0001e80000100a00 */
[----:B0-----:R-:W3:Y:S04]  /*162d0*/  LDL.LU.64 R22, [R1+0x26d0] ;  /* 0x0026d00001167983 */ /* 0x001ee80000300a00 */
[----:B------:R-:W3:Y:S02]  /*162e0*/  LDL.LU.64 R20, [R1+0x26c8] ;  /* 0x0026c80001147983 */ /* 0x000ee40000300a00 */
[----:B---3--:R-:W-:Y:S02]  /*162f0*/  HMMA.16816.F32 R24, R16, R24, R20 ;  /* 0x000000181018723c */ /* 0x008fe40000001814 */
        /* <DEDUP_REMOVED lines=13> */
[----:B------:R-:W4:Y:S04]  /*163d0*/  LDL.LU.64 R14, [R1+0x26a0] ;  /* 0x0026a000010e7983 */ /* 0x000f280000300a00 */
[----:B------:R-:W2:-:S13]  /*163e0*/  LDL.LU.64 R12, [R1+0x2698] ;  /* 0x00269800010c7983 */ /* 0x000e9a0000300a00 */
[----:B------:R0:W-:Y:S04]  /*163f0*/  STL.64 [R1+0x100], R20 ;  /* 0x0001001401007387 */ /* 0x0001e80000100a00 */
[----:B------:R1:W-:Y:S04]  /*16400*/  STL.64 [R1+0x108], R22 ;  /* 0x0001081601007387 */ /* 0x0003e80000100a00 */
[----:B0-----:R-:W3:Y:S04]  /*16410*/  LDL.LU.64 R20, [R1+0xb0] ;  /* 0x0000b00001147983 */ /* 0x001ee80000300a00 */
[----:B-1----:R-:W3:Y:S01]  /*16420*/  LDL.LU.64 R22, [R1+0xb8] ;  /* 0x0000b80001167983 */ /* 0x002ee20000300a00 */
[C---:B----4-:R-:W-:Y:S08]  /*16430*/  HMMA.16816.F32 R4, R16.reuse, R14, R4 ;  /* 0x0000000e1004723c */ /* 0x050ff00000001804 */
[C---:B--2---:R-:W-:Y:S11]  /*16440*/  HMMA.16816.F32 R12, R16.reuse, R12, R8 ;  /* 0x0000000c100c723c */ /* 0x044ff60000001808 */
[----:B------:R-:W-:Y:S04]  /*16450*/  STL.64 [R1+0xe0], R4 ;  /* 0x0000e00401007387 */ /* 0x000fe80000100a00 */
[----:B------:R0:W-:Y:S04]  /*16460*/  STL.64 [R1+0xe8], R6 ;  /* 0x0000e80601007387 */ /* 0x0001e80000100a00 */
[----:B0-----:R-:W2:Y:S04]  /*16470*/  LDL.LU.64 R6, [R1+0x2690] ;  /* 0x0026900001067983 */ /* 0x001ea80000300a00 */
[----:B------:R-:W4:Y:S04]  /*16480*/  LDL.LU.64 R4, [R1+0x2688] ;  /* 0x0026880001047983 */ /* 0x000f280000300a00 */
[----:B------:R-:W3:Y:S04]  /*16490*/  LDL.LU.64 R10, [R1+0x2680] ;  /* 0x00268000010a7983 */ /* 0x000ee80000300a00 */
[----:B------:R-:W2:Y:S01]  /*164a0*/  LDL.LU.64 R8, [R1+0x2678] ;  /* 0x0026780001087983 */ /* 0x000ea20000300a00 */
[C---:B---3--:R-:W-:Y:S08]  /*164b0*/  HMMA.16816.F32 R20, R16.reuse, R10, R20 ;  /* 0x0000000a1014723c */ /* 0x048ff00000001814 */
[C---:B--2---:R-:W-:Y:S11]  /*164c0*/  HMMA.16816.F32 R8, R16.reuse, R8, R24 ;  /* 0x000000081008723c */ /* 0x044ff60000001818 */
[----:B------:R-:W-:Y:S04]  /*164d0*/  STL.64 [R1+0xb0], R20 ;  /* 0x0000b01401007387 */ /* 0x000fe80000100a00 */
[----:B------:R-:W-:Y:S04]  /*164e0*/  STL.64 [R1+0xd0], R12 ;  /* 0x0000d00c01007387 */ /* 0x000fe80000100a00 */
[----:B------:R0:W-:Y:S02]  /*164f0*/  STL.64 [R1+0xd8], R14 ;  /* 0x0000d80e01007387 */ /* 0x0001e40000100a00 */
[----:B0-----:R-:W-:Y:S01]  /*16500*/  HMMA.16816.F32 R12, R16, R6, R28 ;  /* 0x00000006100c723c */ /* 0x001fe2000000181c */
[----:B------:R-:W-:-:S07]  /*16510*/  IMAD.MOV.U32 R0, RZ, RZ, R23 ;  /* 0x000000ffff007224 */ /* 0x000fce00078e0017 */
[----:B----4-:R-:W-:Y:S01]  /*16520*/  HMMA.16816.F32 R4, R16, R4, R32 ;  /* 0x000000041004723c */ /* 0x010fe20000001820 */
[----:B------:R-:W-:Y:S04]  /*16530*/  STL [R1+0xb8], R22 ;  /* 0x0000b81601007387 */ /* 0x000fe80000100800 */
[----:B------:R0:W-:Y:S06]  /*16540*/  STL [R1+0x2128], R0 ;  /* 0x0021280001007387 */ /* 0x0001ec0000100800 */
[----:B------:R-:W-:Y:S01]  /*16550*/  STL.64 [R1+0x30], R12 ;  /* 0x0000300c01007387 */ /* 0x000fe20000100a00 */
[----:B0-----:R-:W-:-:S03]  /*16560*/  IMAD.MOV.U32 R0, RZ, RZ, R15 ;  /* 0x000000ffff007224 */ /* 0x001fc600078e000f */
[----:B------:R0:W-:Y:S04]  /*16570*/  STL.64 [R1+0x80], R8 ;  /* 0x0000800801007387 */ /* 0x0001e80000100a00 */
[----:B------:R1:W-:Y:S04]  /*16580*/  STL.64 [R1+0x88], R10 ;  /* 0x0000880a01007387 */ /* 0x0003e80000100a00 */
[----:B------:R-:W-:Y:S04]  /*16590*/  STL [R1+0x38], R14 ;  /* 0x0000380e01007387 */ /* 0x000fe80000100800 */
[----:B------:R-:W-:Y:S04]  /*165a0*/  STL [R1+0x2180], R0 ;  /* 0x0021800001007387 */ /* 0x000fe80000100800 */
[----:B0-----:R-:W2:Y:S04]  /*165b0*/  LDL.LU R8, [R1+0x90] ;  /* 0x0000900001087983 */ /* 0x001ea80000300800 */
[----:B------:R0:W-:Y:S04]  /*165c0*/  STL.64 [R1+0x20], R4 ;  /* 0x0000200401007387 */ /* 0x0001e80000100a00 */
[----:B------:R3:W-:Y:S04]  /*165d0*/  STL.64 [R1+0x28], R6 ;  /* 0x0000280601007387 */ /* 0x0007e80000100a00 */
[----:B------:R-:W2:Y:S04]  /*165e0*/  LDL.LU R9, [R1+0x94] ;  /* 0x0000940001097983 */ /* 0x000ea80000300800 */
[----:B-1----:R-:W4:Y:S04]  /*165f0*/  LDL.LU R10, [R1+0x98] ;  /* 0x00009800010a7983 */ /* 0x002f280000300800 */
[----:B------:R-:W4:Y:S04]  /*16600*/  LDL.LU R11, [R1+0x9c] ;  /* 0x00009c00010b7983 */ /* 0x000f280000300800 */
[----:B0-----:R-:W2:Y:S04]  /*16610*/  LDL.LU R4, [R1+0xfe8] ;  /* 0x000fe80001047983 */ /* 0x001ea80000300800 */
[----:B------:R-:W2:Y:S04]  /*16620*/  LDL.LU R5, [R1+0xfe4] ;  /* 0x000fe40001057983 */ /* 0x000ea80000300800 */
[----:B------:R-:W2:Y:S04]  /*16630*/  LDL.LU R0, [R1+0xff0] ;  /* 0x000ff00001007983 */ /* 0x000ea80000300800 */
[----:B---3--:R-:W3:Y:S04]  /*16640*/  LDL.LU R6, [R1+0xfec] ;  /* 0x000fec0001067983 */ /* 0x008ee80000300800 */
[----:B------:R-:W3:Y:S04]  /*16650*/  LDL.LU R7, [R1+0xff8] ;  /* 0x000ff80001077983 */ /* 0x000ee80000300800 */
[----:B------:R-:W3:Y:S04]  /*16660*/  LDL.LU R24, [R1+0xff4] ;  /* 0x000ff40001187983 */ /* 0x000ee80000300800 */
[----:B------:R-:W3:Y:S04]  /*16670*/  LDL.LU R25, [R1+0x1000] ;  /* 0x0010000001197983 */ /* 0x000ee80000300800 */
[----:B------:R-:W3:Y:S04]  /*16680*/  LDL.LU R26, [R1+0xffc] ;  /* 0x000ffc00011a7983 */ /* 0x000ee80000300800 */
[----:B----4-:R-:W-:Y:S04]  /*16690*/  STL.64 [R1+0x2660], R10 ;  /* 0x0026600a01007387 */ /* 0x010fe80000100a00 */
[----:B--2---:R0:W-:Y:S04]  /*166a0*/  STL.64 [R1+0x2658], R8 ;  /* 0x0026580801007387 */ /* 0x0041e80000100a00 */
[----:B0-----:R-:W2:Y:S04]  /*166b0*/  LDL.LU R8, [R1+0x60] ;  /* 0x0000600001087983 */ /* 0x001ea80000300800 */
[----:B------:R-:W2:Y:S04]  /*166c0*/  LDL.LU R9, [R1+0x64] ;  /* 0x0000640001097983 */ /* 0x000ea80000300800 */
[----:B------:R-:W4:Y:S04]  /*166d0*/  LDL.LU R10, [R1+0x68] ;  /* 0x00006800010a7983 */ /* 0x000f280000300800 */
[----:B------:R-:W4:Y:S04]  /*166e0*/  LDL.LU R11, [R1+0x6c] ;  /* 0x00006c00010b7983 */ /* 0x000f280000300800 */
[----:B----4-:R-:W-:Y:S04]  /*166f0*/  STL.64 [R1+0x2670], R10 ;  /* 0x0026700a01007387 */ /* 0x010fe80000100a00 */
[----:B--2---:R0:W-:Y:S04]  /*16700*/  STL.64 [R1+0x2668], R8 ;  /* 0x0026680801007387 */ /* 0x0041e80000100a00 */
[----:B0-----:R-:W2:Y:S04]  /*16710*/  LDL.LU.64 R8, [R1+0x10] ;  /* 0x0000100001087983 */ /* 0x001ea80000300a00 */
[----:B------:R-:W2:Y:S04]  /*16720*/  LDL.LU.64 R10, [R1+0x18] ;  /* 0x00001800010a7983 */ /* 0x000ea80000300a00 */
[----:B------:R-:W4:Y:S04]  /*16730*/  LDL.LU R36, [R1+0xe40] ;  /* 0x000e400001247983 */ /* 0x000f280000300800 */
[----:B------:R-:W3:Y:S04]  /*16740*/  LDL.LU R37, [R1+0xe44] ;  /* 0x000e440001257983 */ /* 0x000ee80000300800 */
[----:B------:R-:W4:Y:S04]  /*16750*/  LDL.LU R34, [R1+0xea0] ;  /* 0x000ea00001227983 */ /* 0x000f280000300800 */
        /* <DEDUP_REMOVED lines=15> */
[----:B------:R-:W4:Y:S01]  /*16850*/  LDL.LU R23, [R1+0xfc] ;  /* 0x0000fc0001177983 */ /* 0x000f220000300800 */
[----:B--2---:R-:W-:Y:S03]  /*16860*/  HMMA.16816.F32 R16, R16, R2, R8 ;  /* 0x000000021010723c */ /* 0x004fe60000001808 */
[----:B------:R-:W2:Y:S04]  /*16870*/  LDL.LU.64 R10, [R1+0x2670] ;  /* 0x00267000010a7983 */ /* 0x000ea80000300a00 */
[----:B------:R-:W2:Y:S01]  /*16880*/  LDL.LU.64 R8, [R1+0x2668] ;  /* 0x0026680001087983 */ /* 0x000ea20000300a00 */
[----:B------:R-:W-:-:S02]  /*16890*/  IMAD R4, R5, 0x100, R4 ;  /* 0x0000010005047824 */ /* 0x000fc400078e0204 */
[----:B---3--:R-:W-:Y:S02]  /*168a0*/  IMAD R5, R6, 0x100, R0 ;  /* 0x0000010006057824 */ /* 0x008fe400078e0200 */
[----:B------:R-:W-:Y:S02]  /*168b0*/  IMAD R6, R24, 0x100, R7 ;  /* 0x0000010018067824 */ /* 0x000fe400078e0207 */
[----:B------:R-:W-:Y:S01]  /*168c0*/  IMAD R7, R26, 0x100, R25 ;  /* 0x000001001a077824 */ /* 0x000fe200078e0219 */
[----:B----4-:R-:W-:Y:S02]  /*168d0*/  F2FP.F16.E4M3.UNPACK_B R36, R36.H1 ;  /* 0x00000024ff24723e */ /* 0x010fe400030006ff */
[----:B------:R-:W-:Y:S02]  /*168e0*/  F2FP.F16.E4M3.UNPACK_B R37, R37.H1 ;  /* 0x00000025ff25723e */ /* 0x000fe400030006ff */
[----:B------:R0:W-:Y:S04]  /*168f0*/  STL.64 [R1+0x10], R16 ;  /* 0x0000101001007387 */ /* 0x0001e80000100a00 */
[----:B------:R1:W-:Y:S01]  /*16900*/  STL.64 [R1+0x18], R18 ;  /* 0x0000181201007387 */ /* 0x0003e20000100a00 */
[----:B0-----:R-:W-:-:S02]  /*16910*/  F2FP.F16.E4M3.UNPACK_B R16, R4 ;  /* 0x00000004ff10723e */ /* 0x001fc400020006ff */
[----:B------:R-:W-:Y:S01]  /*16920*/  F2FP.F16.E4M3.UNPACK_B R17, R5 ;  /* 0x00000005ff11723e */ /* 0x000fe200020006ff */
[----:B------:R-:W3:Y:S01]  /*16930*/  LDL.LU R4, [R1+0x70] ;  /* 0x0000700001047983 */ /* 0x000ee20000300800 */
[----:B-1----:R-:W-:Y:S02]  /*16940*/  F2FP.F16.E4M3.UNPACK_B R18, R6 ;  /* 0x00000006ff12723e */ /* 0x002fe400020006ff */
[----:B------:R-:W-:Y:S01]  /*16950*/  F2FP.F16.E4M3.UNPACK_B R19, R7 ;  /* 0x00000007ff13723e */ /* 0x000fe200020006ff */
[----:B------:R-:W3:Y:S04]  /*16960*/  LDL.LU R5, [R1+0x74] ;  /* 0x0000740001057983 */ /* 0x000ee80000300800 */
[----:B------:R-:W3:Y:S04]  /*16970*/  LDL.LU R6, [R1+0x78] ;  /* 0x0000780001067983 */ /* 0x000ee80000300800 */
[----:B------:R-:W3:Y:S01]  /*16980*/  LDL.LU R7, [R1+0x7c] ;  /* 0x00007c0001077983 */ /* 0x000ee20000300800 */
[----:B--2---:R-:W-:-:S15]  /*16990*/  HMMA.16816.F32 R8, R16, R36, R8 ;  /* 0x000000241008723c */ /* 0x004fde0000001808 */
[----:B------:R-:W-:-:S04]  /*169a0*/  NOP ;  /* 0x0000000000007918 */ /* 0x000fc80000000000 */
[----:B------:R-:W-:Y:S04]  /*169b0*/  STL.64 [R1+0x40], R8 ;  /* 0x0000400801007387 */ /* 0x000fe80000100a00 */
[----:B------:R0:W-:Y:S04]  /*169c0*/  STL.64 [R1+0x48], R10 ;  /* 0x0000480a01007387 */ /* 0x0001e80000100a00 */
[----:B0-----:R-:W2:Y:S04]  /*169d0*/  LDL.LU.64 R10, [R1+0x2660] ;  /* 0x00266000010a7983 */ /* 0x001ea80000300a00 */
[----:B------:R-:W2:Y:S01]  /*169e0*/  LDL.LU.64 R8, [R1+0x2658] ;  /* 0x0026580001087983 */ /* 0x000ea20000300a00 */
[----:B------:R-:W-:-:S02]  /*169f0*/  F2FP.F16.E4M3.UNPACK_B R34, R34.H1 ;  /* 0x00000022ff22723e */ /* 0x000fc400030006ff */
[----:B------:R-:W-:-:S07]  /*16a00*/  F2FP.F16.E4M3.UNPACK_B R35, R35.H1 ;  /* 0x00000023ff23723e */ /* 0x000fce00030006ff */
[----:B---3--:R-:W-:Y:S01]  /*16a10*/  HMMA.16816.F32 R4, R16, R34, R4 ;  /* 0x000000221004723c */ /* 0x008fe20000001804 */
[----:B------:R-:W-:Y:S02]  /*16a20*/  F2FP.F16.E4M3.UNPACK_B R32, R32.H1 ;  /* 0x00000020ff20723e */ /* 0x000fe400030006ff */
[----:B------:R-:W-:Y:S01]  /*16a30*/  F2FP.F16.E4M3.UNPACK_B R33, R33.H1 ;  /* 0x00000021ff21723e */ /* 0x000fe200030006ff */
[----:B------:R-:W-:Y:S04]  /*16a40*/  STL [R1+0x25ec], R36 ;  /* 0x0025ec2401007387 */ /* 0x000fe80000100800 */
[----:B------:R-:W-:Y:S11]  /*16a50*/  STL [R1+0x25e8], R37 ;  /* 0x0025e82501007387 */ /* 0x000ff60000100800 */
[----:B------:R-:W-:Y:S04]  /*16a60*/  STL.64 [R1+0x70], R4 ;  /* 0x0000700401007387 */ /* 0x000fe80000100a00 */
[----:B------:R2:W-:Y:S01]  /*16a70*/  STL.64 [R1+0x78], R6 ;  /* 0x0000780601007387 */ /* 0x0005e20000100a00 */
[----:B------:R-:W-:-:S02]  /*16a80*/  F2FP.F16.E4M3.UNPACK_B R30, R30.H1 ;  /* 0x0000001eff1e723e */ /* 0x000fc400030006ff */
[----:B------:R-:W-:Y:S01]  /*16a90*/  F2FP.F16.E4M3.UNPACK_B R31, R31.H1 ;  /* 0x0000001fff1f723e */ /* 0x000fe200030006ff */
[----:B------:R-:W-:Y:S04]  /*16aa0*/  STL.64 [R1+0x25c0], R34 ;  /* 0x0025c02201007387 */ /* 0x000fe80000100a00 */
[----:B------:R-:W-:Y:S01]  /*16ab0*/  STL.64 [R1+0x25b8], R32 ;  /* 0x0025b82001007387 */ /* 0x000fe20000100a00 */
[----:B------:R-:W-:Y:S02]  /*16ac0*/  F2FP.F16.E4M3.UNPACK_B R28, R28.H1 ;  /* 0x0000001cff1c723e */ /* 0x000fe400030006ff */
[----:B------:R-:W-:Y:S01]  /*16ad0*/  F2FP.F16.E4M3.UNPACK_B R29, R29.H1 ;  /* 0x0000001dff1d723e */ /* 0x000fe200030006ff */
[----:B--2---:R-:W-:-:S15]  /*16ae0*/  HMMA.16816.F32 R4, R16, R32, R8 ;  /* 0x000000201004723c */ /* 0x004fde0000001808 */
[----:B------:R-:W-:-:S04]  /*16af0*/  NOP ;  /* 0x0000000000007918 */ /* 0x000fc80000000000 */
[----:B------:R-:W-:Y:S04]  /*16b00*/  STL.64 [R1+0xa0], R4 ;  /* 0x0000a00401007387 */ /* 0x000fe80000100a00 */
[----:B------:R0:W-:Y:S02]  /*16b10*/  STL.64 [R1+0xa8], R6 ;  /* 0x0000a80601007387 */ /* 0x0001e40000100a00 */
[----:B0-----:R-:W-:Y:S02]  /*16b20*/  HMMA.16816.F32 R4, R16, R30, R12 ;  /* 0x0000001e1004723c */ /* 0x001fe4000000180c */
[----:B------:R-:W-:Y:S04]  /*16b30*/  STL [R1+0x25cc], R30 ;  /* 0x0025cc1e01007387 */ /* 0x000fe80000100800 */
[----:B------:R-:W-:-:S13]  /*16b40*/  STL [R1+0x25c8], R31 ;  /* 0x0025c81f01007387 */ /* 0x000fda0000100800 */
[----:B------:R-:W-:Y:S04]  /*16b50*/  STL.64 [R1+0xc0], R4 ;  /* 0x0000c00401007387 */ /* 0x000fe80000100a00 */
[----:B------:R0:W-:Y:S04]  /*16b60*/  STL.64 [R1+0xc8], R6 ;  /* 0x0000c80601007387 */ /* 0x0001e80000100a00 */
[----:B------:R-:W2:Y:S01]  /*16b70*/  LDL.LU R32, [R1+0x200] ;  /* 0x0002000001207983 */ /* 0x000ea20000300800 */
[----:B0-----:R-:W-:-:S15]  /*16b80*/  HMMA.16816.F32 R4, R16, R28, R20 ;  /* 0x0000001c1004723c */ /* 0x001fde0000001814 */
[----:B------:R-:W-:-:S04]  /*16b90*/  NOP ;  /* 0x0000000000007918 */ /* 0x000fc80000000000 */
[----:B------:R-:W-:Y:S04]  /*16ba0*/  STL.64 [R1+0xf0], R4 ;  /* 0x0000f00401007387 */ /* 0x000fe80000100a00 */
[----:B------:R-:W-:Y:S04]  /*16bb0*/  STL.64 [R1+0xf8], R6 ;  /* 0x0000f80601007387 */ /* 0x000fe80000100a00 */
[----:B------:R-:W2:Y:S04]  /*16bc0*/  LDL.LU R33, [R1+0x204] ;  /* 0x0002040001217983 */ /* 0x000ea80000300800 */
[----:B------:R-:W3:Y:S04]  /*16bd0*/  LDL.LU R34, [R1+0x208] ;  /* 0x0002080001227983 */ /* 0x000ee80000300800 */
[----:B------:R-:W3:Y:S04]  /*16be0*/  LDL.LU R35, [R1+0x20c] ;  /* 0x00020c0001237983 */ /* 0x000ee80000300800 */
[----:B---3--:R-:W-:Y:S04]  /*16bf0*/  STL.64 [R1+0x2620], R34 ;  /* 0x0026202201007387 */ /* 0x008fe80000100a00 */
[----:B--2---:R0:W-:Y:S04]  /*16c00*/  STL.64 [R1+0x2618], R32 ;  /* 0x0026182001007387 */ /* 0x0041e80000100a00 */
[----:B0-----:R-:W2:Y:S04]  /*16c10*/  LDL.LU R32, [R1+0x170] ;  /* 0x0001700001207983 */ /* 0x001ea80000300800 */
        /* <DEDUP_REMOVED lines=8> */
[----:B------:R-:W3:Y:S01]  /*16ca0*/  LDL.LU R35, [R1+0x15c] ;  /* 0x00015c0001237983 */ /* 0x000ee20000300800 */
[----:B------:R-:W-:-:S03]  /*16cb0*/  F2FP.F16.E4M3.UNPACK_B R26, R27.H1 ;  /* 0x0000001bff1a723e */ /* 0x000fc600030006ff */
[----:B------:R-:W4:Y:S04]  /*16cc0*/  LDL.LU R27, [R1+0xf14] ;  /* 0x000f1400011b7983 */ /* 0x000f280000300800 */
[----:B------:R-:W4:Y:S04]  /*16cd0*/  LDL.LU R24, [R1+0xf20] ;  /* 0x000f200001187983 */ /* 0x000f280000300800 */
[----:B------:R-:W4:Y:S04]  /*16ce0*/  LDL.LU R25, [R1+0xf24] ;  /* 0x000f240001197983 */ /* 0x000f280000300800 */
[----:B------:R-:W4:Y:S04]  /*16cf0*/  LDL.LU R22, [R1+0xf30] ;  /* 0x000f300001167983 */ /* 0x000f280000300800 */
[----:B---3--:R-:W-:Y:S04]  /*16d00*/  STL.64 [R1+0x2640], R34 ;  /* 0x0026402201007387 */ /* 0x008fe80000100a00 */
[----:B--2---:R0:W-:Y:S04]  /*16d10*/  STL.64 [R1+0x2638], R32 ;  /* 0x0026382001007387 */ /* 0x0041e80000100a00 */
[----:B0-----:R-:W2:Y:S04]  /*16d20*/  LDL.LU R32, [R1+0x130] ;  /* 0x0001300001207983 */ /* 0x001ea80000300800 */
[----:B------:R-:W2:Y:S04]  /*16d30*/  LDL.LU R33, [R1+0x134] ;  /* 0x0001340001217983 */ /* 0x000ea80000300800 */
[----:B------:R-:W3:Y:S04]  /*16d40*/  LDL.LU R34, [R1+0x138] ;  /* 0x0001380001227983 */ /* 0x000ee80000300800 */
[----:B------:R-:W3:Y:S01]  /*16d50*/  LDL.LU R35, [R1+0x13c] ;  /* 0x00013c0001237983 */ /* 0x000ee20000300800 */
[----:B----4-:R-:W-:-:S03]  /*16d60*/  F2FP.F16.E4M3.UNPACK_B R27, R27.H1 ;  /* 0x0000001bff1b723e */ /* 0x010fc600030006ff */
[----:B---3--:R-:W-:Y:S04]  /*16d70*/  STL.64 [R1+0x2650], R34 ;  /* 0x0026502201007387 */ /* 0x008fe80000100a00 */
[----:B--2---:R0:W-:Y:S04]  /*16d80*/  STL.64 [R1+0x2648], R32 ;  /* 0x0026482001007387 */ /* 0x0041e80000100a00 */
[----:B0-----:R-:W2:Y:S04]  /*16d90*/  LDL.LU R32, [R1+0x110] ;  /* 0x0001100001207983 */ /* 0x001ea80000300800 */
[----:B------:R-:W2:Y:S04]  /*16da0*/  LDL.LU R33, [R1+0x114] ;  /* 0x0001140001217983 */ /* 0x000ea80000300800 */
[----:B------:R-:W2:Y:S04]  /*16db0*/  LDL.LU R34, [R1+0x118] ;  /* 0x0001180001227983 */ /* 0x000ea80000300800 */
[----:B------:R-:W2:Y:S04]  /*16dc0*/  LDL.LU R35, [R1+0x11c] ;  /* 0x00011c0001237983 */ /* 0x000ea80000300800 */
[----:B------:R-:W3:Y:S04]  /*16dd0*/  LDL.LU R23, [R1+0xf34] ;  /* 0x000f340001177983 */ /* 0x000ee80000300800 */
[----:B------:R-:W4:Y:S04]  /*16de0*/  LDL.LU R20, [R1+0xf40] ;  /* 0x000f400001147983 */ /* 0x000f280000300800 */
        /* <DEDUP_REMOVED lines=14> */
[----:B------:R0:W-:Y:S04]  /*16ed0*/  STL [R1+0x25f0], R28 ;  /* 0x0025f01c01007387 */ /* 0x0001e80000100800 */
[----:B------:R1:W-:Y:S04]  /*16ee0*/  STL [R1+0x25d0], R29 ;  /* 0x0025d01d01007387 */ /* 0x0003e80000100800 */
[----:B0-----:R-:W3:Y:S04]  /*16ef0*/  LDL.LU R28, [R1+0x1b0] ;  /* 0x0001b000011c7983 */ /* 0x001ee80000300800 */
[----:B-1----:R-:W3:Y:S04]  /*16f00*/  LDL.LU R29, [R1+0x1b4] ;  /* 0x0001b400011d7983 */ /* 0x002ee80000300800 */
        /* <DEDUP_REMOVED lines=10> */
[----:B--2---:R-:W-:-:S15]  /*16fb0*/  HMMA.16816.F32 R32, R16, R24, R32 ;  /* 0x000000181020723c */ /* 0x004fde0000001820 */
[----:B------:R-:W-:-:S04]  /*16fc0*/  NOP ;  /* 0x0000000000007918 */ /* 0x000fc80000000000 */
[----:B------:R-:W-:Y:S04]  /*16fd0*/  STL.64 [R1+0x130], R32 ;  /* 0x0001302001007387 */ /* 0x000fe80000100a00 */
[----:B------:R0:W-:Y:S04]  /*16fe0*/  STL.64 [R1+0x138], R34 ;  /* 0x0001382201007387 */ /* 0x0001e80000100a00 */
[----:B0-----:R-:W2:Y:S04]  /*16ff0*/  LDL.LU.64 R34, [R1+0x2640] ;  /* 0x0026400001227983 */ /* 0x001ea80000300a00 */
[----:B------:R-:W2:Y:S01]  /*17000*/  LDL.LU.64 R32, [R1+0x2638] ;  /* 0x0026380001207983 */ /* 0x000ea20000300a00 */
[----:B------:R-:W-:-:S02]  /*17010*/  F2FP.F16.E4M3.UNPACK_B R22, R22.H1 ;  /* 0x00000016ff16723e */ /* 0x000fc400030006ff */
[----:B---3--:R-:W-:Y:S01]  /*17020*/  F2FP.F16.E4M3.UNPACK_B R23, R23.H1 ;  /* 0x00000017ff17723e */ /* 0x008fe200030006ff */
[----:B------:R-:W-:Y:S04]  /*17030*/  STL.64 [R1+0x25e0], R26 ;  /* 0x0025e01a01007387 */ /* 0x000fe80000100a00 */
[----:B------:R0:W-:Y:S04]  /*17040*/  STL.64 [R1+0x25d8], R24 ;  /* 0x0025d81801007387 */ /* 0x0001e80000100a00 */
[----:B0-----:R-:W3:Y:S04]  /*17050*/  LDL.LU R24, [R1+0x190] ;  /* 0x0001900001187983 */ /* 0x001ee80000300800 */
        /* <DEDUP_REMOVED lines=9> */
[----:B----4-:R-:W-:-:S02]  /*170f0*/  F2FP.F16.E4M3.UNPACK_B R20, R20.H1 ;  /* 0x00000014ff14723e */ /* 0x010fc400030006ff */
[----:B------:R-:W-:Y:S02]  /*17100*/  F2FP.F16.E4M3.UNPACK_B R21, R21.H1 ;  /* 0x00000015ff15723e */ /* 0x000fe400030006ff */
[----:B------:R-:W-:Y:S02]  /*17110*/  F2FP.F16.E4M3.UNPACK_B R14, R14.H1 ;  /* 0x0000000eff0e723e */ /* 0x000fe400030006ff */
[----:B------:R-:W-:Y:S02]  /*17120*/  F2FP.F16.E4M3.UNPACK_B R15, R15.H1 ;  /* 0x0000000fff0f723e */ /* 0x000fe400030006ff */
[----:B------:R-:W-:Y:S02]  /*17130*/  F2FP.F16.E4M3.UNPACK_B R12, R12.H1 ;  /* 0x0000000cff0c723e */ /* 0x000fe400030006ff */
[----:B------:R-:W-:Y:S02]  /*17140*/  F2FP.F16.E4M3.UNPACK_B R13, R13.H1 ;  /* 0x0000000dff0d723e */ /* 0x000fe400030006ff */
[----:B------:R-:W-:-:S02]  /*17150*/  F2FP.F16.E4M3.UNPACK_B R10, R10.H1 ;  /* 0x0000000aff0a723e */ /* 0x000fc400030006ff */
[----:B------:R-:W-:Y:S01]  /*17160*/  F2FP.F16.E4M3.UNPACK_B R11, R11.H1 ;  /* 0x0000000bff0b723e */ /* 0x000fe200030006ff */
[----:B--2---:R-:W-:-:S15]  /*17170*/  HMMA.16816.F32 R32, R16, R20, R32 ;  /* 0x000000141020723c */ /* 0x004fde0000001820 */
[----:B------:R-:W-:-:S04]  /*17180*/  NOP ;  /* 0x0000000000007918 */ /* 0x000fc80000000000 */
[----:B------:R-:W-:Y:S04]  /*17190*/  STL.64 [R1+0x850], R32 ;  /* 0x0008502001007387 */ /* 0x000fe80000100a00 */
[----:B------:R0:W-:Y:S04]  /*171a0*/  STL.64 [R1+0x858], R34 ;  /* 0x0008582201007387 */ /* 0x0001e80000100a00 */
[----:B0-----:R-:W2:Y:S04]  /*171b0*/  LDL.LU.64 R34, [R1+0x2620] ;  /* 0x0026200001227983 */ /* 0x001ea80000300a00 */
[----:B------:R-:W2:Y:S04]  /*171c0*/  LDL.LU.64 R32, [R1+0x2618] ;  /* 0x0026180001207983 */ /* 0x000ea80000300a00 */
[----:B------:R-:W-:Y:S04]  /*171d0*/  STL.64 [R1+0x25a0], R22 ;  /* 0x0025a01601007387 */ /* 0x000fe80000100a00 */
[----:B------:R3:W-:Y:S02]  /*171e0*/  STL.64 [R1+0x2598], R20 ;  /* 0x0025981401007387 */ /* 0x0007e40000100a00 */
[----:B---3--:R-:W-:-:S15]  /*171f0*/  HMMA.16816.F32 R20, R16, R14, R24 ;  /* 0x0000000e1014723c */ /* 0x008fde0000001818 */
[----:B------:R-:W-:-:S04]  /*17200*/  NOP ;  /* 0x0000000000007918 */ /* 0x000fc80000000000 */
[----:B------:R-:W-:Y:S04]  /*17210*/  STL.64 [R1+0x860], R20 ;  /* 0x0008601401007387 */ /* 0x000fe80000100a00 */
[----:B------:R0:W-:Y:S04]  /*17220*/  STL.64 [R1+0x868], R22 ;  /* 0x0008681601007387 */ /* 0x0001e80000100a00 */
[----:B------:R-:W-:Y:S04]  /*17230*/  STL.64 [R1+0x2580], R14 ;  /* 0x0025800e01007387 */ /* 0x000fe80000100a00 */
[----:B------:R1:W-:Y:S01]  /*17240*/  STL.64 [R1+0x2578], R12 ;  /* 0x0025780c01007387 */ /* 0x0003e20000100a00 */
[C---:B0-----:R-:W-:Y:S08]  /*17250*/  HMMA.16816.F32 R20, R16.reuse, R12, R28 ;  /* 0x0000000c1014723c */ /* 0x041ff0000000181c */
[----:B-1----:R-:W-:Y:S11]  /*17260*/  HMMA.16816.F32 R12, R16, R10, R4 ;  /* 0x0000000a100c723c */ /* 0x002ff60000001804 */
[----:B------:R-:W-:Y:S04]  /*17270*/  STL.64 [R1+0x870], R20 ;  /* 0x0008701401007387 */ /* 0x000fe80000100a00 */
[----:B------:R-:W-:Y:S04]  /*17280*/  STL.64 [R1+0x878], R22 ;  /* 0x0008781601007387 */ /* 0x000fe80000100a00 */
[----:B------:R-:W-:Y:S04]  /*17290*/  STL.64 [R1+0x890], R12 ;  /* 0x0008900c01007387 */ /* 0x000fe80000100a00 */
[----:B------:R2:W-:Y:S04]  /*172a0*/  STL.64 [R1+0x898], R14 ;  /* 0x0008980e01007387 */ /* 0x0005e80000100a00 */
[----:B------:R-:W3:Y:S01]  /*172b0*/  LDL.LU R24, [R1+0x280] ;  /* 0x0002800001187983 */ /* 0x000ee20000300800 */
[----:B------:R-:W-:-:S02]  /*172c0*/  F2FP.F16.E4M3.UNPACK_B R8, R8.H1 ;  /* 0x00000008ff08723e */ /* 0x000fc400030006ff */
[----:B------:R-:W-:-:S07]  /*172d0*/  F2FP.F16.E4M3.UNPACK_B R9, R9.H1 ;  /* 0x00000009ff09723e */ /* 0x000fce00030006ff */
[----:B--2---:R-:W-:-:S15]  /*172e0*/  HMMA.16816.F32 R12, R16, R8, R32 ;  /* 0x00000008100c723c */ /* 0x004fde0000001820 */
[----:B------:R-:W-:-:S04]  /*172f0*/  NOP ;  /* 0x0000000000007918 */ /* 0x000fc80000000000 */
[----:B------:R-:W-:Y:S04]  /*17300*/  STL.64 [R1+0x8a0], R12 ;  /* 0x0008a00c01007387 */ /* 0x000fe80000100a00 */
[----:B------:R-:W-:Y:S04]  /*17310*/  STL.64 [R1+0x8a8], R14 ;  /* 0x0008a80e01007387 */ /* 0x000fe80000100a00 */
[----:B---3--:R0:W-:Y:S04]  /*17320*/  STL [R1+0x25f4], R24 ;  /* 0x0025f41801007387 */ /* 0x0081e80000100800 */
[----:B------:R-:W2:Y:S04]  /*17330*/  LDL.LU R25, [R1+0x284] ;  /* 0x0002840001197983 */ /* 0x000ea80000300800 */
[----:B------:R-:W3:Y:S04]  /*17340*/  LDL.LU R26, [R1+0x288] ;  /* 0x00028800011a7983 */ /* 0x000ee80000300800 */
[----:B------:R-:W3:Y:S04]  /*17350*/  LDL.LU R27, [R1+0x28c] ;  /* 0x00028c00011b7983 */ /* 0x000ee80000300800 */
[----:B------:R-:W4:Y:S04]  /*17360*/  LDL.LU R7, [R1+0xf94] ;  /* 0x000f940001077983 */ /* 0x000f280000300800 */
[----:B------:R-:W2:Y:S04]  /*17370*/  LDL.LU R5, [R1+0xfa4] ;  /* 0x000fa40001057983 */ /* 0x000ea80000300800 */
[----:B------:R-:W2:Y:S04]  /*17380*/  LDL.LU R2, [R1+0xfb0] ;  /* 0x000fb00001027983 */ /* 0x000ea80000300800 */
[----:B------:R-:W2:Y:S04]  /*17390*/  LDL.LU R3, [R1+0xfb4] ;  /* 0x000fb40001037983 */ /* 0x000ea80000300800 */
[----:B0-----:R-:W2:Y:S04]  /*173a0*/  LDL.LU R24, [R1+0x1008] ;  /* 0x0010080001187983 */ /* 0x001ea80000300800 */
[----:B---3--:R-:W-:Y:S04]  /*173b0*/  STL.64 [R1+0x2600], R26 ;  /* 0x0026001a01007387 */ /* 0x008fe80000100a00 */
[----:B--2---:R0:W-:Y:S04]  /*173c0*/  STL.64 [R1+0x25f8], R24 ;  /* 0x0025f81801007387 */ /* 0x0041e80000100a00 */
[----:B0-----:R-:W2:Y:S04]  /*173d0*/  LDL.LU R24, [R1+0x840] ;  /* 0x0008400001187983 */ /* 0x001ea80000300800 */
[----:B------:R-:W2:Y:S04]  /*173e0*/  LDL.LU R25, [R1+0x844] ;  /* 0x0008440001197983 */ /* 0x000ea80000300800 */
[----:B------:R-:W3:Y:S04]  /*173f0*/  LDL.LU R26, [R1+0x848] ;  /* 0x00084800011a7983 */ /* 0x000ee80000300800 */
[----:B------:R-:W3:Y:S04]  /*17400*/  LDL.LU R27, [R1+0x84c] ;  /* 0x00084c00011b7983 */ /* 0x000ee80000300800 */
[----:B------:R-:W2:Y:S04]  /*17410*/  LDL.LU R4, [R1+0xfa0] ;  /* 0x000fa00001047983 */ /* 0x000ea80000300800 */
[----:B---3--:R-:W-:Y:S04]  /*17420*/  STL.64 [R1+0x2610], R26 ;  /* 0x0026101a01007387 */ /* 0x008fe80000100a00 */
[----:B--2---:R0:W-:Y:S04]  /*17430*/  STL.64 [R1+0x2608], R24 ;  /* 0x0026081801007387 */ /* 0x0041e80000100a00 */
[----:B0-----:R-:W2:Y:S04]  /*17440*/  LDL.LU R24, [R1+0x290] ;  /* 0x0002900001187983 */ /* 0x001ea80000300800 */
[----:B------:R-:W2:Y:S04]  /*17450*/  LDL.LU R25, [R1+0x294] ;  /* 0x0002940001197983 */ /* 0x000ea80000300800 */
[----:B------:R-:W2:Y:S04]  /*17460*/  LDL.LU R26, [R1+0x298] ;  /* 0x00029800011a7983 */ /* 0x000ea80000300800 */
[----:B------:R-:W2:Y:S01]  /*17470*/  LDL.LU R27, [R1+0x29c] ;  /* 0x00029c00011b7983 */ /* 0x000ea20000300800 */
[----:B------:R-:W-:-:S02]  /*17480*/  F2FP.F16.E4M3.UNPACK_B R6, R0.H1 ;  /* 0x00000000ff06723e */ /* 0x000fc400030006ff */
[----:B----4-:R-:W-:Y:S01]  /*17490*/  F2FP.F16.E4M3.UNPACK_B R7, R7.H1 ;  /* 0x00000007ff07723e */ /* 0x010fe200030006ff */
[----:B------:R-:W3:Y:S04]  /*174a0*/  LDL.LU R29, [R1+0x1004] ;  /* 0x00100400011d7983 */ /* 0x000ee80000300800 */
[----:B------:R-:W4:Y:S04]  /*174b0*/  LDL.LU R28, [R1+0x1010] ;  /* 0x00101000011c7983 */ /* 0x000f280000300800 */
[----:B------:R-:W4:Y:S04]  /*174c0*/  LDL.LU R30, [R1+0x100c] ;  /* 0x00100c00011e7983 */ /* 0x000f280000300800 */
[----:B------:R-:W3:Y:S04]  /*174d0*/  LDL.LU R36, [R1+0x1018] ;  /* 0x0010180001247983 */ /* 0x000ee80000300800 */
[----:B------:R-:W3:Y:S04]  /*174e0*/  LDL.LU R31, [R1+0x1014] ;  /* 0x00101400011f7983 */ /* 0x000ee80000300800 */
[----:B------:R-:W3:Y:S04]  /*174f0*/  LDL.LU R37, [R1+0x1020] ;  /* 0x0010200001257983 */ /* 0x000ee80000300800 */
[----:B------:R-:W3:Y:S04]  /*17500*/  LDL.LU R0, [R1+0x101c] ;  /* 0x00101c0001007983 */ /* 0x000ee80000300800 */
[----:B------:R-:W-:Y:S04]  /*17510*/  STL.64 [R1+0x2560], R10 ;  /* 0x0025600a01007387 */ /* 0x000fe80000100a00 */
[----:B------:R0:W-:Y:S04]  /*17520*/  STL.64 [R1+0x2558], R8 ;  /* 0x0025580801007387 */ /* 0x0001e80000100a00 */
[----:B0-----:R-:W3:Y:S04]  /*17530*/  LDL.LU R8, [R1+0x810] ;  /* 0x0008100001087983 */ /* 0x001ee80000300800 */
        /* <DEDUP_REMOVED lines=28> */
[----:B------:R-:W2:Y:S04]  /*17700*/  LDL.LU.64 R24, [R1+0x25f8] ;  /* 0x0025f80001187983 */ /* 0x000ea80000300a00 */
[----:B------:R-:W-:Y:S04]  /*17710*/  STL.64 [R1+0x2540], R6 ;  /* 0x0025400601007387 */ /* 0x000fe80000100a00 */
[----:B------:R0:W-:Y:S04]  /*17720*/  STL.64 [R1+0x2538], R4 ;  /* 0x0025380401007387 */ /* 0x0001e80000100a00 */
[----:B0-----:R-:W2:Y:S04]  /*17730*/  LDL.LU R4, [R1+0x820] ;  /* 0x0008200001047983 */ /* 0x001ea80000300800 */
[----:B------:R-:W2:Y:S04]  /*17740*/  LDL.LU R5, [R1+0x824] ;  /* 0x0008240001057983 */ /* 0x000ea80000300800 */
[----:B------:R-:W2:Y:S04]  /*17750*/  LDL.LU R6, [R1+0x828] ;  /* 0x0008280001067983 */ /* 0x000ea80000300800 */
[----:B------:R-:W2:Y:S01]  /*17760*/  LDL.LU R7, [R1+0x82c] ;  /* 0x00082c0001077983 */ /* 0x000ea20000300800 */
[----:B----4-:R-:W-:-:S02]  /*17770*/  IMAD R30, R30, 0x100, R28 ;  /* 0x000001001e1e7824 */ /* 0x010fc400078e021c */
[----:B---3--:R-:W-:Y:S02]  /*17780*/  IMAD R31, R31, 0x100, R36 ;  /* 0x000001001f1f7824 */ /* 0x008fe400078e0224 */
[----:B------:R-:W-:Y:S02]  /*17790*/  IMAD R0, R0, 0x100, R37 ;  /* 0x0000010000007824 */ /* 0x000fe400078e0225 */
[----:B--2---:R-:W-:Y:S02]  /*177a0*/  IMAD R29, R29, 0x100, R24 ;  /* 0x000001001d1d7824 */ /* 0x004fe400078e0218 */
[----:B------:R-:W2:Y:S04]  /*177b0*/  LDL.LU R24, [R1+0x25f4] ;  /* 0x0025f40001187983 */ /* 0x000ea80000300800 */
[----:B------:R-:W3:Y:S04]  /*177c0*/  LDL.LU R28, [R1+0x25f0] ;  /* 0x0025f000011c7983 */ /* 0x000ee80000300800 */
[----:B------:R-:W4:Y:S04]  /*177d0*/  LDL.LU R36, [R1+0x25ec] ;  /* 0x0025ec0001247983 */ /* 0x000f280000300800 */
[----:B------:R-:W4:Y:S01]  /*177e0*/  LDL.LU R37, [R1+0x25e8] ;  /* 0x0025e80001257983 */ /* 0x000f220000300800 */
[----:B------:R-:W-:-:S02]  /*177f0*/  F2FP.F16.E4M3.UNPACK_B R2, R2.H1 ;  /* 0x00000002ff02723e */ /* 0x000fc400030006ff */
[----:B------:R-:W-:-:S07]  /*17800*/  F2FP.F16.E4M3.UNPACK_B R3, R3.H1 ;  /* 0x00000003ff03723e */ /* 0x000fce00030006ff */
[----:B--2---:R-:W-:Y:S01]  /*17810*/  HMMA.16816.F32 R16, R16, R2, R24 ;  /* 0x000000021010723c */ /* 0x004fe20000001818 */
[----:B------:R-:W2:Y:S04]  /*17820*/  LDL.LU.64 R26, [R1+0x25e0] ;  /* 0x0025e000011a7983 */ /* 0x000ea80000300a00 */
[----:B------:R-:W2:-:S14]  /*17830*/  LDL.LU.64 R24, [R1+0x25d8] ;  /* 0x0025d80001187983 */ /* 0x000e9c0000300a00 */
[----:B------:R0:W-:Y:S04]  /*17840*/  STL.64 [R1+0x840], R16 ;  /* 0x0008401001007387 */ /* 0x0001e80000100a00 */
[----:B------:R1:W-:Y:S01]  /*17850*/  STL.64 [R1+0x848], R18 ;  /* 0x0008481201007387 */ /* 0x0003e20000100a00 */
[----:B0-----:R-:W-:Y:S02]  /*17860*/  F2FP.F16.E4M3.UNPACK_B R16, R29 ;  /* 0x0000001dff10723e */ /* 0x001fe400020006ff */
[----:B------:R-:W-:Y:S01]  /*17870*/  F2FP.F16.E4M3.UNPACK_B R17, R30 ;  /* 0x0000001eff11723e */ /* 0x000fe200020006ff */
[----:B------:R-:W3:Y:S01]  /*17880*/  LDL.LU R29, [R1+0x25d0] ;  /* 0x0025d000011d7983 */ /* 0x000ee20000300800 */
[----:B-1----:R-:W-:Y:S02]  /*17890*/  F2FP.F16.E4M3.UNPACK_B R18, R31 ;  /* 0x0000001fff12723e */ /* 0x002fe400020006ff */
[----:B------:R-:W-:Y:S01]  /*178a0*/  F2FP.F16.E4M3.UNPACK_B R19, R0 ;  /* 0x00000000ff13723e */ /* 0x000fe200020006ff */
[----:B------:R-:W2:Y:S04]  /*178b0*/  LDL.LU R30, [R1+0x25cc] ;  /* 0x0025cc00011e7983 */ /* 0x000ea80000300800 */
[----:B------:R-:W2:Y:S02]  /*178c0*/  LDL.LU R31, [R1+0x25c8] ;  /* 0x0025c800011f7983 */ /* 0x000ea40000300800 */
[----:B----4-:R-:W-:-:S15]  /*178d0*/  HMMA.16816.F32 R32, R16, R36, R32 ;  /* 0x000000241020723c */ /* 0x010fde0000001820 */
        /* <DEDUP_REMOVED lines=8> */
[----:B------:R2:W-:Y:S04]  /*17960*/  STL.64 [R1+0x8e8], R6 ;  /* 0x0008e80601007387 */ /* 0x0005e80000100a00 */
[----:B------:R-:W4:Y:S01]  /*17970*/  LDL.LU R0, [R1+0x103c] ;  /* 0x00103c0001007983 */ /* 0x000f220000300800 */
[----:B--2---:R-:W-:Y:S03]  /*17980*/  HMMA.16816.F32 R4, R16, R32, R8 ;  /* 0x000000201004723c */ /* 0x004fe60000001808 */
[----:B------:R-:W-:-:S15]  /*17990*/  STL.64 [R1+0x2530], R34 ;  /* 0x0025302201007387 */ /* 0x000fde0000100a00 */
[----:B------:R-:W-:Y:S01]  /*179a0*/  NOP ;  /* 0x0000000000007918 */ /* 0x000fe20000000000 */
[----:B------:R-:W-:Y:S04]  /*179b0*/  STL.64 [R1+0x8d0], R4 ;  /* 0x0008d00401007387 */ /* 0x000fe80000100a00 */
[----:B------:R-:W-:Y:S04]  /*179c0*/  STL.64 [R1+0x8d8], R6 ;  /* 0x0008d80601007387 */ /* 0x000fe80000100a00 */
[----:B------:R0:W-:Y:S04]  /*179d0*/  STL.64 [R1+0x2528], R32 ;  /* 0x0025282001007387 */ /* 0x0001e80000100a00 */
[----:B0-----:R-:W2:Y:S04]  /*179e0*/  LDL.LU R32, [R1+0x270] ;  /* 0x0002700001207983 */ /* 0x001ea80000300800 */
[----:B------:R-:W2:Y:S04]  /*179f0*/  LDL.LU R33, [R1+0x274] ;  /* 0x0002740001217983 */ /* 0x000ea80000300800 */
[----:B------:R-:W2:Y:S04]  /*17a00*/  LDL.LU R34, [R1+0x278] ;  /* 0x0002780001227983 */ /* 0x000ea80000300800 */
[----:B------:R-:W2:Y:S01]  /*17a10*/  LDL.LU R35, [R1+0x27c] ;  /* 0x00027c0001237983 */ /* 0x000ea20000300800 */
[C---:B------:R-:W-:Y:S08]  /*17a20*/  HMMA.16816.F32 R8, R16.reuse, R30, R12 ;  /* 0x0000001e1008723c */ /* 0x040ff0000000180c */
[C---:B---3--:R-:W-:Y:S01]  /*17a30*/  HMMA.16816.F32 R4, R16.reuse, R28, R20 ;  /* 0x0000001c1004723c */ /* 0x048fe20000001814 */
[----:B--2---:R-:W-:Y:S04]  /*17a40*/  STL.64 [R1+0x2550], R34 ;  /* 0x0025502201007387 */ /* 0x004fe80000100a00 */
[----:B------:R-:W-:Y:S04]  /*17a50*/  STL.64 [R1+0x2548], R32 ;  /* 0x0025482001007387 */ /* 0x000fe80000100a00 */
[----:B------:R-:W2:Y:S04]  /*17a60*/  LDL.LU R12, [R1+0x7b0] ;  /* 0x0007b000010c7983 */ /* 0x000ea80000300800 */
[----:B------:R-:W-:Y:S04]  /*17a70*/  STL.64 [R1+0x830], R8 ;  /* 0x0008300801007387 */ /* 0x000fe80000100a00 */
[----:B------:R-:W-:Y:S04]  /*17a80*/  STL.64 [R1+0x838], R10 ;  /* 0x0008380a01007387 */ /* 0x000fe80000100a00 */
[----:B------:R-:W-:Y:S04]  /*17a90*/  STL.64 [R1+0x820], R4 ;  /* 0x0008200401007387 */ /* 0x000fe80000100a00 */
[----:B------:R-:W-:Y:S04]  /*17aa0*/  STL.64 [R1+0x828], R6 ;  /* 0x0008280601007387 */ /* 0x000fe80000100a00 */
[----:B------:R-:W2:Y:S04]  /*17ab0*/  LDL.LU R13, [R1+0x7b4] ;  /* 0x0007b400010d7983 */ /* 0x000ea80000300800 */
[----:B------:R-:W3:Y:S04]  /*17ac0*/  LDL.LU R14, [R1+0x7b8] ;  /* 0x0007b800010e7983 */ /* 0x000ee80000300800 */
[----:B------:R-:W3:Y:S04]  /*17ad0*/  LDL.LU R15, [R1+0x7bc] ;  /* 0x0007bc00010f7983 */ /* 0x000ee80000300800 */
[----:B------:R-:W2:Y:S04]  /*17ae0*/  LDL.LU R20, [R1+0x7d0] ;  /* 0x0007d00001147983 */ /* 0x000ea80000300800 */
[----:B------:R-:W2:Y:S04]  /*17af0*/  LDL.LU R21, [R1+0x7d4] ;  /* 0x0007d40001157983 */ /* 0x000ea80000300800 */
[----:B------:R-:W2:Y:S04]  /*17b00*/  LDL.LU R22, [R1+0x7d8] ;  /* 0x0007d80001167983 */ /* 0x000ea80000300800 */
[----:B------:R-:W2:Y:S04]  /*17b10*/  LDL.LU R23, [R1+0x7dc] ;  /* 0x0007dc0001177983 */ /* 0x000ea80000300800 */
[----:B--2---:R-:W-:Y:S04]  /*17b20*/  STL.64 [R1+0x25b0], R22 ;  /* 0x0025b01601007387 */ /* 0x004fe80000100a00 */
[----:B------:R0:W-:Y:S04]  /*17b30*/  STL.64 [R1+0x25a8], R20 ;  /* 0x0025a81401007387 */ /* 0x0001e80000100a00 */
[----:B0-----:R-:W2:Y:S04]  /*17b40*/  LDL.LU R20, [R1+0x7e0] ;  /* 0x0007e00001147983 */ /* 0x001ea80000300800 */
[----:B------:R-:W2:Y:S04]  /*17b50*/  LDL.LU R21, [R1+0x7e4] ;  /* 0x0007e40001157983 */ /* 0x000ea80000300800 */
[----:B------:R-:W2:Y:S04]  /*17b60*/  LDL.LU R22, [R1+0x7e8] ;  /* 0x0007e80001167983 */ /* 0x000ea80000300800 */
[----:B------:R-:W2:Y:S04]  /*17b70*/  LDL.LU R23, [R1+0x7ec] ;  /* 0x0007ec0001177983 */ /* 0x000ea80000300800 */
[----:B---3--:R-:W-:Y:S04]  /*17b80*/  STL.64 [R1+0x2590], R14 ;  /* 0x0025900e01007387 */ /* 0x008fe80000100a00 */
        /* <DEDUP_REMOVED lines=8> */
[----:B------:R-:W3:Y:S01]  /*17c10*/  LDL.LU R11, [R1+0x79c] ;  /* 0x00079c00010b7983 */ /* 0x000ee20000300800 */
[C---:B--2---:R-:W-:Y:S03]  /*17c20*/  HMMA.16816.F32 R20, R16.reuse, R26, R20 ;  /* 0x0000001a1014723c */ /* 0x044fe60000001814 */
[----:B---3--:R-:W-:Y:S04]  /*17c30*/  STL.64 [R1+0x2570], R10 ;  /* 0x0025700a01007387 */ /* 0x008fe80000100a00 */
[----:B------:R0:W-:Y:S04]  /*17c40*/  STL.64 [R1+0x2568], R8 ;  /* 0x0025680801007387 */ /* 0x0001e80000100a00 */
[----:B0-----:R-:W2:Y:S04]  /*17c50*/  LDL.LU R8, [R1+0x7a0] ;  /* 0x0007a00001087983 */ /* 0x001ea80000300800 */
[----:B------:R-:W2:Y:S04]  /*17c60*/  LDL.LU R9, [R1+0x7a4] ;  /* 0x0007a40001097983 */ /* 0x000ea80000300800 */
[----:B------:R-:W2:Y:S04]  /*17c70*/  LDL.LU R10, [R1+0x7a8] ;  /* 0x0007a800010a7983 */ /* 0x000ea80000300800 */
[----:B------:R-:W2:Y:S04]  /*17c80*/  LDL.LU R11, [R1+0x7ac] ;  /* 0x0007ac00010b7983 */ /* 0x000ea80000300800 */
[----:B------:R-:W3:Y:S04]  /*17c90*/  LDL.LU R32, [R1+0x780] ;  /* 0x0007800001207983 */ /* 0x000ee80000300800 */
[----:B------:R-:W3:Y:S04]  /*17ca0*/  LDL.LU R33, [R1+0x784] ;  /* 0x0007840001217983 */ /* 0x000ee80000300800 */
[----:B------:R-:W3:Y:S04]  /*17cb0*/  LDL.LU R34, [R1+0x788] ;  /* 0x0007880001227983 */ /* 0x000ee80000300800 */
[----:B------:R-:W3:Y:S04]  /*17cc0*/  LDL.LU R35, [R1+0x78c] ;  /* 0x00078c0001237983 */ /* 0x000ee80000300800 */
[----:B------:R-:W2:Y:S04]  /*17cd0*/  LDL.LU R4, [R1+0x770] ;  /* 0x0007700001047983 */ /* 0x000ea80000300800 */
[----:B------:R-:W2:Y:S04]  /*17ce0*/  LDL.LU R5, [R1+0x774] ;  /* 0x0007740001057983 */ /* 0x000ea80000300800 */
[----:B------:R-:W2:Y:S04]  /*17cf0*/  LDL.LU R6, [R1+0x778] ;  /* 0x0007780001067983 */ /* 0x000ea80000300800 */
[----:B------:R-:W2:Y:S04]  /*17d00*/  LDL.LU R7, [R1+0x77c] ;  /* 0x00077c0001077983 */ /* 0x000ea80000300800 */
[----:B------:R0:W-:Y:S04]  /*17d10*/  STL.64 [R1+0x2510], R30 ;  /* 0x0025101e01007387 */ /* 0x0001e80000100a00 */
[----:B0-----:R-:W2:Y:S04]  /*17d20*/  LDL.LU R30, [R1+0x1034] ;  /* 0x00103400011e7983 */ /* 0x001ea80000300800 */
[----:B------:R-:W4:Y:S04]  /*17d30*/  LDL.LU R31, [R1+0x1040] ;  /* 0x00104000011f7983 */ /* 0x000f280000300800 */
[----:B------:R0:W-:Y:S04]  /*17d40*/  STL.64 [R1+0x2508], R28 ;  /* 0x0025081c01007387 */ /* 0x0001e80000100a00 */
[----:B0-----:R-:W2:Y:S04]  /*17d50*/  LDL.LU R28, [R1+0x102c] ;  /* 0x00102c00011c7983 */ /* 0x001ea80000300800 */
[----:B------:R-:W2:Y:S04]  /*17d60*/  LDL.LU R29, [R1+0x1038] ;  /* 0x00103800011d7983 */ /* 0x000ea80000300800 */
        /* <DEDUP_REMOVED lines=47> */
[----:B0-----:R-:W4:Y:S04]  /*18060*/  LDL.LU R12, [R1+0x760] ;  /* 0x00076000010c7983 */ /* 0x001f280000300800 */
[----:B------:R-:W4:Y:S04]  /*18070*/  LDL.LU R13, [R1+0x764] ;  /* 0x00076400010d7983 */ /* 0x000f280000300800 */
[----:B------:R-:W4:Y:S04]  /*18080*/  LDL.LU R14, [R1+0x768] ;  /* 0x00076800010e7983 */ /* 0x000f280000300800 */
[----:B------:R-:W4:Y:S01]  /*18090*/  LDL.LU R15, [R1+0x76c] ;  /* 0x00076c00010f7983 */ /* 0x000f220000300800 */
[C---:B--2---:R-:W-:Y:S08]  /*180a0*/  HMMA.16816.F32 R32, R16.reuse, R10, R32 ;  /* 0x0000000a1020723c */ /* 0x044ff00000001820 */
[C---:B---3--:R-:W-:Y:S11]  /*180b0*/  HMMA.16816.F32 R4, R16.reuse, R8, R4 ;  /* 0x000000081004723c */ /* 0x048ff60000001804 */
[----:B------:R-:W-:Y:S04]  /*180c0*/  STL.64 [R1+0x7b0], R32 ;  /* 0x0007b02001007387 */ /* 0x000fe80000100a00 */
[----:B------:R0:W-:Y:S04]  /*180d0*/  STL.64 [R1+0x7b8], R34 ;  /* 0x0007b82201007387 */ /* 0x0001e80000100a00 */
[----:B0-----:R-:W2:Y:S04]  /*180e0*/  LDL.LU.64 R34, [R1+0x2550] ;  /* 0x0025500001227983 */ /* 0x001ea80000300a00 */
[----:B------:R-:W2:Y:S04]  /*180f0*/  LDL.LU.64 R32, [R1+0x2548] ;  /* 0x0025480001207983 */ /* 0x000ea80000300a00 */
[----:B------:R-:W-:Y:S04]  /*18100*/  STL.64 [R1+0x7a0], R4 ;  /* 0x0007a00401007387 */ /* 0x000fe80000100a00 */
[----:B------:R0:W-:Y:S04]  /*18110*/  STL.64 [R1+0x7a8], R6 ;  /* 0x0007a80601007387 */ /* 0x0001e80000100a00 */
[----:B0-----:R-:W3:Y:S04]  /*18120*/  LDL.LU.64 R6, [R1+0x2540] ;  /* 0x0025400001067983 */ /* 0x001ee80000300a00 */
[----:B------:R-:W2:Y:S04]  /*18130*/  LDL.LU.64 R4, [R1+0x2538] ;  /* 0x0025380001047983 */ /* 0x000ea80000300a00 */
[----:B------:R-:W-:Y:S04]  /*18140*/  STL.64 [R1+0x24c0], R10 ;  /* 0x0024c00a01007387 */ /* 0x000fe80000100a00 */
[----:B------:R2:W-:Y:S01]  /*18150*/  STL.64 [R1+0x24b8], R8 ;  /* 0x0024b80801007387 */ /* 0x0005e20000100a00 */
[----:B----4-:R-:W-:Y:S01]  /*18160*/  IMAD R0, R0, 0x100, R31 ;  /* 0x0000010000007824 */ /* 0x010fe200078e021f */
[C---:B---3--:R-:W-:Y:S02]  /*18170*/  HMMA.16816.F32 R12, R16.reuse, R6, R12 ;  /* 0x00000006100c723c */ /* 0x048fe4000000180c */
[----:B------:R-:W-:Y:S06]  /*18180*/  STL.64 [R1+0x24e0], R6 ;  /* 0x0024e00601007387 */ /* 0x000fec0000100a00 */
[C---:B--2---:R-:W-:Y:S11]  /*18190*/  HMMA.16816.F32 R8, R16.reuse, R4, R20 ;  /* 0x000000041008723c */ /* 0x044ff60000001814 */
[----:B------:R-:W-:Y:S04]  /*181a0*/  STL.64 [R1+0x790], R12 ;  /* 0x0007900c01007387 */ /* 0x000fe80000100a00 */
[----:B------:R0:W-:Y:S02]  /*181b0*/  STL.64 [R1+0x798], R14 ;  /* 0x0007980e01007387 */ /* 0x0001e40000100a00 */
[----:B0-----:R-:W-:Y:S02]  /*181c0*/  HMMA.16816.F32 R12, R16, R2, R32 ;  /* 0x00000002100c723c */ /* 0x001fe40000001820 */
[----:B------:R0:W-:Y:S04]  /*181d0*/  STL.64 [R1+0x24d8], R4 ;  /* 0x0024d80401007387 */ /* 0x0001e80000100a00 */
[----:B------:R1:W-:Y:S04]  /*181e0*/  STL.64 [R1+0x780], R8 ;  /* 0x0007800801007387 */ /* 0x0003e80000100a00 */
[----:B------:R-:W-:Y:S01]  /*181f0*/  STL.64 [R1+0x788], R10 ;  /* 0x0007880a01007387 */ /* 0x000fe20000100a00 */
[----:B0-----:R-:W-:-:S05]  /*18200*/  IMAD R5, R30, 0x100, R29 ;  /* 0x000001001e057824 */ /* 0x001fca00078e021d */
[----:B------:R-:W-:Y:S01]  /*18210*/  STL [R1+0x64], R5 ;  /* 0x0000640501007387 */ /* 0x000fe20000100800 */
[----:B------:R-:W-:-:S03]  /*18220*/  IMAD R4, R28, 0x100, R27 ;  /* 0x000001001c047824 */ /* 0x000fc600078e021b */
[----:B------:R-:W-:Y:S04]  /*18230*/  STL [R1+0x247c], R2 ;  /* 0x00247c0201007387 */ /* 0x000fe80000100800 */
[----:B------:R-:W-:Y:S04]  /*18240*/  STL [R1+0x2478], R3 ;  /* 0x0024780301007387 */ /* 0x000fe80000100800 */
[----:B------:R-:W-:Y:S04]  /*18250*/  STL.64 [R1+0x750], R12 ;  /* 0x0007500c01007387 */ /* 0x000fe80000100a00 */
[----:B------:R-:W-:Y:S04]  /*18260*/  STL.64 [R1+0x758], R14 ;  /* 0x0007580e01007387 */ /* 0x000fe80000100a00 */
[----:B------:R-:W2:Y:S04]  /*18270*/  LDL.LU R28, [R1+0x720] ;  /* 0x00072000011c7983 */ /* 0x000ea80000300800 */
[----:B------:R-:W2:Y:S04]  /*18280*/  LDL.LU R29, [R1+0x724] ;  /* 0x00072400011d7983 */ /* 0x000ea80000300800 */
[----:B------:R-:W3:Y:S04]  /*18290*/  LDL.LU R30, [R1+0x728] ;  /* 0x00072800011e7983 */ /* 0x000ee80000300800 */
[----:B------:R-:W3:Y:S04]  /*182a0*/  LDL.LU R31, [R1+0x72c] ;  /* 0x00072c00011f7983 */ /* 0x000ee80000300800 */
[----:B------:R-:W4:Y:S04]  /*182b0*/  LDL.LU R32, [R1+0x740] ;  /* 0x0007400001207983 */ /* 0x000f280000300800 */
[----:B------:R-:W4:Y:S04]  /*182c0*/  LDL.LU R33, [R1+0x744] ;  /* 0x0007440001217983 */ /* 0x000f280000300800 */
[----:B------:R-:W4:Y:S04]  /*182d0*/  LDL.LU R34, [R1+0x748] ;  /* 0x0007480001227983 */ /* 0x000f280000300800 */
[----:B------:R-:W4:Y:S04]  /*182e0*/  LDL.LU R35, [R1+0x74c] ;  /* 0x00074c0001237983 */ /* 0x000f280000300800 */
[----:B------:R-:W4:Y:S01]  /*182f0*/  LDL.LU R19, [R1+0x64] ;  /* 0x0000640001137983 */ /* 0x000f220000300800 */
[----:B-1----:R-:W-:-:S03]  /*18300*/  IMAD R8, R26, 0x100, R25 ;  /* 0x000001001a087824 */ /* 0x002fc600078e0219 */
[----:B---3--:R-:W-:Y:S04]  /*18310*/  STL.64 [R1+0x2520], R30 ;  /* 0x0025201e01007387 */ /* 0x008fe80000100a00 */
[----:B--2---:R0:W-:Y:S04]  /*18320*/  STL.64 [R1+0x2518], R28 ;  /* 0x0025181c01007387 */ /* 0x0041e80000100a00 */
[----:B0-----:R-:W2:Y:S04]  /*18330*/  LDL.LU R28, [R1+0x730] ;  /* 0x00073000011c7983 */ /* 0x001ea80000300800 */
[----:B------:R-:W2:Y:S04]  /*18340*/  LDL.LU R29, [R1+0x734] ;  /* 0x00073400011d7983 */ /* 0x000ea80000300800 */
[----:B------:R-:W2:Y:S04]  /*18350*/  LDL.LU R30, [R1+0x738] ;  /* 0x00073800011e7983 */ /* 0x000ea80000300800 */
[----:B------:R-:W2:Y:S04]  /*18360*/  LDL.LU R31, [R1+0x73c] ;  /* 0x00073c00011f7983 */ /* 0x000ea80000300800 */
[----:B------:R-:W3:Y:S04]  /*18370*/  LDL.LU R24, [R1+0x700] ;  /* 0x0007000001187983 */ /* 0x000ee80000300800 */
[----:B------:R-:W3:Y:S04]  /*18380*/  LDL.LU R25, [R1+0x704] ;  /* 0x0007040001197983 */ /* 0x000ee80000300800 */
[----:B------:R-:W2:Y:S04]  /*18390*/  LDL.LU R26, [R1+0x708] ;  /* 0x00070800011a7983 */ /* 0x000ea80000300800 */
[----:B------:R-:W2:Y:S01]  /*183a0*/  LDL.LU R27, [R1+0x70c] ;  /* 0x00070c00011b7983 */ /* 0x000ea20000300800 */
[----:B----4-:R-:W-:-:S02]  /*183b0*/  F2FP.F16.E4M3.UNPACK_B R18, R19 ;  /* 0x00000013ff12723e */ /* 0x010fc400020006ff */
[----:B------:R-:W-:Y:S02]  /*183c0*/  F2FP.F16.E4M3.UNPACK_B R16, R8 ;  /* 0x00000008ff10723e */ /* 0x000fe400020006ff */
[----:B------:R-:W-:Y:S02]  /*183d0*/  F2FP.F16.E4M3.UNPACK_B R17, R4 ;  /* 0x00000004ff11723e */ /* 0x000fe400020006ff */
[----:B------:R-:W-:-:S07]  /*183e0*/  F2FP.F16.E4M3.UNPACK_B R19, R0 ;  /* 0x00000000ff13723e */ /* 0x000fce00020006ff */
[C---:B------:R-:W-:Y:S01]  /*183f0*/  HMMA.16816.F32 R32, R16.reuse, R36, R32 ;  /* 0x000000241020723c */ /* 0x040fe20000001820 */
[----:B--2---:R-:W-:Y:S04]  /*18400*/  STL.64 [R1+0x2500], R26 ;  /* 0x0025001a01007387 */ /* 0x004fe80000100a00 */
[----:B---3--:R0:W-:Y:S04]  /*18410*/  STL.64 [R1+0x24f8], R24 ;  /* 0x0024f81801007387 */ /* 0x0081e80000100a00 */
        /* <DEDUP_REMOVED lines=8> */
[----:B------:R-:W4:Y:S04]  /*184a0*/  LDL.LU R20, [R1+0x6e0] ;  /* 0x0006e00001147983 */ /* 0x000f280000300800 */
[----:B------:R-:W4:Y:S04]  /*184b0*/  LDL.LU R21, [R1+0x6e4] ;  /* 0x0006e40001157983 */ /* 0x000f280000300800 */
[----:B------:R-:W4:Y:S04]  /*184c0*/  LDL.LU R22, [R1+0x6e8] ;  /* 0x0006e80001167983 */ /* 0x000f280000300800 */
[----:B------:R-:W4:Y:S04]  /*184d0*/  LDL.LU R23, [R1+0x6ec] ;  /* 0x0006ec0001177983 */ /* 0x000f280000300800 */
[----:B------:R-:W2:Y:S04]  /*184e0*/  LDL.LU R8, [R1+0x6d0] ;  /* 0x0006d00001087983 */ /* 0x000ea80000300800 */
[----:B------:R-:W2:Y:S04]  /*184f0*/  LDL.LU R9, [R1+0x6d4] ;  /* 0x0006d40001097983 */ /* 0x000ea80000300800 */
[----:B------:R-:W2:Y:S04]  /*18500*/  LDL.LU R10, [R1+0x6d8] ;  /* 0x0006d800010a7983 */ /* 0x000ea80000300800 */
[----:B------:R-:W2:Y:S04]  /*18510*/  LDL.LU R11, [R1+0x6dc] ;  /* 0x0006dc00010b7983 */ /* 0x000ea80000300800 */
[----:B------:R-:W2:Y:S04]  /*18520*/  LDL.LU R12, [R1+0x6c0] ;  /* 0x0006c000010c7983 */ /* 0x000ea80000300800 */
[----:B------:R-:W2:Y:S04]  /*18530*/  LDL.LU R13, [R1+0x6c4] ;  /* 0x0006c400010d7983 */ /* 0x000ea80000300800 */
[----:B------:R-:W2:Y:S04]  /*18540*/  LDL.LU R14, [R1+0x6c8] ;  /* 0x0006c800010e7983 */ /* 0x000ea80000300800 */
[----:B------:R-:W2:Y:S04]  /*18550*/  LDL.LU R15, [R1+0x6cc] ;  /* 0x0006cc00010f7983 */ /* 0x000ea80000300800 */
[----:B------:R-:W-:Y:S04]  /*18560*/  STL.64 [R1+0x770], R32 ;  /* 0x0007702001007387 */ /* 0x000fe80000100a00 */
[----:B------:R0:W-:Y:S04]  /*18570*/  STL.64 [R1+0x778], R34 ;  /* 0x0007782201007387 */ /* 0x0001e80000100a00 */
[----:B0-----:R-:W2:Y:S04]  /*18580*/  LDL.LU.64 R34, [R1+0x2530] ;  /* 0x0025300001227983 */ /* 0x001ea80000300a00 */
[----:B------:R-:W3:Y:S04]  /*18590*/  LDL.LU.64 R32, [R1+0x2528] ;  /* 0x0025280001207983 */ /* 0x000ee80000300a00 */
[----:B------:R-:W-:Y:S04]  /*185a0*/  STL [R1+0x2484], R36 ;  /* 0x0024842401007387 */ /* 0x000fe80000100800 */
[----:B------:R-:W-:Y:S01]  /*185b0*/  STL [R1+0x2480], R37 ;  /* 0x0024802501007387 */ /* 0x000fe20000100800 */
        /* <DEDUP_REMOVED lines=29> */
[----:B------:R-:W4:Y:S04]  /*18790*/  LDL.LU.64 R24, [R1+0x24e8] ;  /* 0x0024e80001187983 */ /* 0x000f280000300a00 */
[----:B------:R-:W-:Y:S04]  /*187a0*/  STL.64 [R1+0x2430], R30 ;  /* 0x0024301e01007387 */ /* 0x000fe80000100a00 */
[----:B------:R0:W-:Y:S04]  /*187b0*/  STL.64 [R1+0x2428], R28 ;  /* 0x0024281c01007387 */ /* 0x0001e80000100a00 */
[----:B0-----:R-:W3:Y:S04]  /*187c0*/  LDL.LU R28, [R1+0x690] ;  /* 0x00069000011c7983 */ /* 0x001ee80000300800 */
[----:B------:R-:W3:Y:S04]  /*187d0*/  LDL.LU R29, [R1+0x694] ;  /* 0x00069400011d7983 */ /* 0x000ee80000300800 */
[----:B------:R-:W3:Y:S04]  /*187e0*/  LDL.LU R30, [R1+0x698] ;  /* 0x00069800011e7983 */ /* 0x000ee80000300800 */
[----:B------:R-:W3:Y:S01]  /*187f0*/  LDL.LU R31, [R1+0x69c] ;  /* 0x00069c00011f7983 */ /* 0x000ee20000300800 */
        /* <DEDUP_REMOVED lines=24> */
[----:B0-----:R-:W2:Y:S04]  /*18980*/  LDL.LU.64 R14, [R1+0x24b0] ;  /* 0x0024b000010e7983 */ /* 0x001ea80000300a00 */
[----:B------:R-:W4:Y:S04]  /*18990*/  LDL.LU.64 R12, [R1+0x24a8] ;  /* 0x0024a800010c7983 */ /* 0x000f280000300a00 */
[----:B------:R-:W-:Y:S04]  /*189a0*/  STL.64 [R1+0x2420], R22 ;  /* 0x0024201601007387 */ /* 0x000fe80000100a00 */
[----:B------:R0:W-:Y:S04]  /*189b0*/  STL.64 [R1+0x2418], R20 ;  /* 0x0024181401007387 */ /* 0x0001e80000100a00 */
[----:B0-----:R-:W2:Y:S04]  /*189c0*/  LDL.LU R20, [R1+0x6b0] ;  /* 0x0006b00001147983 */ /* 0x001ea80000300800 */
[----:B------:R-:W2:Y:S04]  /*189d0*/  LDL.LU R21, [R1+0x6b4] ;  /* 0x0006b40001157983 */ /* 0x000ea80000300800 */
[----:B------:R-:W2:Y:S04]  /*189e0*/  LDL.LU R22, [R1+0x6b8] ;  /* 0x0006b80001167983 */ /* 0x000ea80000300800 */
[----:B------:R-:W2:Y:S02]  /*189f0*/  LDL.LU R23, [R1+0x6bc] ;  /* 0x0006bc0001177983 */ /* 0x000ea40000300800 */
[----:B--2---:R-:W-:-:S15]  /*18a00*/  HMMA.16816.F32 R20, R16, R14, R20 ;  /* 0x0000000e1014723c */ /* 0x004fde0000001814 */
[----:B------:R-:W-:-:S04]  /*18a10*/  NOP ;  /* 0x0000000000007918 */ /* 0x000fc80000000000 */
[----:B------:R-:W-:Y:S04]  /*18a20*/  STL.64 [R1+0x6e0], R20 ;  /* 0x0006e01401007387 */ /* 0x000fe80000100a00 */
[----:B------:R4:W-:Y:S02]  /*18a30*/  STL.64 [R1+0x6e8], R22 ;  /* 0x0006e81601007387 */ /* 0x0009e40000100a00 */
[----:B----4-:R-:W-:Y:S02]  /*18a40*/  HMMA.16816.F32 R20, R16, R12, R24 ;  /* 0x0000000c1014723c */ /* 0x010fe40000001818 */
[----:B------:R-:W-:Y:S04]  /*18a50*/  STL.64 [R1+0x2440], R14 ;  /* 0x0024400e01007387 */ /* 0x000fe80000100a00 */
[----:B------:R-:W-:-:S13]  /*18a60*/  STL.64 [R1+0x2438], R12 ;  /* 0x0024380c01007387 */ /* 0x000fda0000100a00 */
[----:B------:R-:W-:Y:S04]  /*18a70*/  STL.64 [R1+0x6d0], R20 ;  /* 0x0006d01401007387 */ /* 0x000fe80000100a00 */
[----:B------:R0:W-:Y:S02]  /*18a80*/  STL.64 [R1+0x6d8], R22 ;  /* 0x0006d81601007387 */ /* 0x0001e40000100a00 */
[C---:B0-----:R-:W-:Y:S02]  /*18a90*/  HMMA.16816.F32 R20, R16.reuse, R10, R28 ;  /* 0x0000000a1014723c */ /* 0x041fe4000000181c */
[----:B------:R-:W2:Y:S06]  /*18aa0*/  LDL.LU R28, [R1+0x630] ;  /* 0x00063000011c7983 */ /* 0x000eac0000300800 */
[C---:B---3--:R-:W-:Y:S11]  /*18ab0*/  HMMA.16816.F32 R12, R16.reuse, R8, R32 ;  /* 0x00000008100c723c */ /* 0x048ff60000001820 */
[----:B------:R-:W-:Y:S04]  /*18ac0*/  STL.64 [R1+0x6c0], R20 ;  /* 0x0006c01401007387 */ /* 0x000fe80000100a00 */
[----:B------:R-:W-:Y:S04]  /*18ad0*/  STL.64 [R1+0x6c8], R22 ;  /* 0x0006c81601007387 */ /* 0x000fe80000100a00 */
[----:B------:R0:W-:Y:S04]  /*18ae0*/  STL.64 [R1+0x6b0], R12 ;  /* 0x0006b00c01007387 */ /* 0x0001e80000100a00 */
[----:B------:R1:W-:Y:S04]  /*18af0*/  STL.64 [R1+0x6b8], R14 ;  /* 0x0006b80e01007387 */ /* 0x0003e80000100a00 */
[----:B--2---:R-:W-:Y:S04]  /*18b00*/  STL [R1+0x2458], R28 ;  /* 0x0024581c01007387 */ /* 0x004fe80000100800 */
[----:B------:R-:W2:Y:S04]  /*18b10*/  LDL.LU R29, [R1+0x634] ;  /* 0x00063400011d7983 */ /* 0x000ea80000300800 */
[----:B--2---:R-:W-:Y:S04]  /*18b20*/  STL [R1+0x245c], R29 ;  /* 0x00245c1d01007387 */ /* 0x004fe80000100800 */
[----:B------:R-:W2:Y:S04]  /*18b30*/  LDL.LU R30, [R1+0x638] ;  /* 0x00063800011e7983 */ /* 0x000ea80000300800 */
[----:B--2---:R2:W-:Y:S04]  /*18b40*/  STL [R1+0x2460], R30 ;  /* 0x0024601e01007387 */ /* 0x0045e80000100800 */
[----:B------:R-:W3:Y:S04]  /*18b50*/  LDL.LU R31, [R1+0x63c] ;  /* 0x00063c00011f7983 */ /* 0x000ee80000300800 */
[----:B0-----:R-:W4:Y:S04]  /*18b60*/  LDL.LU R12, [R1+0x640] ;  /* 0x00064000010c7983 */ /* 0x001f280000300800 */
[----:B------:R-:W4:Y:S04]  /*18b70*/  LDL.LU R13, [R1+0x644] ;  /* 0x00064400010d7983 */ /* 0x000f280000300800 */
[----:B-1----:R-:W3:Y:S04]  /*18b80*/  LDL.LU R14, [R1+0x648] ;  /* 0x00064800010e7983 */ /* 0x002ee80000300800 */
[----:B------:R-:W3:Y:S04]  /*18b90*/  LDL.LU R15, [R1+0x64c] ;  /* 0x00064c00010f7983 */ /* 0x000ee80000300800 */
[----:B------:R-:W3:Y:S04]  /*18ba0*/  LDL.LU R36, [R1+0x1048] ;  /* 0x0010480001247983 */ /* 0x000ee80000300800 */
[----:B--2---:R-:W3:Y:S04]  /*18bb0*/  LDL.LU R30, [R1+0x1044] ;  /* 0x00104400011e7983 */ /* 0x004ee80000300800 */
[----:B------:R-:W2:Y:S04]  /*18bc0*/  LDL.LU R37, [R1+0x1050] ;  /* 0x0010500001257983 */ /* 0x000ea80000300800 */
[----:B------:R-:W2:Y:S04]  /*18bd0*/  LDL.LU R29, [R1+0x104c] ;  /* 0x00104c00011d7983 */ /* 0x000ea80000300800 */
[----:B------:R-:W2:Y:S04]  /*18be0*/  LDL.LU R2, [R1+0x1058] ;  /* 0x0010580001027983 */ /* 0x000ea80000300800 */
[----:B------:R-:W2:Y:S04]  /*18bf0*/  LDL.LU R28, [R1+0x1054] ;  /* 0x00105400011c7983 */ /* 0x000ea80000300800 */
        /* <DEDUP_REMOVED lines=14> */
[----:B------:R-:W-:Y:S04]  /*18ce0*/  STL.64 [R1+0x2470], R14 ;  /* 0x0024700e01007387 */ /* 0x000fe80000100a00 */
[----:B----4-:R0:W-:Y:S04]  /*18cf0*/  STL.64 [R1+0x2468], R12 ;  /* 0x0024680c01007387 */ /* 0x0101e80000100a00 */
[----:B0-----:R-:W4:Y:S04]  /*18d00*/  LDL.LU R12, [R1+0x260] ;  /* 0x00026000010c7983 */ /* 0x001f280000300800 */
[----:B------:R-:W4:Y:S04]  /*18d10*/  LDL.LU R13, [R1+0x264] ;  /* 0x00026400010d7983 */ /* 0x000f280000300800 */
[----:B------:R-:W4:Y:S04]  /*18d20*/  LDL.LU R14, [R1+0x268] ;  /* 0x00026800010e7983 */ /* 0x000f280000300800 */
        /* <DEDUP_REMOVED lines=30> */
[----:B------:R-:W4:Y:S04]  /*18f10*/  LDL.LU.64 R28, [R1+0x2488] ;  /* 0x00248800011c7983 */ /* 0x000f280000300a00 */
[----:B------:R-:W-:Y:S04]  /*18f20*/  STL.64 [R1+0x23d0], R6 ;  /* 0x0023d00601007387 */ /* 0x000fe80000100a00 */
[----:B------:R0:W-:Y:S01]  /*18f30*/  STL.64 [R1+0x23c8], R4 ;  /* 0x0023c80401007387 */ /* 0x0001e20000100a00 */
[----:B---3--:R-:W-:-:S03]  /*18f40*/  IMAD R0, R0, 0x100, R3 ;  /* 0x0000010000007824 */ /* 0x008fc600078e0203 */
[----:B0-----:R-:W3:Y:S04]  /*18f50*/  LDL.LU R4, [R1+0x5e0] ;  /* 0x0005e00001047983 */ /* 0x001ee80000300800 */
[----:B------:R-:W3:Y:S04]  /*18f60*/  LDL.LU R5, [R1+0x5e4] ;  /* 0x0005e40001057983 */ /* 0x000ee80000300800 */
[----:B------:R-:W3:Y:S04]  /*18f70*/  LDL.LU R6, [R1+0x5e8] ;  /* 0x0005e80001067983 */ /* 0x000ee80000300800 */
[----:B------:R-:W3:Y:S01]  /*18f80*/  LDL.LU R7, [R1+0x5ec] ;  /* 0x0005ec0001077983 */ /* 0x000ee20000300800 */
[----:B--2---:R-:W-:-:S03]  /*18f90*/  IMAD R30, R30, 0x100, R36 ;  /* 0x000001001e1e7824 */ /* 0x004fc600078e0224 */
[----:B------:R-:W2:Y:S01]  /*18fa0*/  LDL.LU R36, [R1+0x2484] ;  /* 0x0024840001247983 */ /* 0x000ea20000300800 */
[----:B----4-:R-:W-:-:S03]  /*18fb0*/  IMAD R29, R29, 0x100, R37 ;  /* 0x000001001d1d7824 */ /* 0x010fc600078e0225 */
[----:B------:R-:W2:Y:S01]  /*18fc0*/  LDL.LU R37, [R1+0x2480] ;  /* 0x0024800001257983 */ /* 0x000ea20000300800 */
[----:B------:R-:W-:-:S03]  /*18fd0*/  IMAD R28, R28, 0x100, R2 ;  /* 0x000001001c1c7824 */ /* 0x000fc600078e0202 */
[----:B------:R-:W4:Y:S04]  /*18fe0*/  LDL.LU R2, [R1+0x247c] ;  /* 0x00247c0001027983 */ /* 0x000f280000300800 */
[----:B------:R-:W4:Y:S02]  /*18ff0*/  LDL.LU R3, [R1+0x2478] ;  /* 0x0024780001037983 */ /* 0x000f240000300800 */
[----:B----4-:R-:W-:Y:S02]  /*19000*/  HMMA.16816.F32 R16, R16, R2, R12 ;  /* 0x000000021010723c */ /* 0x010fe4000000180c */
[----:B------:R-:W4:Y:S04]  /*19010*/  LDL.LU.64 R14, [R1+0x2470] ;  /* 0x00247000010e7983 */ /* 0x000f280000300a00 */
[----:B------:R-:W4:-:S13]  /*19020*/  LDL.LU.64 R12, [R1+0x2468] ;  /* 0x00246800010c7983 */ /* 0x000f1a0000300a00 */
[----:B------:R0:W-:Y:S04]  /*19030*/  STL.64 [R1+0x290], R16 ;  /* 0x0002901001007387 */ /* 0x0001e80000100a00 */
[----:B------:R1:W-:Y:S01]  /*19040*/  STL.64 [R1+0x298], R18 ;  /* 0x0002981201007387 */ /* 0x0003e20000100a00 */
[----:B0-----:R-:W-:Y:S02]  /*19050*/  F2FP.F16.E4M3.UNPACK_B R16, R30 ;  /* 0x0000001eff10723e */ /* 0x001fe400020006ff */
[----:B------:R-:W-:Y:S01]  /*19060*/  F2FP.F16.E4M3.UNPACK_B R17, R29 ;  /* 0x0000001dff11723e */ /* 0x000fe200020006ff */
[----:B------:R-:W3:Y:S01]  /*19070*/  LDL.LU R30, [R1+0x2460] ;  /* 0x00246000011e7983 */ /* 0x000ee20000300800 */
[----:B-1----:R-:W-:Y:S02]  /*19080*/  F2FP.F16.E4M3.UNPACK_B R18, R28 ;  /* 0x0000001cff12723e */ /* 0x002fe400020006ff */
[----:B------:R-:W-:Y:S01]  /*19090*/  F2FP.F16.E4M3.UNPACK_B R19, R0 ;  /* 0x00000000ff13723e */ /* 0x000fe200020006ff */
[----:B------:R-:W3:Y:S04]  /*190a0*/  LDL.LU R29, [R1+0x245c] ;  /* 0x00245c00011d7983 */ /* 0x000ee80000300800 */
[----:B------:R-:W3:Y:S02]  /*190b0*/  LDL.LU R28, [R1+0x2458] ;  /* 0x00245800011c7983 */ /* 0x000ee40000300800 */
[----:B--2---:R-:W-:-:S15]  /*190c0*/  HMMA.16816.F32 R32, R16, R36, R32 ;  /* 0x000000241020723c */ /* 0x004fde0000001820 */
[----:B------:R-:W-:-:S04]  /*190d0*/  NOP ;  /* 0x0000000000007918 */ /* 0x000fc80000000000 */
[----:B------:R-:W-:Y:S04]  /*190e0*/  STL.64 [R1+0x680], R32 ;  /* 0x0006802001007387 */ /* 0x000fe80000100a00 */
[----:B------:R0:W-:Y:S04]  /*190f0*/  STL.64 [R1+0x688], R34 ;  /* 0x0006882201007387 */ /* 0x0001e80000100a00 */
[----:B0-----:R-:W4:Y:S04]  /*19100*/  LDL.LU.64 R34, [R1+0x2450] ;  /* 0x0024500001227983 */ /* 0x001f280000300a00 */
[----:B------:R-:W3:Y:S01]  /*19110*/  LDL.LU.64 R32, [R1+0x2448] ;  /* 0x0024480001207983 */ /* 0x000ee20000300a00 */
[C---:B----4-:R-:W-:Y:S08]  /*19120*/  HMMA.16816.F32 R12, R16.reuse, R34, R12 ;  /* 0x00000022100c723c */ /* 0x050ff0000000180c */
        /* <DEDUP_REMOVED lines=8> */
[----:B------:R-:W2:Y:S04]  /*191b0*/  LDL.LU.64 R28, [R1+0x2428] ;  /* 0x00242800011c7983 */ /* 0x000ea80000300a00 */
[----:B------:R-:W-:Y:S04]  /*191c0*/  STL.64 [R1+0x23a0], R34 ;  /* 0x0023a02201007387 */ /* 0x000fe80000100a00 */
[----:B------:R0:W-:Y:S04]  /*191d0*/  STL.64 [R1+0x2398], R32 ;  /* 0x0023982001007387 */ /* 0x0001e80000100a00 */
[----:B0-----:R-:W3:Y:S04]  /*191e0*/  LDL.LU R32, [R1+0x5f0] ;  /* 0x0005f00001207983 */ /* 0x001ee80000300800 */
[----:B------:R-:W3:Y:S04]  /*191f0*/  LDL.LU R33, [R1+0x5f4] ;  /* 0x0005f40001217983 */ /* 0x000ee80000300800 */
[----:B------:R-:W3:Y:S04]  /*19200*/  LDL.LU R34, [R1+0x5f8] ;  /* 0x0005f80001227983 */ /* 0x000ee80000300800 */
[----:B------:R-:W3:Y:S01]  /*19210*/  LDL.LU R35, [R1+0x5fc] ;  /* 0x0005fc0001237983 */ /* 0x000ee20000300800 */
[C---:B----4-:R-:W-:Y:S08]  /*19220*/  HMMA.16816.F32 R20, R16.reuse, R30, R20 ;  /* 0x0000001e1014723c */ /* 0x050ff00000001814 */
[C---:B--2---:R-:W-:Y:S11]  /*19230*/  HMMA.16816.F32 R24, R16.reuse, R28, R24 ;  /* 0x0000001c1018723c */ /* 0x044ff60000001818 */
[----:B------:R-:W-:Y:S04]  /*19240*/  STL.64 [R1+0x650], R20 ;  /* 0x0006501401007387 */ /* 0x000fe80000100a00 */
[----:B------:R0:W-:Y:S04]  /*19250*/  STL.64 [R1+0x658], R22 ;  /* 0x0006581601007387 */ /* 0x0001e80000100a00 */
[----:B0-----:R-:W2:Y:S04]  /*19260*/  LDL.LU.64 R22, [R1+0x2420] ;  /* 0x0024200001167983 */ /* 0x001ea80000300a00 */
[----:B------:R-:W4:Y:S04]  /*19270*/  LDL.LU.64 R20, [R1+0x2418] ;  /* 0x0024180001147983 */ /* 0x000f280000300a00 */
        /* <DEDUP_REMOVED lines=13> */
[----:B------:R3:W-:Y:S04]  /*19350*/  STL.64 [R1+0x638], R30 ;  /* 0x0006381e01007387 */ /* 0x0007e80000100a00 */
[----:B------:R-:W-:Y:S04]  /*19360*/  STL.64 [R1+0x2380], R26 ;  /* 0x0023801a01007387 */ /* 0x000fe80000100a00 */
[----:B------:R0:W-:Y:S01]  /*19370*/  STL.64 [R1+0x2378], R24 ;  /* 0x0023781801007387 */ /* 0x0001e20000100a00 */
[C---:B---3--:R-:W-:Y:S08]  /*19380*/  HMMA.16816.F32 R28, R16.reuse, R24, R32 ;  /* 0x00000018101c723c */ /* 0x048ff00000001820 */
[C---:B0-----:R-:W-:Y:S08]  /*19390*/  HMMA.16816.F32 R24, R16.reuse, R22, R4 ;  /* 0x000000161018723c */ /* 0x041ff00000001804 */
[C---:B----4-:R-:W-:Y:S03]  /*193a0*/  HMMA.16816.F32 R4, R16.reuse, R20, R8 ;  /* 0x000000141004723c */ /* 0x050fe60000001808 */
[----:B------:R0:W-:Y:S04]  /*193b0*/  STL.64 [R1+0x620], R28 ;  /* 0x0006201c01007387 */ /* 0x0001e80000100a00 */
[----:B------:R1:W-:Y:S04]  /*193c0*/  STL.64 [R1+0x628], R30 ;  /* 0x0006281e01007387 */ /* 0x0003e80000100a00 */
[----:B0-----:R-:W2:Y:S04]  /*193d0*/  LDL.LU R28, [R1+0x570] ;  /* 0x00057000011c7983 */ /* 0x001ea80000300800 */
[----:B------:R-:W-:Y:S04]  /*193e0*/  STL.64 [R1+0x610], R24 ;  /* 0x0006101801007387 */ /* 0x000fe80000100a00 */
[----:B------:R-:W-:Y:S04]  /*193f0*/  STL.64 [R1+0x618], R26 ;  /* 0x0006181a01007387 */ /* 0x000fe80000100a00 */
[----:B------:R-:W-:Y:S04]  /*19400*/  STL.64 [R1+0x600], R4 ;  /* 0x0006000401007387 */ /* 0x000fe80000100a00 */
[----:B------:R-:W-:Y:S04]  /*19410*/  STL.64 [R1+0x608], R6 ;  /* 0x0006080601007387 */ /* 0x000fe80000100a00 */
[----:B------:R-:W2:Y:S04]  /*19420*/  LDL.LU R29, [R1+0x574] ;  /* 0x00057400011d7983 */ /* 0x000ea80000300800 */
[----:B-1----:R-:W3:Y:S04]  /*19430*/  LDL.LU R30, [R1+0x578] ;  /* 0x00057800011e7983 */ /* 0x002ee80000300800 */
[----:B------:R-:W3:Y:S04]  /*19440*/  LDL.LU R31, [R1+0x57c] ;  /* 0x00057c00011f7983 */ /* 0x000ee80000300800 */
[----:B------:R-:W4:Y:S04]  /*19450*/  LDL.LU R8, [R1+0x5b0] ;  /* 0x0005b00001087983 */ /* 0x000f280000300800 */
[----:B------:R-:W4:Y:S04]  /*19460*/  LDL.LU R9, [R1+0x5b4] ;  /* 0x0005b40001097983 */ /* 0x000f280000300800 */
[----:B------:R-:W2:Y:S04]  /*19470*/  LDL.LU R10, [R1+0x5b8] ;  /* 0x0005b800010a7983 */ /* 0x000ea80000300800 */
[----:B------:R-:W2:Y:S04]  /*19480*/  LDL.LU R11, [R1+0x5bc] ;  /* 0x0005bc00010b7983 */ /* 0x000ea80000300800 */
[----:B--2---:R-:W-:Y:S04]  /*19490*/  STL.64 [R1+0x2400], R10 ;  /* 0x0024000a01007387 */ /* 0x004fe80000100a00 */
[----:B----4-:R0:W-:Y:S04]  /*194a0*/  STL.64 [R1+0x23f8], R8 ;  /* 0x0023f80801007387 */ /* 0x0101e80000100a00 */
[----:B0-----:R-:W2:Y:S04]  /*194b0*/  LDL.LU R8, [R1+0x5c0] ;  /* 0x0005c00001087983 */ /* 0x001ea80000300800 */
[----:B------:R-:W2:Y:S04]  /*194c0*/  LDL.LU R9, [R1+0x5c4] ;  /* 0x0005c40001097983 */ /* 0x000ea80000300800 */
[----:B------:R-:W2:Y:S04]  /*194d0*/  LDL.LU R10, [R1+0x5c8] ;  /* 0x0005c800010a7983 */ /* 0x000ea80000300800 */
[----:B------:R-:W2:Y:S04]  /*194e0*/  LDL.LU R11, [R1+0x5cc] ;  /* 0x0005cc00010b7983 */ /* 0x000ea80000300800 */
[----:B------:R-:W4:Y:S04]  /*194f0*/  LDL.LU R4, [R1+0x590] ;  /* 0x0005900001047983 */ /* 0x000f280000300800 */
[----:B------:R-:W4:Y:S04]  /*19500*/  LDL.LU R5, [R1+0x594] ;  /* 0x0005940001057983 */ /* 0x000f280000300800 */
[----:B------:R-:W3:Y:S04]  /*19510*/  LDL.LU R6, [R1+0x598] ;  /* 0x0005980001067983 */ /* 0x000ee80000300800 */
[----:B------:R-:W3:Y:S01]  /*19520*/  LDL.LU R7, [R1+0x59c] ;  /* 0x00059c0001077983 */ /* 0x000ee20000300800 */
[C---:B--2---:R-:W-:Y:S03]  /*19530*/  HMMA.16816.F32 R8, R16.reuse, R14, R8 ;  /* 0x0000000e1008723c */ /* 0x044fe60000001808 */
[----:B---3--:R-:W-:Y:S04]  /*19540*/  STL.64 [R1+0x23e0], R6 ;  /* 0x0023e00601007387 */ /* 0x008fe80000100a00 */
[----:B----4-:R0:W-:Y:S04]  /*19550*/  STL.64 [R1+0x23d8], R4 ;  /* 0x0023d80401007387 */ /* 0x0101e80000100a00 */
[----:B0-----:R-:W2:Y:S04]  /*19560*/  LDL.LU R4, [R1+0x5a0] ;  /* 0x0005a00001047983 */ /* 0x001ea80000300800 */
[----:B------:R-:W2:Y:S04]  /*19570*/  LDL.LU R5, [R1+0x5a4] ;  /* 0x0005a40001057983 */ /* 0x000ea80000300800 */
[----:B------:R-:W2:Y:S04]  /*19580*/  LDL.LU R6, [R1+0x5a8] ;  /* 0x0005a80001067983 */ /* 0x000ea80000300800 */
[----:B------:R-:W2:Y:S04]  /*19590*/  LDL.LU R7, [R1+0x5ac] ;  /* 0x0005ac0001077983 */ /* 0x000ea80000300800 */
[----:B------:R-:W-:Y:S04]  /*195a0*/  STL.64 [R1+0x23c0], R30 ;  /* 0x0023c01e01007387 */ /* 0x000fe80000100a00 */
[----:B------:R0:W-:Y:S04]  /*195b0*/  STL.64 [R1+0x23b8], R28 ;  /* 0x0023b81c01007387 */ /* 0x0001e80000100a00 */
[----:B0-----:R-:W3:Y:S04]  /*195c0*/  LDL.LU R28, [R1+0x580] ;  /* 0x00058000011c7983 */ /* 0x001ee80000300800 */
[----:B------:R-:W3:Y:S04]  /*195d0*/  LDL.LU R29, [R1+0x584] ;  /* 0x00058400011d7983 */ /* 0x000ee80000300800 */
[----:B------:R-:W3:Y:S04]  /*195e0*/  LDL.LU R30, [R1+0x588] ;  /* 0x00058800011e7983 */ /* 0x000ee80000300800 */
[----:B------:R-:W3:Y:S04]  /*195f0*/  LDL.LU R31, [R1+0x58c] ;  /* 0x00058c00011f7983 */ /* 0x000ee80000300800 */
        /* <DEDUP_REMOVED lines=11> */
[----:B0-----:R-:W2:Y:S04]  /*196b0*/  LDL.LU R20, [R1+0x550] ;  /* 0x0005500001147983 */ /* 0x001ea80000300800 */
[----:B------:R-:W2:Y:S04]  /*196c0*/  LDL.LU R21, [R1+0x554] ;  /* 0x0005540001157983 */ /* 0x000ea80000300800 */
[----:B------:R-:W2:Y:S04]  /*196d0*/  LDL.LU R22, [R1+0x558] ;  /* 0x0005580001167983 */ /* 0x000ea80000300800 */
        /* <DEDUP_REMOVED lines=31> */
[----:B------:R-:W4:Y:S04]  /*198d0*/  LDL.LU R11, [R1+0x1080] ;  /* 0x00108000010b7983 */ /* 0x000f280000300800 */
[----:B------:R0:W-:Y:S04]  /*198e0*/  STL.64 [R1+0x2318], R8 ;  /* 0x0023180801007387 */ /* 0x0001e80000100a00 */
[----:B0-----:R-:W3:Y:S04]  /*198f0*/  LDL.LU R8, [R1+0x1064] ;  /* 0x0010640001087983 */ /* 0x001ee80000300800 */
        /* <DEDUP_REMOVED lines=14> */
[----:B0-----:R-:W2:Y:S04]  /*199e0*/  LDL.LU R6, [R1+0x1070] ;  /* 0x0010700001067983 */ /* 0x001ea80000300800 */
[----:B------:R-:W2:Y:S04]  /*199f0*/  LDL.LU R7, [R1+0x106c] ;  /* 0x00106c0001077983 */ /* 0x000ea80000300800 */
[----:B------:R0:W-:Y:S04]  /*19a00*/  STL.64 [R1+0x2328], R4 ;  /* 0x0023280401007387 */ /* 0x0001e80000100a00 */
[----:B0-----:R-:W2:Y:S01]  /*19a10*/  LDL.LU R5, [R1+0x1068] ;  /* 0x0010680001057983 */ /* 0x001ea20000300800 */
[----:B------:R-:W-:Y:S03]  /*19a20*/  HMMA.16816.F32 R16, R16, R2, R32 ;  /* 0x000000021010723c */ /* 0x000fe60000001820 */
[----:B------:R-:W3:Y:S04]  /*19a30*/  LDL.LU.64 R34, [R1+0x23a0] ;  /* 0x0023a00001227983 */ /* 0x000ee80000300a00 */
[----:B------:R-:W3:Y:S01]  /*19a40*/  LDL.LU.64 R32, [R1+0x2398] ;  /* 0x0023980001207983 */ /* 0x000ee20000300a00 */
[----:B------:R-:W-:-:S02]  /*19a50*/  IMAD R4, R10, 0x100, R9 ;  /* 0x000001000a047824 */ /* 0x000fc400078e0209 */
[----:B----4-:R-:W-:Y:S01]  /*19a60*/  IMAD R0, R0, 0x100, R11 ;  /* 0x0000010000007824 */ /* 0x010fe200078e020b */
[----:B------:R-:W-:Y:S04]  /*19a70*/  STL [R1+0x230c], R2 ;  /* 0x00230c0201007387 */ /* 0x000fe80000100800 */
[----:B------:R0:W-:Y:S04]  /*19a80*/  STL [R1+0x2308], R3 ;  /* 0x0023080301007387 */ /* 0x0001e80000100800 */
[----:B------:R-:W-:Y:S04]  /*19a90*/  STL.64 [R1+0x280], R16 ;  /* 0x0002801001007387 */ /* 0x000fe80000100a00 */
[----:B------:R1:W-:Y:S04]  /*19aa0*/  STL.64 [R1+0x288], R18 ;  /* 0x0002881201007387 */ /* 0x0003e80000100a00 */
[----:B0-----:R-:W4:Y:S04]  /*19ab0*/  LDL.LU R3, [R1+0x1084] ;  /* 0x0010840001037983 */ /* 0x001f280000300800 */
[----:B------:R-:W4:Y:S01]  /*19ac0*/  LDL.LU R2, [R1+0x1090] ;  /* 0x0010900001027983 */ /* 0x000f220000300800 */
[----:B-1----:R-:W-:-:S02]  /*19ad0*/  F2FP.F16.E4M3.UNPACK_B R18, R4 ;  /* 0x00000004ff12723e */ /* 0x002fc400020006ff */
[----:B------:R-:W-:Y:S01]  /*19ae0*/  F2FP.F16.E4M3.UNPACK_B R19, R0 ;  /* 0x00000000ff13723e */ /* 0x000fe200020006ff */
[----:B--2---:R-:W-:Y:S02]  /*19af0*/  IMAD R8, R8, 0x100, R5 ;  /* 0x0000010008087824 */ /* 0x004fe400078e0205 */
[----:B------:R-:W-:-:S03]  /*19b00*/  IMAD R5, R7, 0x100, R6 ;  /* 0x0000010007057824 */ /* 0x000fc600078e0206 */
[----:B------:R-:W-:Y:S02]  /*19b10*/  F2FP.F16.E4M3.UNPACK_B R16, R8 ;  /* 0x00000008ff10723e */ /* 0x000fe400020006ff */
[----:B------:R-:W-:-:S07]  /*19b20*/  F2FP.F16.E4M3.UNPACK_B R17, R5 ;  /* 0x00000005ff11723e */ /* 0x000fce00020006ff */
[C---:B------:R-:W-:Y:S08]  /*19b30*/  HMMA.16816.F32 R4, R16.reuse, R36, R12 ;  /* 0x000000241004723c */ /* 0x040ff0000000180c */
[C---:B---3--:R-:W-:Y:S11]  /*19b40*/  HMMA.16816.F32 R8, R16.reuse, R34, R20 ;  /* 0x000000221008723c */ /* 0x048ff60000001814 */
[----:B------:R-:W-:Y:S04]  /*19b50*/  STL.64 [R1+0x590], R4 ;  /* 0x0005900401007387 */ /* 0x000fe80000100a00 */
[----:B------:R0:W-:Y:S04]  /*19b60*/  STL.64 [R1+0x598], R6 ;  /* 0x0005980601007387 */ /* 0x0001e80000100a00 */
[----:B------:R-:W2:Y:S01]  /*19b70*/  LDL.LU R0, [R1+0x108c] ;  /* 0x00108c0001007983 */ /* 0x000ea20000300800 */
[C---:B0-----:R-:W-:Y:S03]  /*19b80*/  HMMA.16816.F32 R4, R16.reuse, R32, R24 ;  /* 0x000000201004723c */ /* 0x041fe60000001818 */
[----:B------:R0:W-:Y:S04]  /*19b90*/  STL [R1+0x2310], R37 ;  /* 0x0023102501007387 */ /* 0x0001e80000100800 */
[----:B0-----:R-:W4:Y:S04]  /*19ba0*/  LDL.LU R37, [R1+0x1088] ;  /* 0x0010880001257983 */ /* 0x001f280000300800 */
[----:B------:R-:W3:Y:S04]  /*19bb0*/  LDL.LU R20, [R1+0x500] ;  /* 0x0005000001147983 */ /* 0x000ee80000300800 */
[----:B------:R-:W-:Y:S04]  /*19bc0*/  STL.64 [R1+0x580], R8 ;  /* 0x0005800801007387 */ /* 0x000fe80000100a00 */
[----:B------:R-:W-:Y:S04]  /*19bd0*/  STL.64 [R1+0x588], R10 ;  /* 0x0005880a01007387 */ /* 0x000fe80000100a00 */
[----:B------:R-:W-:Y:S04]  /*19be0*/  STL.64 [R1+0x570], R4 ;  /* 0x0005700401007387 */ /* 0x000fe80000100a00 */
[----:B------:R-:W-:Y:S04]  /*19bf0*/  STL.64 [R1+0x578], R6 ;  /* 0x0005780601007387 */ /* 0x000fe80000100a00 */
[----:B------:R-:W3:Y:S04]  /*19c00*/  LDL.LU R21, [R1+0x504] ;  /* 0x0005040001157983 */ /* 0x000ee80000300800 */
[----:B------:R-:W2:Y:S04]  /*19c10*/  LDL.LU R22, [R1+0x508] ;  /* 0x0005080001167983 */ /* 0x000ea80000300800 */
[----:B------:R-:W2:Y:S04]  /*19c20*/  LDL.LU R23, [R1+0x50c] ;  /* 0x00050c0001177983 */ /* 0x000ea80000300800 */
        /* <DEDUP_REMOVED lines=10> */
[----:B------:R-:W-:Y:S04]  /*19cd0*/  STL.64 [R1+0x2370], R22 ;  /* 0x0023701601007387 */ /* 0x000fe80000100a00 */
[----:B---3--:R0:W-:Y:S04]  /*19ce0*/  STL.64 [R1+0x2368], R20 ;  /* 0x0023681401007387 */ /* 0x0081e80000100a00 */
        /* <DEDUP_REMOVED lines=82> */
[----:B---3--:R-:W-:Y:S11]  /*1a210*/  HMMA.16816.F32 R8, R16, R12, R8 ;  /* 0x0000000c1008723c */ /* 0x008ff60000001808 */
[----:B------:R-:W-:Y:S04]  /*1a220*/  STL.64 [R1+0x500], R4 ;  /* 0x0005000401007387 */ /* 0x000fe80000100a00 */
[----:B------:R0:W-:Y:S04]  /*1a230*/  STL.64 [R1+0x508], R6 ;  /* 0x0005080601007387 */ /* 0x0001e80000100a00 */
[----:B0-----:R-:W2:Y:S04]  /*1a240*/  LDL.LU.64 R6, [R1+0x2330] ;  /* 0x0023300001067983 */ /* 0x001ea80000300a00 */
[----:B------:R-:W3:Y:S04]  /*1a250*/  LDL.LU.64 R4, [R1+0x2328] ;  /* 0x0023280001047983 */ /* 0x000ee80000300a00 */
[----:B------:R-:W-:Y:S04]  /*1a260*/  STL.64 [R1+0x4f0], R8 ;  /* 0x0004f00801007387 */ /* 0x000fe80000100a00 */
[----:B------:R0:W-:Y:S04]  /*1a270*/  STL.64 [R1+0x4f8], R10 ;  /* 0x0004f80a01007387 */ /* 0x0001e80000100a00 */
[----:B0-----:R-:W2:Y:S04]  /*1a280*/  LDL.LU.64 R10, [R1+0x2320] ;  /* 0x00232000010a7983 */ /* 0x001ea80000300a00 */
[----:B------:R-:W3:Y:S04]  /*1a290*/  LDL.LU.64 R8, [R1+0x2318] ;  /* 0x0023180001087983 */ /* 0x000ee80000300a00 */
[----:B------:R-:W-:Y:S04]  /*1a2a0*/  STL.64 [R1+0x2290], R14 ;  /* 0x0022900e01007387 */ /* 0x000fe80000100a00 */
[----:B------:R3:W-:Y:S01]  /*1a2b0*/  STL.64 [R1+0x2288], R12 ;  /* 0x0022880c01007387 */ /* 0x0007e20000100a00 */
[----:B----4-:R-:W-:-:S02]  /*1a2c0*/  IMAD R3, R3, 0x100, R37 ;  /* 0x0000010003037824 */ /* 0x010fc400078e0225 */
[----:B------:R-:W-:Y:S01]  /*1a2d0*/  IMAD R0, R0, 0x100, R2 ;  /* 0x0000010000007824 */ /* 0x000fe200078e0202 */
[C---:B--2---:R-:W-:Y:S08]  /*1a2e0*/  HMMA.16816.F32 R20, R16.reuse, R10, R20 ;  /* 0x0000000a1014723c */ /* 0x044ff00000001814 */
[C---:B---3--:R-:W-:Y:S01]  /*1a2f0*/  HMMA.16816.F32 R12, R16.reuse, R8, R24 ;  /* 0x00000008100c723c */ /* 0x048fe20000001818 */
[----:B------:R-:W-:Y:S10]  /*1a300*/  STL.64 [R1+0x22b0], R10 ;  /* 0x0022b00a01007387 */ /* 0x000ff40000100a00 */
[----:B------:R-:W-:Y:S04]  /*1a310*/  STL.64 [R1+0x4e0], R20 ;  /* 0x0004e01401007387 */ /* 0x000fe80000100a00 */
[----:B------:R-:W-:Y:S04]  /*1a320*/  STL.64 [R1+0x4e8], R22 ;  /* 0x0004e81601007387 */ /* 0x000fe80000100a00 */
[----:B------:R0:W-:Y:S04]  /*1a330*/  STL.64 [R1+0x22a8], R8 ;  /* 0x0022a80801007387 */ /* 0x0001e80000100a00 */
[----:B------:R-:W-:Y:S04]  /*1a340*/  STL.64 [R1+0x4d0], R12 ;  /* 0x0004d00c01007387 */ /* 0x000fe80000100a00 */
[----:B------:R1:W-:Y:S01]  /*1a350*/  STL.64 [R1+0x4d8], R14 ;  /* 0x0004d80e01007387 */ /* 0x0003e20000100a00 */
[C---:B0-----:R-:W-:Y:S08]  /*1a360*/  HMMA.16816.F32 R8, R16.reuse, R4, R32 ;  /* 0x000000041008723c */ /* 0x041ff00000001820 */
[----:B-1----:R-:W-:Y:S01]  /*1a370*/  HMMA.16816.F32 R12, R16, R6, R28 ;  /* 0x00000006100c723c */ /* 0x002fe2000000181c */
[----:B------:R-:W-:-:S15]  /*1a380*/  STL.64 [R1+0x2270], R6 ;  /* 0x0022700601007387 */ /* 0x000fde0000100a00 */
[----:B------:R-:W-:-:S03]  /*1a390*/  NOP ;  /* 0x0000000000007918 */ /* 0x000fc60000000000 */
[----:B------:R-:W-:Y:S04]  /*1a3a0*/  STL.64 [R1+0x4c0], R12 ;  /* 0x0004c00c01007387 */ /* 0x000fe80000100a00 */
[----:B------:R-:W-:Y:S04]  /*1a3b0*/  STL.64 [R1+0x4c8], R14 ;  /* 0x0004c80e01007387 */ /* 0x000fe80000100a00 */
[----:B------:R0:W-:Y:S04]  /*1a3c0*/  STL.64 [R1+0x2268], R4 ;  /* 0x0022680401007387 */ /* 0x0001e80000100a00 */
[----:B------:R-:W-:Y:S04]  /*1a3d0*/  STL.64 [R1+0x4b0], R8 ;  /* 0x0004b00801007387 */ /* 0x000fe80000100a00 */
[----:B------:R-:W-:Y:S04]  /*1a3e0*/  STL.64 [R1+0x4b8], R10 ;  /* 0x0004b80a01007387 */ /* 0x000fe80000100a00 */
[----:B0-----:R-:W2:Y:S04]  /*1a3f0*/  LDL.LU R4, [R1+0x3d0] ;  /* 0x0003d00001047983 */ /* 0x001ea80000300800 */
[----:B------:R0:W-:Y:S04]  /*1a400*/  STL [R1+0x5c], R3 ;  /* 0x00005c0301007387 */ /* 0x0001e80000100800 */
[----:B------:R1:W-:Y:S04]  /*1a410*/  STL [R1+0x60], R0 ;  /* 0x0000600001007387 */ /* 0x0003e80000100800 */
[----:B------:R-:W2:Y:S04]  /*1a420*/  LDL.LU R5, [R1+0x3d4] ;  /* 0x0003d40001057983 */ /* 0x000ea80000300800 */
[----:B------:R-:W3:Y:S04]  /*1a430*/  LDL.LU R6, [R1+0x3d8] ;  /* 0x0003d80001067983 */ /* 0x000ee80000300800 */
[----:B------:R-:W3:Y:S04]  /*1a440*/  LDL.LU R7, [R1+0x3dc] ;  /* 0x0003dc0001077983 */ /* 0x000ee80000300800 */
[----:B------:R-:W4:Y:S04]  /*1a450*/  LDL.LU R28, [R1+0x450] ;  /* 0x00045000011c7983 */ /* 0x000f280000300800 */
[----:B------:R-:W4:Y:S04]  /*1a460*/  LDL.LU R29, [R1+0x454] ;  /* 0x00045400011d7983 */ /* 0x000f280000300800 */
[----:B------:R-:W2:Y:S04]  /*1a470*/  LDL.LU R30, [R1+0x458] ;  /* 0x00045800011e7983 */ /* 0x000ea80000300800 */
[----:B------:R-:W2:Y:S04]  /*1a480*/  LDL.LU R31, [R1+0x45c] ;  /* 0x00045c00011f7983 */ /* 0x000ea80000300800 */
[----:B------:R-:W3:Y:S04]  /*1a490*/  LDL.LU R37, [R1+0x1098] ;  /* 0x0010980001257983 */ /* 0x000ee80000300800 */
[----:B------:R-:W3:Y:S04]  /*1a4a0*/  LDL.LU R2, [R1+0x1094] ;  /* 0x0010940001027983 */ /* 0x000ee80000300800 */
[----:B0-----:R-:W3:Y:S04]  /*1a4b0*/  LDL.LU R3, [R1+0x10a0] ;  /* 0x0010a00001037983 */ /* 0x001ee80000300800 */
[----:B-1----:R-:W3:Y:S04]  /*1a4c0*/  LDL.LU R0, [R1+0x109c] ;  /* 0x00109c0001007983 */ /* 0x002ee80000300800 */
[----:B------:R-:W3:Y:S04]  /*1a4d0*/  LDL.LU R12, [R1+0x240] ;  /* 0x00024000010c7983 */ /* 0x000ee80000300800 */
[----:B------:R-:W3:Y:S04]  /*1a4e0*/  LDL.LU R13, [R1+0x244] ;  /* 0x00024400010d7983 */ /* 0x000ee80000300800 */
[----:B------:R-:W3:Y:S04]  /*1a4f0*/  LDL.LU R14, [R1+0x248] ;  /* 0x00024800010e7983 */ /* 0x000ee80000300800 */
[----:B------:R-:W3:Y:S04]  /*1a500*/  LDL.LU R15, [R1+0x24c] ;  /* 0x00024c00010f7983 */ /* 0x000ee80000300800 */
        /* <DEDUP_REMOVED lines=8> */
[----:B------:R-:W4:Y:S04]  /*1a590*/  LDL.LU R34, [R1+0x478] ;  /* 0x0004780001227983 */ /* 0x000f280000300800 */
[----:B------:R-:W4:Y:S04]  /*1a5a0*/  LDL.LU R35, [R1+0x47c] ;  /* 0x00047c0001237983 */ /* 0x000f280000300800 */
[----:B---3--:R-:W-:Y:S04]  /*1a5b0*/  STL.64 [R1+0x22d0], R6 ;  /* 0x0022d00601007387 */ /* 0x008fe80000100a00 */
[----:B------:R0:W-:Y:S04]  /*1a5c0*/  STL.64 [R1+0x22c8], R4 ;  /* 0x0022c80401007387 */ /* 0x0001e80000100a00 */
[----:B------:R-:W3:Y:S04]  /*1a5d0*/  LDL.LU R8, [R1+0x420] ;  /* 0x0004200001087983 */ /* 0x000ee80000300800 */
[----:B------:R-:W3:Y:S04]  /*1a5e0*/  LDL.LU R9, [R1+0x424] ;  /* 0x0004240001097983 */ /* 0x000ee80000300800 */
[----:B------:R-:W3:Y:S04]  /*1a5f0*/  LDL.LU R10, [R1+0x428] ;  /* 0x00042800010a7983 */ /* 0x000ee80000300800 */
[----:B------:R-:W3:Y:S04]  /*1a600*/  LDL.LU R11, [R1+0x42c] ;  /* 0x00042c00010b7983 */ /* 0x000ee80000300800 */
[----:B0-----:R-:W2:Y:S04]  /*1a610*/  LDL.LU R4, [R1+0x440] ;  /* 0x0004400001047983 */ /* 0x001ea80000300800 */
[----:B------:R-:W2:Y:S04]  /*1a620*/  LDL.LU R5, [R1+0x444] ;  /* 0x0004440001057983 */ /* 0x000ea80000300800 */
[----:B------:R-:W2:Y:S04]  /*1a630*/  LDL.LU R6, [R1+0x448] ;  /* 0x0004480001067983 */ /* 0x000ea80000300800 */
[----:B------:R-:W2:Y:S04]  /*1a640*/  LDL.LU R7, [R1+0x44c] ;  /* 0x00044c0001077983 */ /* 0x000ea80000300800 */
[----:B------:R-:W2:Y:S01]  /*1a650*/  LDL.LU R24, [R1+0x430] ;  /* 0x0004300001187983 */ /* 0x000ea20000300800 */
[----:B------:R-:W-:-:S03]  /*1a660*/  IMAD R2, R2, 0x100, R37 ;  /* 0x0000010002027824 */ /* 0x000fc600078e0225 */
[----:B------:R-:W2:Y:S04]  /*1a670*/  LDL.LU R25, [R1+0x434] ;  /* 0x0004340001197983 */ /* 0x000ea80000300800 */
[----:B------:R-:W2:Y:S04]  /*1a680*/  LDL.LU R26, [R1+0x438] ;  /* 0x00043800011a7983 */ /* 0x000ea80000300800 */
[----:B------:R-:W2:Y:S04]  /*1a690*/  LDL.LU R27, [R1+0x43c] ;  /* 0x00043c00011b7983 */ /* 0x000ea80000300800 */
[----:B------:R-:W2:Y:S04]  /*1a6a0*/  LDL.LU R20, [R1+0x410] ;  /* 0x0004100001147983 */ /* 0x000ea80000300800 */
[----:B------:R-:W2:Y:S04]  /*1a6b0*/  LDL.LU R21, [R1+0x414] ;  /* 0x0004140001157983 */ /* 0x000ea80000300800 */
[----:B------:R-:W2:Y:S01]  /*1a6c0*/  LDL.LU R22, [R1+0x418] ;  /* 0x0004180001167983 */ /* 0x000ea20000300800 */
[----:B------:R-:W-:-:S03]  /*1a6d0*/  IMAD R0, R0, 0x100, R3 ;  /* 0x0000010000007824 */ /* 0x000fc600078e0203 */
[----:B------:R-:W2:Y:S04]  /*1a6e0*/  LDL.LU R23, [R1+0x41c] ;  /* 0x00041c0001177983 */ /* 0x000ea80000300800 */
[----:B------:R-:W4:Y:S04]  /*1a6f0*/  LDL.LU R37, [R1+0x2310] ;  /* 0x0023100001257983 */ /* 0x000f280000300800 */
[----:B------:R0:W-:Y:S04]  /*1a700*/  STL [R1+0x64], R2 ;  /* 0x0000640201007387 */ /* 0x0001e80000100800 */
[----:B0-----:R-:W2:Y:S04]  /*1a710*/  LDL.LU R2, [R1+0x230c] ;  /* 0x00230c0001027983 */ /* 0x001ea80000300800 */
[----:B------:R-:W2:Y:S02]  /*1a720*/  LDL.LU R3, [R1+0x2308] ;  /* 0x0023080001037983 */ /* 0x000ea40000300800 */
[----:B--2---:R-:W-:Y:S02]  /*1a730*/  HMMA.16816.F32 R12, R16, R2, R12 ;  /* 0x00000002100c723c */ /* 0x004fe4000000180c */
[----:B------:R-:W2:Y:S04]  /*1a740*/  LDL.LU R17, [R1+0x5c] ;  /* 0x00005c0001117983 */ /* 0x000ea80000300800 */
[----:B------:R-:W3:-:S13]  /*1a750*/  LDL.LU R18, [R1+0x60] ;  /* 0x0000600001127983 */ /* 0x000eda0000300800 */
[----:B------:R0:W-:Y:S04]  /*1a760*/  STL.64 [R1+0x270], R12 ;  /* 0x0002700c01007387 */ /* 0x0001e80000100a00 */
[----:B------:R1:W-:Y:S04]  /*1a770*/  STL.64 [R1+0x278], R14 ;  /* 0x0002780e01007387 */ /* 0x0003e80000100a00 */
[----:B------:R-:W4:Y:S04]  /*1a780*/  LDL.LU R19, [R1+0x64] ;  /* 0x0000640001137983 */ /* 0x000f280000300800 */
[----:B0-----:R-:W4:Y:S04]  /*1a790*/  LDL.LU R12, [R1+0x400] ;  /* 0x00040000010c7983 */ /* 0x001f280000300800 */
[----:B------:R-:W4:Y:S04]  /*1a7a0*/  LDL.LU R13, [R1+0x404] ;  /* 0x00040400010d7983 */ /* 0x000f280000300800 */
[----:B-1----:R-:W4:Y:S04]  /*1a7b0*/  LDL.LU R14, [R1+0x408] ;  /* 0x00040800010e7983 */ /* 0x002f280000300800 */
[----:B------:R-:W4:Y:S04]  /*1a7c0*/  LDL.LU R15, [R1+0x40c] ;  /* 0x00040c00010f7983 */ /* 0x000f280000300800 */
[----:B------:R-:W-:Y:S04]  /*1a7d0*/  STL [R1+0x223c], R2 ;  /* 0x00223c0201007387 */ /* 0x000fe80000100800 */
[----:B------:R-:W-:Y:S01]  /*1a7e0*/  STL [R1+0x2238], R3 ;  /* 0x0022380301007387 */ /* 0x000fe20000100800 */
        /* <DEDUP_REMOVED lines=36> */
[----:B------:R-:W-:Y:S04]  /*1aa30*/  STL [R1+0x221c], R30 ;  /* 0x00221c1e01007387 */ /* 0x000fe80000100800 */
[----:B------:R-:W-:Y:S04]  /*1aa40*/  STL [R1+0x2218], R31 ;  /* 0x0022181f01007387 */ /* 0x000fe80000100800 */
[----:B------:R-:W-:Y:S04]  /*1aa50*/  STL.64 [R1+0x460], R24 ;  /* 0x0004601801007387 */ /* 0x000fe80000100a00 */
[----:B------:R0:W-:Y:S04]  /*1aa60*/  STL.64 [R1+0x468], R26 ;  /* 0x0004681a01007387 */ /* 0x0001e80000100a00 */
[----:B0-----:R-:W3:Y:S04]  /*1aa70*/  LDL.LU.64 R26, [R1+0x22c0] ;  /* 0x0022c000011a7983 */ /* 0x001ee80000300a00 */
[----:B------:R-:W2:Y:S04]  /*1aa80*/  LDL.LU.64 R24, [R1+0x22b8] ;  /* 0x0022b80001187983 */ /* 0x000ea80000300a00 */
[----:B------:R-:W-:Y:S01]  /*1aa90*/  STL [R1+0x2220], R29 ;  /* 0x0022201d01007387 */ /* 0x000fe20000100800 */
[C---:B---3--:R-:W-:Y:S08]  /*1aaa0*/  HMMA.16816.F32 R8, R16.reuse, R26, R8 ;  /* 0x0000001a1008723c */ /* 0x048ff00000001808 */
[C---:B--2---:R-:W-:Y:S11]  /*1aab0*/  HMMA.16816.F32 R20, R16.reuse, R24, R20 ;  /* 0x000000181014723c */ /* 0x044ff60000001814 */
        /* <DEDUP_REMOVED lines=18> */
[----:B0-----:R-:W4:Y:S04]  /*1abe0*/  LDL.LU.64 R14, [R1+0x2290] ;  /* 0x00229000010e7983 */ /* 0x001f280000300a00 */
[----:B------:R-:W2:Y:S01]  /*1abf0*/  LDL.LU.64 R12, [R1+0x2288] ;  /* 0x00228800010c7983 */ /* 0x000ea20000300a00 */
[----:B---3--:R-:W-:Y:S03]  /*1ac00*/  HMMA.16816.F32 R24, R16, R20, R24 ;  /* 0x000000141018723c */ /* 0x008fe60000001818 */
[----:B------:R-:W-:Y:S04]  /*1ac10*/  STL.64 [R1+0x21f0], R22 ;  /* 0x0021f01601007387 */ /* 0x000fe80000100a00 */
[----:B------:R0:W-:-:S12]  /*1ac20*/  STL.64 [R1+0x21e8], R20 ;  /* 0x0021e81401007387 */ /* 0x0001d80000100a00 */
[----:B------:R-:W-:Y:S04]  /*1ac30*/  STL.64 [R1+0x420], R24 ;  /* 0x0004201801007387 */ /* 0x000fe80000100a00 */
[----:B------:R4:W-:Y:S04]  /*1ac40*/  STL.64 [R1+0x428], R26 ;  /* 0x0004281a01007387 */ /* 0x0009e80000100a00 */
[----:B0-----:R-:W3:Y:S01]  /*1ac50*/  LDL.LU R20, [R1+0x340] ;  /* 0x0003400001147983 */ /* 0x001ee20000300800 */
[C---:B----4-:R-:W-:Y:S08]  /*1ac60*/  HMMA.16816.F32 R24, R16.reuse, R14, R32 ;  /* 0x0000000e1018723c */ /* 0x050ff00000001820 */
[C---:B--2---:R-:W-:Y:S11]  /*1ac70*/  HMMA.16816.F32 R4, R16.reuse, R12, R4 ;  /* 0x0000000c1004723c */ /* 0x044ff60000001804 */
[----:B------:R-:W-:Y:S04]  /*1ac80*/  STL.64 [R1+0x410], R24 ;  /* 0x0004101801007387 */ /* 0x000fe80000100a00 */
[----:B------:R-:W-:Y:S04]  /*1ac90*/  STL.64 [R1+0x418], R26 ;  /* 0x0004181a01007387 */ /* 0x000fe80000100a00 */
[----:B------:R0:W-:Y:S04]  /*1aca0*/  STL.64 [R1+0x400], R4 ;  /* 0x0004000401007387 */ /* 0x0001e80000100a00 */
[----:B------:R1:W-:Y:S04]  /*1acb0*/  STL.64 [R1+0x408], R6 ;  /* 0x0004080601007387 */ /* 0x0003e80000100a00 */
[----:B------:R-:W3:Y:S04]  /*1acc0*/  LDL.LU R21, [R1+0x344] ;  /* 0x0003440001157983 */ /* 0x000ee80000300800 */
[----:B------:R-:W2:Y:S04]  /*1acd0*/  LDL.LU R22, [R1+0x348] ;  /* 0x0003480001167983 */ /* 0x000ea80000300800 */
[----:B------:R-:W2:Y:S04]  /*1ace0*/  LDL.LU R23, [R1+0x34c] ;  /* 0x00034c0001177983 */ /* 0x000ea80000300800 */
[----:B0-----:R-:W4:Y:S04]  /*1acf0*/  LDL.LU R4, [R1+0x3b0] ;  /* 0x0003b00001047983 */ /* 0x001f280000300800 */
[----:B------:R-:W4:Y:S04]  /*1ad00*/  LDL.LU R5, [R1+0x3b4] ;  /* 0x0003b40001057983 */ /* 0x000f280000300800 */
[----:B-1----:R-:W2:Y:S04]  /*1ad10*/  LDL.LU R6, [R1+0x3b8] ;  /* 0x0003b80001067983 */ /* 0x002ea80000300800 */
[----:B------:R-:W2:Y:S04]  /*1ad20*/  LDL.LU R7, [R1+0x3bc] ;  /* 0x0003bc0001077983 */ /* 0x000ea80000300800 */
[----:B--2---:R-:W-:Y:S04]  /*1ad30*/  STL.64 [R1+0x2280], R6 ;  /* 0x0022800601007387 */ /* 0x004fe80000100a00 */
[----:B----4-:R0:W-:Y:S04]  /*1ad40*/  STL.64 [R1+0x2278], R4 ;  /* 0x0022780401007387 */ /* 0x0101e80000100a00 */
        /* <DEDUP_REMOVED lines=8> */
[----:B------:R-:W4:Y:S04]  /*1add0*/  LDL.LU R22, [R1+0x398] ;  /* 0x0003980001167983 */ /* 0x000f280000300800 */
[----:B------:R-:W4:Y:S01]  /*1ade0*/  LDL.LU R23, [R1+0x39c] ;  /* 0x00039c0001177983 */ /* 0x000f220000300800 */
[C---:B--2---:R-:W-:Y:S03]  /*1adf0*/  HMMA.16816.F32 R4, R16.reuse, R10, R4 ;  /* 0x0000000a1004723c */ /* 0x044fe60000001804 */
[----:B----4-:R-:W-:Y:S04]  /*1ae00*/  STL.64 [R1+0x2260], R22 ;  /* 0x0022601601007387 */ /* 0x010fe80000100a00 */
[----:B---3--:R0:W-:Y:S04]  /*1ae10*/  STL.64 [R1+0x2258], R20 ;  /* 0x0022581401007387 */ /* 0x0081e80000100a00 */
[----:B0-----:R-:W2:Y:S04]  /*1ae20*/  LDL.LU R20, [R1+0x3a0] ;  /* 0x0003a00001147983 */ /* 0x001ea80000300800 */
[----:B------:R-:W2:Y:S04]  /*1ae30*/  LDL.LU R21, [R1+0x3a4] ;  /* 0x0003a40001157983 */ /* 0x000ea80000300800 */
[----:B------:R-:W2:Y:S04]  /*1ae40*/  LDL.LU R22, [R1+0x3a8] ;  /* 0x0003a80001167983 */ /* 0x000ea80000300800 */
[----:B------:R-:W2:Y:S04]  /*1ae50*/  LDL.LU R23, [R1+0x3ac] ;  /* 0x0003ac0001177983 */ /* 0x000ea80000300800 */
[----:B------:R-:W3:Y:S04]  /*1ae60*/  LDL.LU R36, [R1+0x10a8] ;  /* 0x0010a80001247983 */ /* 0x000ee80000300800 */
[----:B------:R-:W3:Y:S04]  /*1ae70*/  LDL.LU R29, [R1+0x10a4] ;  /* 0x0010a400011d7983 */ /* 0x000ee80000300800 */
        /* <DEDUP_REMOVED lines=42> */
[----:B---3--:R-:W-:-:S02]  /*1b120*/  IMAD R29, R29, 0x100, R36 ;  /* 0x000001001d1d7824 */ /* 0x008fc400078e0224 */
[----:B----4-:R-:W-:Y:S02]  /*1b130*/  IMAD R30, R30, 0x100, R37 ;  /* 0x000001001e1e7824 */ /* 0x010fe400078e0225 */
[----:B------:R-:W-:Y:S02]  /*1b140*/  IMAD R31, R31, 0x100, R2 ;  /* 0x000001001f1f7824 */ /* 0x000fe400078e0202 */
[----:B------:R-:W-:Y:S01]  /*1b150*/  IMAD R0, R0, 0x100, R3 ;  /* 0x0000010000007824 */ /* 0x000fe200078e0203 */
        /* <DEDUP_REMOVED lines=8> */
[----:B0-----:R-:W3:Y:S04]  /*1b1e0*/  LDL.LU R4, [R1+0x370] ;  /* 0x0003700001047983 */ /* 0x001ee80000300800 */
[----:B------:R-:W3:Y:S04]  /*1b1f0*/  LDL.LU R5, [R1+0x374] ;  /* 0x0003740001057983 */ /* 0x000ee80000300800 */
[----:B------:R-:W3:Y:S04]  /*1b200*/  LDL.LU R6, [R1+0x378] ;  /* 0x0003780001067983 */ /* 0x000ee80000300800 */
[----:B------:R-:W3:Y:S04]  /*1b210*/  LDL.LU R7, [R1+0x37c] ;  /* 0x00037c0001077983 */ /* 0x000ee80000300800 */
[----:B------:R-:W4:Y:S04]  /*1b220*/  LDL.LU R36, [R1+0x2244] ;  /* 0x0022440001247983 */ /* 0x000f280000300800 */
[----:B------:R-:W4:Y:S04]  /*1b230*/  LDL.LU R37, [R1+0x2240] ;  /* 0x0022400001257983 */ /* 0x000f280000300800 */
[----:B------:R-:W2:Y:S04]  /*1b240*/  LDL.LU R2, [R1+0x223c] ;  /* 0x00223c0001027983 */ /* 0x000ea80000300800 */
[----:B------:R-:W2:Y:S02]  /*1b250*/  LDL.LU R3, [R1+0x2238] ;  /* 0x0022380001037983 */ /* 0x000ea40000300800 */
[----:B--2---:R-:W-:Y:S02]  /*1b260*/  HMMA.16816.F32 R16, R16, R2, R24 ;  /* 0x000000021010723c */ /* 0x004fe40000001818 */
[----:B------:R-:W2:Y:S04]  /*1b270*/  LDL.LU.64 R26, [R1+0x2230] ;  /* 0x00223000011a7983 */ /* 0x000ea80000300a00 */
[----:B------:R-:W2:-:S13]  /*1b280*/  LDL.LU.64 R24, [R1+0x2228] ;  /* 0x0022280001187983 */ /* 0x000e9a0000300a00 */
[----:B------:R0:W-:Y:S04]  /*1b290*/  STL.64 [R1+0x260], R16 ;  /* 0x0002601001007387 */ /* 0x0001e80000100a00 */
[----:B------:R1:W-:Y:S01]  /*1b2a0*/  STL.64 [R1+0x268], R18 ;  /* 0x0002681201007387 */ /* 0x0003e20000100a00 */
[----:B0-----:R-:W-:Y:S02]  /*1b2b0*/  F2FP.F16.E4M3.UNPACK_B R16, R29 ;  /* 0x0000001dff10723e */ /* 0x001fe400020006ff */
[----:B------:R-:W-:Y:S01]  /*1b2c0*/  F2FP.F16.E4M3.UNPACK_B R17, R30 ;  /* 0x0000001eff11723e */ /* 0x000fe200020006ff */
[----:B------:R-:W2:Y:S01]  /*1b2d0*/  LDL.LU R29, [R1+0x2220] ;  /* 0x00222000011d7983 */ /* 0x000ea20000300800 */
        /* <DEDUP_REMOVED lines=14> */
[----:B------:R-:W3:Y:S01]  /*1b3c0*/  LDL.LU R0, [R1+0x10dc] ;  /* 0x0010dc0001007983 */ /* 0x000ee20000300800 */
[----:B----4-:R-:W-:Y:S03]  /*1b3d0*/  HMMA.16816.F32 R4, R16, R32, R8 ;  /* 0x000000201004723c */ /* 0x010fe60000001808 */
[----:B------:R-:W-:-:S15]  /*1b3e0*/  STL.64 [R1+0x2178], R34 ;  /* 0x0021782201007387 */ /* 0x000fde0000100a00 */
[----:B------:R-:W-:Y:S01]  /*1b3f0*/  NOP ;  /* 0x0000000000007918 */ /* 0x000fe20000000000 */
[----:B------:R-:W-:Y:S04]  /*1b400*/  STL.64 [R1+0x390], R4 ;  /* 0x0003900401007387 */ /* 0x000fe80000100a00 */
[----:B------:R-:W-:Y:S04]  /*1b410*/  STL.64 [R1+0x398], R6 ;  /* 0x0003980601007387 */ /* 0x000fe80000100a00 */
[----:B------:R0:W-:Y:S04]  /*1b420*/  STL.64 [R1+0x2170], R32 ;  /* 0x0021702001007387 */ /* 0x0001e80000100a00 */
[----:B0-----:R-:W4:Y:S04]  /*1b430*/  LDL.LU R32, [R1+0x220] ;  /* 0x0002200001207983 */ /* 0x001f280000300800 */
[----:B------:R-:W4:Y:S04]  /*1b440*/  LDL.LU R33, [R1+0x224] ;  /* 0x0002240001217983 */ /* 0x000f280000300800 */
[----:B------:R-:W3:Y:S04]  /*1b450*/  LDL.LU R34, [R1+0x228] ;  /* 0x0002280001227983 */ /* 0x000ee80000300800 */
[----:B------:R-:W3:Y:S01]  /*1b460*/  LDL.LU R35, [R1+0x22c] ;  /* 0x00022c0001237983 */ /* 0x000ee20000300800 */
[C---:B--2---:R-:W-:Y:S08]  /*1b470*/  HMMA.16816.F32 R8, R16.reuse, R30, R12 ;  /* 0x0000001e1008723c */ /* 0x044ff0000000180c */
[C---:B------:R-:W-:Y:S01]  /*1b480*/  HMMA.16816.F32 R4, R16.reuse, R28, R20 ;  /* 0x0000001c1004723c */ /* 0x040fe20000001814 */
[----:B---3--:R-:W-:Y:S04]  /*1b490*/  STL.64 [R1+0x21a0], R34 ;  /* 0x0021a02201007387 */ /* 0x008fe80000100a00 */
[----:B----4-:R-:W-:Y:S04]  /*1b4a0*/  STL.64 [R1+0x2198], R32 ;  /* 0x0021982001007387 */ /* 0x010fe80000100a00 */
        /* <DEDUP_REMOVED lines=43> */
[----:B------:R0:W-:Y:S04]  /*1b760*/  STL.64 [R1+0x2158], R30 ;  /* 0x0021581e01007387 */ /* 0x0001e80000100a00 */
[----:B0-----:R-:W2:Y:S04]  /*1b770*/  LDL.LU R30, [R1+0x10d4] ;  /* 0x0010d400011e7983 */ /* 0x001ea80000300800 */
[----:B------:R-:W2:Y:S04]  /*1b780*/  LDL.LU R31, [R1+0x10e0] ;  /* 0x0010e000011f7983 */ /* 0x000ea80000300800 */
        /* <DEDUP_REMOVED lines=59> */
[----:B------:R-:W2:Y:S04]  /*1bb40*/  LDL.LU.64 R32, [R1+0x2198] ;  /* 0x0021980001207983 */ /* 0x000ea80000300a00 */
[----:B------:R-:W-:Y:S04]  /*1bb50*/  STL.64 [R1+0x2f0], R4 ;  /* 0x0002f00401007387 */ /* 0x000fe80000100a00 */
[----:B------:R0:W-:Y:S04]  /*1bb60*/  STL.64 [R1+0x2f8], R6 ;  /* 0x0002f80601007387 */ /* 0x0001e80000100a00 */
[----:B0-----:R-:W3:Y:S04]  /*1bb70*/  LDL.LU.64 R6, [R1+0x2190] ;  /* 0x0021900001067983 */ /* 0x001ee80000300a00 */
[----:B------:R-:W4:Y:S04]  /*1bb80*/  LDL.LU.64 R4, [R1+0x2188] ;  /* 0x0021880001047983 */ /* 0x000f280000300a00 */
[----:B------:R-:W-:Y:S04]  /*1bb90*/  STL.64 [R1+0x20d0], R10 ;  /* 0x0020d00a01007387 */ /* 0x000fe80000100a00 */
[----:B------:R4:W-:Y:S01]  /*1bba0*/  STL.64 [R1+0x20c8], R8 ;  /* 0x0020c80801007387 */ /* 0x0009e20000100a00 */
[----:B------:R-:W-:Y:S01]  /*1bbb0*/  IMAD R0, R0, 0x100, R31 ;  /* 0x0000010000007824 */ /* 0x000fe200078e021f */
[C---:B---3--:R-:W-:Y:S08]  /*1bbc0*/  HMMA.16816.F32 R12, R16.reuse, R6, R12 ;  /* 0x00000006100c723c */ /* 0x048ff0000000180c */
[----:B----4-:R-:W-:Y:S01]  /*1bbd0*/  HMMA.16816.F32 R8, R16, R4, R20 ;  /* 0x000000041008723c */ /* 0x010fe20000001814 */
[----:B------:R-:W-:Y:S10]  /*1bbe0*/  STL.64 [R1+0x20e0], R6 ;  /* 0x0020e00601007387 */ /* 0x000ff40000100a00 */
[----:B------:R-:W-:Y:S04]  /*1bbf0*/  STL.64 [R1+0x2e0], R12 ;  /* 0x0002e00c01007387 */ /* 0x000fe80000100a00 */
[----:B------:R-:W-:Y:S04]  /*1bc00*/  STL.64 [R1+0x2e8], R14 ;  /* 0x0002e80e01007387 */ /* 0x000fe80000100a00 */
[----:B------:R0:W-:Y:S04]  /*1bc10*/  STL.64 [R1+0x20d8], R4 ;  /* 0x0020d80401007387 */ /* 0x0001e80000100a00 */
[----:B------:R-:W-:Y:S04]  /*1bc20*/  STL.64 [R1+0x2d0], R8 ;  /* 0x0002d00801007387 */ /* 0x000fe80000100a00 */
[----:B------:R-:W-:Y:S01]  /*1bc30*/  STL.64 [R1+0x2d8], R10 ;  /* 0x0002d80a01007387 */ /* 0x000fe20000100a00 */
[----:B0-----:R-:W-:-:S02]  /*1bc40*/  IMAD R5, R26, 0x100, R25 ;  /* 0x000001001a057824 */ /* 0x001fc400078e0219 */
[----:B------:R-:W-:-:S03]  /*1bc50*/  IMAD R4, R28, 0x100, R27 ;  /* 0x000001001c047824 */ /* 0x000fc600078e021b */
[----:B------:R-:W-:Y:S04]  /*1bc60*/  STL [R1+0x5c], R5 ;  /* 0x00005c0501007387 */ /* 0x000fe80000100800 */
[----:B------:R2:W-:Y:S02]  /*1bc70*/  STL [R1+0x60], R4 ;  /* 0x0000600401007387 */ /* 0x0005e40000100800 */
[----:B--2---:R-:W-:Y:S01]  /*1bc80*/  HMMA.16816.F32 R4, R16, R2, R32 ;  /* 0x000000021004723c */ /* 0x004fe20000001820 */
[----:B------:R-:W-:-:S05]  /*1bc90*/  IMAD R8, R30, 0x100, R29 ;  /* 0x000001001e087824 */ /* 0x000fca00078e021d */
[----:B------:R-:W-:Y:S04]  /*1bca0*/  STL [R1+0x64], R8 ;  /* 0x0000640801007387 */ /* 0x000fe80000100800 */
[----:B------:R-:W2:Y:S09]  /*1bcb0*/  LDL.LU R12, [R1+0x100] ;  /* 0x00010000010c7983 */ /* 0x000eb20000300800 */
        /* <DEDUP_REMOVED lines=37> */
[----:B----4-:R0:W-:Y:S04]  /*1bf10*/  STL.64 [R1+0x2118], R20 ;  /* 0x0021181401007387 */ /* 0x0101e80000100a00 */
[----:B0-----:R-:W4:Y:S04]  /*1bf20*/  LDL.LU R20, [R1+0x160] ;  /* 0x0001600001147983 */ /* 0x001f280000300800 */
[----:B------:R-:W4:Y:S04]  /*1bf30*/  LDL.LU R21, [R1+0x164] ;  /* 0x0001640001157983 */ /* 0x000f280000300800 */
[----:B------:R-:W4:Y:S04]  /*1bf40*/  LDL.LU R22, [R1+0x168] ;  /* 0x0001680001167983 */ /* 0x000f280000300800 */
[----:B------:R-:W4:Y:S04]  /*1bf50*/  LDL.LU R23, [R1+0x16c] ;  /* 0x00016c0001177983 */ /* 0x000f280000300800 */
        /* <DEDUP_REMOVED lines=14> */
[----:B--2---:R-:W-:-:S02]  /*1c040*/  F2FP.F16.E4M3.UNPACK_B R16, R17 ;  /* 0x00000011ff10723e */ /* 0x004fc400020006ff */
[----:B------:R-:W-:Y:S02]  /*1c050*/  F2FP.F16.E4M3.UNPACK_B R17, R18 ;  /* 0x00000012ff11723e */ /* 0x000fe400020006ff */
[----:B------:R-:W-:Y:S02]  /*1c060*/  F2FP.F16.E4M3.UNPACK_B R18, R19 ;  /* 0x00000013ff12723e */ /* 0x000fe400020006ff */
[----:B------:R-:W-:Y:S02]  /*1c070*/  F2FP.F16.E4M3.UNPACK_B R19, R0 ;  /* 0x00000000ff13723e */ /* 0x000fe400020006ff */
[----:B------:R-:W2:Y:S05]  /*1c080*/  LDL.LU R0, [R1+0x2180] ;  /* 0x0021800001007983 */ /* 0x000eaa0000300800 */
        /* <DEDUP_REMOVED lines=17> */
[----:B0-----:R-:W3:Y:S04]  /*1c1a0*/  LDL.LU R32, [R1+0x20] ;  /* 0x0000200001207983 */ /* 0x001ee80000300800 */
[----:B------:R-:W3:Y:S04]  /*1c1b0*/  LDL.LU R33, [R1+0x24] ;  /* 0x0000240001217983 */ /* 0x000ee80000300800 */
[----:B-1----:R-:W3:Y:S04]  /*1c1c0*/  LDL.LU R34, [R1+0x28] ;  /* 0x0000280001227983 */ /* 0x002ee80000300800 */
[----:B------:R-:W3:Y:S01]  /*1c1d0*/  LDL.LU R35, [R1+0x2c] ;  /* 0x00002c0001237983 */ /* 0x000ee20000300800 */
        /* <DEDUP_REMOVED lines=11> */
[----:B0-----:R-:W3:Y:S04]  /*1c290*/  LDL.LU R28, [R1+0x30] ;  /* 0x00003000011c7983 */ /* 0x001ee80000300800 */
[----:B------:R-:W3:Y:S01]  /*1c2a0*/  LDL.LU R29, [R1+0x34] ;  /* 0x00003400011d7983 */ /* 0x000ee20000300800 */
[----:B-1----:R-:W-:-:S03]  /*1c2b0*/  IMAD.MOV.U32 R31, RZ, RZ, R0 ;  /* 0x000000ffff1f7224 */ /* 0x002fc600078e0000 */
[----:B------:R-:W3:Y:S04]  /*1c2c0*/  LDL.LU R30, [R1+0x38] ;  /* 0x00003800011e7983 */ /* 0x000ee80000300800 */
[----:B------:R-:W2:Y:S01]  /*1c2d0*/  LDL.LU R0, [R1+0x2128] ;  /* 0x0021280001007983 */ /* 0x000ea20000300800 */
[----:B----4-:R-:W-:-:S15]  /*1c2e0*/  HMMA.16816.F32 R20, R16, R26, R20 ;  /* 0x0000001a1014723c */ /* 0x010fde0000001814 */
[----:B------:R-:W-:-:S04]  /*1c2f0*/  NOP ;  /* 0x0000000000007918 */ /* 0x000fc80000000000 */
[----:B------:R-:W-:Y:S04]  /*1c300*/  STL.64 [R1+0x180], R20 ;  /* 0x0001801401007387 */ /* 0x000fe80000100a00 */
[----:B------:R0:W-:Y:S04]  /*1c310*/  STL.64 [R1+0x188], R22 ;  /* 0x0001881601007387 */ /* 0x0001e80000100a00 */
[----:B0-----:R-:W2:Y:S04]  /*1c320*/  LDL.LU.64 R22, [R1+0x2120] ;  /* 0x0021200001167983 */ /* 0x001ea80000300a00 */
[----:B------:R-:W2:Y:S02]  /*1c330*/  LDL.LU.64 R20, [R1+0x2118] ;  /* 0x0021180001147983 */ /* 0x000ea40000300a00 */
[----:B--2---:R-:W-:Y:S02]  /*1c340*/  HMMA.16816.F32 R24, R16, R24, R20 ;  /* 0x000000181018723c */ /* 0x004fe40000001814 */
[----:B------:R-:W2:Y:S04]  /*1c350*/  LDL.LU.64 R22, [R1+0x2110] ;  /* 0x0021100001167983 */ /* 0x000ea80000300a00 */
[----:B------:R-:W4:-:S13]  /*1c360*/  LDL.LU.64 R20, [R1+0x2108] ;  /* 0x0021080001147983 */ /* 0x000f1a0000300a00 */
        /* <DEDUP_REMOVED lines=10> */
[----:B0-----:R-:W4:Y:S04]  /*1c410*/  LDL.LU.64 R14, [R1+0x2100] ;  /* 0x00210000010e7983 */ /* 0x001f280000300a00 */
[----:B------:R-:W4:Y:S02]  /*1c420*/  LDL.LU.64 R12, [R1+0x20f8] ;  /* 0x0020f800010c7983 */ /* 0x000f240000300a00 */
[----:B----4-:R-:W-:Y:S02]  /*1c430*/  HMMA.16816.F32 R20, R16, R20, R12 ;  /* 0x000000141014723c */ /* 0x010fe4000000180c */
[----:B------:R-:W2:Y:S04]  /*1c440*/  LDL.LU.64 R14, [R1+0x20f0] ;  /* 0x0020f000010e7983 */ /* 0x000ea80000300a00 */
[----:B------:R-:W4:-:S13]  /*1c450*/  LDL.LU.64 R12, [R1+0x20e8] ;  /* 0x0020e800010c7983 */ /* 0x000f1a0000300a00 */
[----:B------:R0:W-:Y:S04]  /*1c460*/  STL.64 [R1+0x1e0], R20 ;  /* 0x0001e01401007387 */ /* 0x0001e80000100a00 */
[----:B------:R1:W-:Y:S04]  /*1c470*/  STL.64 [R1+0x1e8], R22 ;  /* 0x0001e81601007387 */ /* 0x0003e80000100a00 */
[----:B0-----:R-:W3:Y:S04]  /*1c480*/  LDL.LU R20, [R1+0xb0] ;  /* 0x0000b00001147983 */ /* 0x001ee80000300800 */
[----:B------:R-:W3:Y:S04]  /*1c490*/  LDL.LU R21, [R1+0xb4] ;  /* 0x0000b40001157983 */ /* 0x000ee80000300800 */
[----:B-1----:R-:W3:Y:S01]  /*1c4a0*/  LDL.LU R22, [R1+0xb8] ;  /* 0x0000b80001167983 */ /* 0x002ee20000300800 */
[C---:B--2---:R-:W-:Y:S08]  /*1c4b0*/  HMMA.16816.F32 R4, R16.reuse, R14, R4 ;  /* 0x0000000e1004723c */ /* 0x044ff00000001804 */
[----:B----4-:R-:W-:Y:S11]  /*1c4c0*/  HMMA.16816.F32 R12, R16, R12, R8 ;  /* 0x0000000c100c723c */ /* 0x010ff60000001808 */
[----:B------:R-:W-:Y:S04]  /*1c4d0*/  STL.64 [R1+0xe0], R4 ;  /* 0x0000e00401007387 */ /* 0x000fe80000100a00 */
[----:B------:R0:W-:Y:S04]  /*1c4e0*/  STL.64 [R1+0xe8], R6 ;  /* 0x0000e80601007387 */ /* 0x0001e80000100a00 */
[----:B0-----:R-:W2:Y:S04]  /*1c4f0*/  LDL.LU.64 R6, [R1+0x20e0] ;  /* 0x0020e00001067983 */ /* 0x001ea80000300a00 */
[----:B------:R-:W4:Y:S04]  /*1c500*/  LDL.LU.64 R4, [R1+0x20d8] ;  /* 0x0020d80001047983 */ /* 0x000f280000300a00 */
[----:B------:R-:W3:Y:S04]  /*1c510*/  LDL.LU.64 R10, [R1+0x20d0] ;  /* 0x0020d000010a7983 */ /* 0x000ee80000300a00 */
[----:B------:R-:W2:Y:S01]  /*1c520*/  LDL.LU.64 R8, [R1+0x20c8] ;  /* 0x0020c80001087983 */ /* 0x000ea20000300a00 */
[----:B------:R-:W-:-:S07]  /*1c530*/  IMAD.MOV.U32 R23, RZ, RZ, R0 ;  /* 0x000000ffff177224 */ /* 0x000fce00078e0000 */
        /* <DEDUP_REMOVED lines=38> */
[----:B0-----:R-:W2:Y:S04]  /*1c7a0*/  LDL.LU R8, [R1+0x10] ;  /* 0x0000100001087983 */ /* 0x001ea80000300800 */
[----:B------:R-:W2:Y:S04]  /*1c7b0*/  LDL.LU R9, [R1+0x14] ;  /* 0x0000140001097983 */ /* 0x000ea80000300800 */
[----:B------:R-:W2:Y:S04]  /*1c7c0*/  LDL.LU R10, [R1+0x18] ;  /* 0x00001800010a7983 */ /* 0x000ea80000300800 */
[----:B------:R-:W2:Y:S04]  /*1c7d0*/  LDL.LU R11, [R1+0x1c] ;  /* 0x00001c00010b7983 */ /* 0x000ea80000300800 */
[----:B------:R-:W4:Y:S04]  /*1c7e0*/  LDL R36, [R1+0xe48] ;  /* 0x000e480001247983 */ /* 0x000f280000100800 */
[----:B------:R-:W3:Y:S04]  /*1c7f0*/  LDL R37, [R1+0xe4c] ;  /* 0x000e4c0001257983 */ /* 0x000ee80000100800 */
[----:B------:R-:W4:Y:S04]  /*1c800*/  LDL R34, [R1+0xea8] ;  /* 0x000ea80001227983 */ /* 0x000f280000100800 */
[----:B------:R-:W4:Y:S04]  /*1c810*/  LDL R35, [R1+0xeac] ;  /* 0x000eac0001237983 */ /* 0x000f280000100800 */
[----:B------:R-:W4:Y:S04]  /*1c820*/  LDL R32, [R1+0xee8] ;  /* 0x000ee80001207983 */ /* 0x000f280000100800 */
[----:B------:R-:W4:Y:S04]  /*1c830*/  LDL R33, [R1+0xeec] ;  /* 0x000eec0001217983 */ /* 0x000f280000100800 */
[----:B------:R-:W4:Y:S04]  /*1c840*/  LDL R30, [R1+0xef8] ;  /* 0x000ef800011e7983 */ /* 0x000f280000100800 */
[----:B------:R-:W4:Y:S04]  /*1c850*/  LDL.LU R12, [R1+0xc0] ;  /* 0x0000c000010c7983 */ /* 0x000f280000300800 */
[----:B------:R-:W4:Y:S04]  /*1c860*/  LDL.LU R13, [R1+0xc4] ;  /* 0x0000c400010d7983 */ /* 0x000f280000300800 */
[----:B------:R-:W4:Y:S04]  /*1c870*/  LDL.LU R14, [R1+0xc8] ;  /* 0x0000c800010e7983 */ /* 0x000f280000300800 */
[----:B------:R-:W4:Y:S04]  /*1c880*/  LDL.LU R15, [R1+0xcc] ;  /* 0x0000cc00010f7983 */ /* 0x000f280000300800 */
[----:B------:R-:W4:Y:S04]  /*1c890*/  LDL R31, [R1+0xefc] ;  /* 0x000efc00011f7983 */ /* 0x000f280000100800 */
[----:B------:R-:W4:Y:S04]  /*1c8a0*/  LDL R28, [R1+0xf08] ;  /* 0x000f0800011c7983 */ /* 0x000f280000100800 */
[----:B------:R-:W4:Y:S04]  /*1c8b0*/  LDL R29, [R1+0xf0c] ;  /* 0x000f0c00011d7983 */ /* 0x000f280000100800 */
[----:B------:R-:W4:Y:S04]  /*1c8c0*/  LDL R27, [R1+0xf18] ;  /* 0x000f1800011b7983 */ /* 0x000f280000100800 */
        /* <DEDUP_REMOVED lines=11> */
[----:B----4-:R-:W-:Y:S02]  /*1c980*/  F2FP.F16.E4M3.UNPACK_B R36, R36 ;  /* 0x00000024ff24723e */ /* 0x010fe400020006ff */
[----:B------:R-:W-:Y:S02]  /*1c990*/  F2FP.F16.E4M3.UNPACK_B R37, R37 ;  /* 0x00000025ff25723e */ /* 0x000fe400020006ff */
        /* <DEDUP_REMOVED lines=16> */
[----:B------:R-:W-:-:S02]  /*1caa0*/  F2FP.F16.E4M3.UNPACK_B R34, R34 ;  /* 0x00000022ff22723e */ /* 0x000fc400020006ff */
[----:B------:R-:W-:-:S07]  /*1cab0*/  F2FP.F16.E4M3.UNPACK_B R35, R35 ;  /* 0x00000023ff23723e */ /* 0x000fce00020006ff */
[----:B---3--:R-:W-:Y:S01]  /*1cac0*/  HMMA.16816.F32 R4, R16, R34, R4 ;  /* 0x000000221004723c */ /* 0x008fe20000001804 */
[----:B------:R-:W-:Y:S02]  /*1cad0*/  F2FP.F16.E4M3.UNPACK_B R32, R32 ;  /* 0x00000020ff20723e */ /* 0x000fe400020006ff */
[----:B------:R-:W-:Y:S01]  /*1cae0*/  F2FP.F16.E4M3.UNPACK_B R33, R33 ;  /* 0x00000021ff21723e */ /* 0x000fe200020006ff */
[----:B------:R-:W-:Y:S04]  /*1caf0*/  STL [R1+0x203c], R36 ;  /* 0x00203c2401007387 */ /* 0x000fe80000100800 */
[----:B------:R-:W-:Y:S11]  /*1cb00*/  STL [R1+0x2038], R37 ;  /* 0x0020382501007387 */ /* 0x000ff60000100800 */
[----:B------:R-:W-:Y:S04]  /*1cb10*/  STL.64 [R1+0x80], R4 ;  /* 0x0000800401007387 */ /* 0x000fe80000100a00 */
[----:B------:R2:W-:Y:S01]  /*1cb20*/  STL.64 [R1+0x88], R6 ;  /* 0x0000880601007387 */ /* 0x0005e20000100a00 */
[----:B------:R-:W-:-:S02]  /*1cb30*/  F2FP.F16.E4M3.UNPACK_B R30, R30 ;  /* 0x0000001eff1e723e */ /* 0x000fc400020006ff */
[----:B------:R-:W-:Y:S01]  /*1cb40*/  F2FP.F16.E4M3.UNPACK_B R31, R31 ;  /* 0x0000001fff1f723e */ /* 0x000fe200020006ff */
[----:B------:R-:W-:Y:S04]  /*1cb50*/  STL.64 [R1+0x2010], R34 ;  /* 0x0020102201007387 */ /* 0x000fe80000100a00 */
[----:B------:R-:W-:Y:S01]  /*1cb60*/  STL.64 [R1+0x2008], R32 ;  /* 0x0020082001007387 */ /* 0x000fe20000100a00 */
[----:B------:R-:W-:Y:S02]  /*1cb70*/  F2FP.F16.E4M3.UNPACK_B R28, R28 ;  /* 0x0000001cff1c723e */ /* 0x000fe400020006ff */
[----:B------:R-:W-:Y:S01]  /*1cb80*/  F2FP.F16.E4M3.UNPACK_B R29, R29 ;  /* 0x0000001dff1d723e */ /* 0x000fe200020006ff */
        /* <DEDUP_REMOVED lines=29> */
[----:B------:R-:W-:-:S03]  /*1cd60*/  F2FP.F16.E4M3.UNPACK_B R26, R27 ;  /* 0x0000001bff1a723e */ /* 0x000fc600020006ff */
[----:B------:R-:W4:Y:S04]  /*1cd70*/  LDL R27, [R1+0xf1c] ;  /* 0x000f1c00011b7983 */ /* 0x000f280000100800 */
[----:B------:R-:W4:Y:S04]  /*1cd80*/  LDL R24, [R1+0xf28] ;  /* 0x000f280001187983 */ /* 0x000f280000100800 */
[----:B------:R-:W4:Y:S04]  /*1cd90*/  LDL R25, [R1+0xf2c] ;  /* 0x000f2c0001197983 */ /* 0x000f280000100800 */
[----:B------:R-:W4:Y:S04]  /*1cda0*/  LDL R22, [R1+0xf38] ;  /* 0x000f380001167983 */ /* 0x000f280000100800 */
[----:B---3--:R-:W-:Y:S04]  /*1cdb0*/  STL.64 [R1+0x2090], R34 ;  /* 0x0020902201007387 */ /* 0x008fe80000100a00 */
[----:B--2---:R0:W-:Y:S04]  /*1cdc0*/  STL.64 [R1+0x2088], R32 ;  /* 0x0020882001007387 */ /* 0x0041e80000100a00 */
[----:B0-----:R-:W2:Y:S04]  /*1cdd0*/  LDL.LU R32, [R1+0x130] ;  /* 0x0001300001207983 */ /* 0x001ea80000300800 */
[----:B------:R-:W2:Y:S04]  /*1cde0*/  LDL.LU R33, [R1+0x134] ;  /* 0x0001340001217983 */ /* 0x000ea80000300800 */
[----:B------:R-:W3:Y:S04]  /*1cdf0*/  LDL.LU R34, [R1+0x138] ;  /* 0x0001380001227983 */ /* 0x000ee80000300800 */
[----:B------:R-:W3:Y:S01]  /*1ce00*/  LDL.LU R35, [R1+0x13c] ;  /* 0x00013c0001237983 */ /* 0x000ee20000300800 */
[----:B----4-:R-:W-:-:S03]  /*1ce10*/  F2FP.F16.E4M3.UNPACK_B R27, R27 ;  /* 0x0000001bff1b723e */ /* 0x010fc600020006ff */
[----:B---3--:R-:W-:Y:S04]  /*1ce20*/  STL.64 [R1+0x20a0], R34 ;  /* 0x0020a02201007387 */ /* 0x008fe80000100a00 */
[----:B--2---:R0:W-:Y:S04]  /*1ce30*/  STL.64 [R1+0x2098], R32 ;  /* 0x0020982001007387 */ /* 0x0041e80000100a00 */
[----:B0-----:R-:W2:Y:S04]  /*1ce40*/  LDL.LU R32, [R1+0x110] ;  /* 0x0001100001207983 */ /* 0x001ea80000300800 */
[----:B------:R-:W2:Y:S04]  /*1ce50*/  LDL.LU R33, [R1+0x114] ;  /* 0x0001140001217983 */ /* 0x000ea80000300800 */
[----:B------:R-:W2:Y:S04]  /*1ce60*/  LDL.LU R34, [R1+0x118] ;  /* 0x0001180001227983 */ /* 0x000ea80000300800 */
[----:B------:R-:W2:Y:S04]  /*1ce70*/  LDL.LU R35, [R1+0x11c] ;  /* 0x00011c0001237983 */ /* 0x000ea80000300800 */
[----:B------:R-:W3:Y:S04]  /*1ce80*/  LDL R23, [R1+0xf3c] ;  /* 0x000f3c0001177983 */ /* 0x000ee80000100800 */
[----:B------:R-:W4:Y:S04]  /*1ce90*/  LDL R20, [R1+0xf48] ;  /* 0x000f480001147983 */ /* 0x000f280000100800 */
[----:B------:R-:W3:Y:S04]  /*1cea0*/  LDL R21, [R1+0xf4c] ;  /* 0x000f4c0001157983 */ /* 0x000ee80000100800 */
[----:B------:R-:W3:Y:S04]  /*1ceb0*/  LDL R14, [R1+0xf58] ;  /* 0x000f5800010e7983 */ /* 0x000ee80000100800 */
[----:B------:R-:W3:Y:S04]  /*1cec0*/  LDL R15, [R1+0xf5c] ;  /* 0x000f5c00010f7983 */ /* 0x000ee80000100800 */
[----:B------:R-:W3:Y:S04]  /*1ced0*/  LDL R12, [R1+0xf68] ;  /* 0x000f6800010c7983 */ /* 0x000ee80000100800 */
[----:B------:R-:W3:Y:S04]  /*1cee0*/  LDL R13, [R1+0xf6c] ;  /* 0x000f6c00010d7983 */ /* 0x000ee80000100800 */
[----:B------:R-:W3:Y:S04]  /*1cef0*/  LDL R10, [R1+0xf78] ;  /* 0x000f7800010a7983 */ /* 0x000ee80000100800 */
[----:B------:R-:W3:Y:S04]  /*1cf00*/  LDL R11, [R1+0xf7c] ;  /* 0x000f7c00010b7983 */ /* 0x000ee80000100800 */
[----:B------:R-:W3:Y:S04]  /*1cf10*/  LDL R8, [R1+0xf88] ;  /* 0x000f880001087983 */ /* 0x000ee80000100800 */
[----:B------:R-:W3:Y:S04]  /*1cf20*/  LDL.LU R4, [R1+0x890] ;  /* 0x0008900001047983 */ /* 0x000ee80000300800 */
[----:B------:R-:W3:Y:S04]  /*1cf30*/  LDL.LU R5, [R1+0x894] ;  /* 0x0008940001057983 */ /* 0x000ee80000300800 */
[----:B------:R-:W3:Y:S04]  /*1cf40*/  LDL.LU R6, [R1+0x898] ;  /* 0x0008980001067983 */ /* 0x000ee80000300800 */
[----:B------:R-:W3:Y:S04]  /*1cf50*/  LDL.LU R7, [R1+0x89c] ;  /* 0x00089c0001077983 */ /* 0x000ee80000300800 */
[----:B------:R-:W3:Y:S04]  /*1cf60*/  LDL R9, [R1+0xf8c] ;  /* 0x000f8c0001097983 */ /* 0x000ee80000100800 */
[----:B------:R-:W3:Y:S04]  /*1cf70*/  LDL R0, [R1+0xf98] ;  /* 0x000f980001007983 */ /* 0x000ee80000100800 */
        /* <DEDUP_REMOVED lines=14> */
[----:B--2---:R-:W-:-:S15]  /*1d060*/  HMMA.16816.F32 R32, R16, R24, R32 ;  /* 0x000000181020723c */ /* 0x004fde0000001820 */
[----:B------:R-:W-:-:S04]  /*1d070*/  NOP ;  /* 0x0000000000007918 */ /* 0x000fc80000000000 */
[----:B------:R-:W-:Y:S04]  /*1d080*/  STL.64 [R1+0x140], R32 ;  /* 0x0001402001007387 */ /* 0x000fe80000100a00 */
[----:B------:R0:W-:Y:S04]  /*1d090*/  STL.64 [R1+0x148], R34 ;  /* 0x0001482201007387 */ /* 0x0001e80000100a00 */
[----:B0-----:R-:W2:Y:S04]  /*1d0a0*/  LDL.LU.64 R34, [R1+0x2090] ;  /* 0x0020900001227983 */ /* 0x001ea80000300a00 */
[----:B------:R-:W2:Y:S01]  /*1d0b0*/  LDL.LU.64 R32, [R1+0x2088] ;  /* 0x0020880001207983 */ /* 0x000ea20000300a00 */
[----:B------:R-:W-:-:S02]  /*1d0c0*/  F2FP.F16.E4M3.UNPACK_B R22, R22 ;  /* 0x00000016ff16723e */ /* 0x000fc400020006ff */
[----:B---3--:R-:W-:Y:S01]  /*1d0d0*/  F2FP.F16.E4M3.UNPACK_B R23, R23 ;  /* 0x00000017ff17723e */ /* 0x008fe200020006ff */
        /* <DEDUP_REMOVED lines=12> */
[----:B----4-:R-:W-:-:S02]  /*1d1a0*/  F2FP.F16.E4M3.UNPACK_B R20, R20 ;  /* 0x00000014ff14723e */ /* 0x010fc400020006ff */
[----:B------:R-:W-:Y:S02]  /*1d1b0*/  F2FP.F16.E4M3.UNPACK_B R21, R21 ;  /* 0x00000015ff15723e */ /* 0x000fe400020006ff */
[----:B------:R-:W-:Y:S02]  /*1d1c0*/  F2FP.F16.E4M3.UNPACK_B R14, R14 ;  /* 0x0000000eff0e723e */ /* 0x000fe400020006ff */
[----:B------:R-:W-:Y:S02]  /*1d1d0*/  F2FP.F16.E4M3.UNPACK_B R15, R15 ;  /* 0x0000000fff0f723e */ /* 0x000fe400020006ff */
[----:B------:R-:W-:Y:S02]  /*1d1e0*/  F2FP.F16.E4M3.UNPACK_B R12, R12 ;  /* 0x0000000cff0c723e */ /* 0x000fe400020006ff */
[----:B------:R-:W-:Y:S02]  /*1d1f0*/  F2FP.F16.E4M3.UNPACK_B R13, R13 ;  /* 0x0000000dff0d723e */ /* 0x000fe400020006ff */
[----:B------:R-:W-:-:S02]  /*1d200*/  F2FP.F16.E4M3.UNPACK_B R10, R10 ;  /* 0x0000000aff0a723e */ /* 0x000fc400020006ff */
[----:B------:R-:W-:Y:S01]  /*1d210*/  F2FP.F16.E4M3.UNPACK_B R11, R11 ;  /* 0x0000000bff0b723e */ /* 0x000fe200020006ff */
        /* <DEDUP_REMOVED lines=21> */
[----:B------:R-:W-:-:S02]  /*1d370*/  F2FP.F16.E4M3.UNPACK_B R8, R8 ;  /* 0x00000008ff08723e */ /* 0x000fc400020006ff */
[----:B------:R-:W-:-:S07]  /*1d380*/  F2FP.F16.E4M3.UNPACK_B R9, R9 ;  /* 0x00000009ff09723e */ /* 0x000fce00020006ff */
        /* <DEDUP_REMOVED lines=8> */
[----:B------:R-:W4:Y:S04]  /*1d410*/  LDL R7, [R1+0xf9c] ;  /* 0x000f9c0001077983 */ /* 0x000f280000100800 */
[----:B------:R-:W2:Y:S04]  /*1d420*/  LDL R5, [R1+0xfac] ;  /* 0x000fac0001057983 */ /* 0x000ea80000100800 */
[----:B------:R-:W2:Y:S04]  /*1d430*/  LDL R2, [R1+0xfb8] ;  /* 0x000fb80001027983 */ /* 0x000ea80000100800 */
[----:B------:R-:W2:Y:S04]  /*1d440*/  LDL R3, [R1+0xfbc] ;  /* 0x000fbc0001037983 */ /* 0x000ea80000100800 */
[----:B0-----:R-:W2:Y:S04]  /*1d450*/  LDL.LU R24, [R1+0x1308] ;  /* 0x0013080001187983 */ /* 0x001ea80000300800 */
[----:B---3--:R-:W-:Y:S04]  /*1d460*/  STL.64 [R1+0x2050], R26 ;  /* 0x0020501a01007387 */ /* 0x008fe80000100a00 */
[----:B--2---:R0:W-:Y:S04]  /*1d470*/  STL.64 [R1+0x2048], R24 ;  /* 0x0020481801007387 */ /* 0x0041e80000100a00 */
[----:B0-----:R-:W2:Y:S04]  /*1d480*/  LDL.LU R24, [R1+0x900] ;  /* 0x0009000001187983 */ /* 0x001ea80000300800 */
[----:B------:R-:W2:Y:S04]  /*1d490*/  LDL.LU R25, [R1+0x904] ;  /* 0x0009040001197983 */ /* 0x000ea80000300800 */
[----:B------:R-:W3:Y:S04]  /*1d4a0*/  LDL.LU R26, [R1+0x908] ;  /* 0x00090800011a7983 */ /* 0x000ee80000300800 */
[----:B------:R-:W3:Y:S04]  /*1d4b0*/  LDL.LU R27, [R1+0x90c] ;  /* 0x00090c00011b7983 */ /* 0x000ee80000300800 */
[----:B------:R-:W2:Y:S04]  /*1d4c0*/  LDL R4, [R1+0xfa8] ;  /* 0x000fa80001047983 */ /* 0x000ea80000100800 */
[----:B---3--:R-:W-:Y:S04]  /*1d4d0*/  STL.64 [R1+0x2060], R26 ;  /* 0x0020601a01007387 */ /* 0x008fe80000100a00 */
[----:B--2---:R0:W-:Y:S04]  /*1d4e0*/  STL.64 [R1+0x2058], R24 ;  /* 0x0020581801007387 */ /* 0x0041e80000100a00 */
[----:B0-----:R-:W2:Y:S04]  /*1d4f0*/  LDL.LU R24, [R1+0x8b0] ;  /* 0x0008b00001187983 */ /* 0x001ea80000300800 */
[----:B------:R-:W2:Y:S04]  /*1d500*/  LDL.LU R25, [R1+0x8b4] ;  /* 0x0008b40001197983 */ /* 0x000ea80000300800 */
[----:B------:R-:W2:Y:S04]  /*1d510*/  LDL.LU R26, [R1+0x8b8] ;  /* 0x0008b800011a7983 */ /* 0x000ea80000300800 */
[----:B------:R-:W2:Y:S01]  /*1d520*/  LDL.LU R27, [R1+0x8bc] ;  /* 0x0008bc00011b7983 */ /* 0x000ea20000300800 */
[----:B------:R-:W-:-:S02]  /*1d530*/  F2FP.F16.E4M3.UNPACK_B R6, R0 ;  /* 0x00000000ff06723e */ /* 0x000fc400020006ff */
[----:B----4-:R-:W-:Y:S01]  /*1d540*/  F2FP.F16.E4M3.UNPACK_B R7, R7 ;  /* 0x00000007ff07723e */ /* 0x010fe200020006ff */
        /* <DEDUP_REMOVED lines=53> */
[----:B------:R-:W-:-:S02]  /*1d8a0*/  F2FP.F16.E4M3.UNPACK_B R2, R2 ;  /* 0x00000002ff02723e */ /* 0x000fc400020006ff */
[----:B------:R-:W-:-:S07]  /*1d8b0*/  F2FP.F16.E4M3.UNPACK_B R3, R3 ;  /* 0x00000003ff03723e */ /* 0x000fce00020006ff */
[----:B--2---:R-:W-:Y:S01]  /*1d8c0*/  HMMA.16816.F32 R16, R16, R2, R24 ;  /* 0x000000021010723c */ /* 0x004fe20000001818 */
[----:B------:R-:W2:Y:S04]  /*1d8d0*/  LDL.LU.64 R26, [R1+0x2030] ;  /* 0x00203000011a7983 */ /* 0x000ea80000300a00 */
[----:B------:R-:W2:-:S14]  /*1d8e0*/  LDL.LU.64 R24, [R1+0x2028] ;  /* 0x0020280001187983 */ /* 0x000e9c0000300a00 */
[----:B------:R0:W-:Y:S04]  /*1d8f0*/  STL.64 [R1+0x2b0], R16 ;  /* 0x0002b01001007387 */ /* 0x0001e80000100a00 */
[----:B------:R1:W-:Y:S01]  /*1d900*/  STL.64 [R1+0x2b8], R18 ;  /* 0x0002b81201007387 */ /* 0x0003e20000100a00 */
[----:B0-----:R-:W-:Y:S02]  /*1d910*/  F2FP.F16.E4M3.UNPACK_B R16, R29 ;  /* 0x0000001dff10723e */ /* 0x001fe400020006ff */
[----:B------:R-:W-:Y:S02]  /*1d920*/  F2FP.F16.E4M3.UNPACK_B R17, R30 ;  /* 0x0000001eff11723e */ /* 0x000fe400020006ff */
[----:B-1----:R-:W-:Y:S02]  /*1d930*/  F2FP.F16.E4M3.UNPACK_B R18, R31 ;  /* 0x0000001fff12723e */ /* 0x002fe400020006ff */
[----:B------:R-:W-:Y:S01]  /*1d940*/  F2FP.F16.E4M3.UNPACK_B R19, R0 ;  /* 0x00000000ff13723e */ /* 0x000fe200020006ff */
[----:B------:R-:W3:Y:S04]  /*1d950*/  LDL.LU R29, [R1+0x2020] ;  /* 0x00202000011d7983 */ /* 0x000ee80000300800 */
[----:B------:R-:W2:Y:S04]  /*1d960*/  LDL.LU R30, [R1+0x201c] ;  /* 0x00201c00011e7983 */ /* 0x000ea80000300800 */
[----:B------:R-:W2:Y:S01]  /*1d970*/  LDL.LU R31, [R1+0x2018] ;  /* 0x00201800011f7983 */ /* 0x000ea20000300800 */
        /* <DEDUP_REMOVED lines=138> */
[C---:B---3--:R-:W-:Y:S08]  /*1e220*/  HMMA.16816.F32 R12, R16.reuse, R6, R12 ;  /* 0x00000006100c723c */ /* 0x048ff0000000180c */
[C---:B--2---:R-:W-:Y:S01]  /*1e230*/  HMMA.16816.F32 R8, R16.reuse, R4, R20 ;  /* 0x000000041008723c */ /* 0x044fe20000001814 */
[----:B------:R-:W-:Y:S10]  /*1e240*/  STL.64 [R1+0x1f30], R6 ;  /* 0x001f300601007387 */ /* 0x000ff40000100a00 */
[----:B------:R-:W-:Y:S04]  /*1e250*/  STL.64 [R1+0x790], R12 ;  /* 0x0007900c01007387 */ /* 0x000fe80000100a00 */
[----:B------:R0:W-:Y:S04]  /*1e260*/  STL.64 [R1+0x798], R14 ;  /* 0x0007980e01007387 */ /* 0x0001e80000100a00 */
[----:B------:R1:W-:Y:S01]  /*1e270*/  STL.64 [R1+0x1f28], R4 ;  /* 0x001f280401007387 */ /* 0x0003e20000100a00 */
[----:B0-----:R-:W-:Y:S01]  /*1e280*/  HMMA.16816.F32 R12, R16, R2, R32 ;  /* 0x00000002100c723c */ /* 0x001fe20000001820 */
[----:B-1----:R-:W-:-:S02]  /*1e290*/  IMAD R5, R30, 0x100, R29 ;  /* 0x000001001e057824 */ /* 0x002fc400078e021d */
[----:B------:R0:W-:Y:S04]  /*1e2a0*/  STL.64 [R1+0x780], R8 ;  /* 0x0007800801007387 */ /* 0x0001e80000100a00 */
[----:B------:R-:W-:Y:S04]  /*1e2b0*/  STL.64 [R1+0x788], R10 ;  /* 0x0007880a01007387 */ /* 0x000fe80000100a00 */
[----:B------:R-:W-:Y:S04]  /*1e2c0*/  STL [R1+0x48], R5 ;  /* 0x0000480501007387 */ /* 0x000fe80000100800 */
[----:B------:R-:W-:Y:S04]  /*1e2d0*/  STL [R1+0x1ecc], R2 ;  /* 0x001ecc0201007387 */ /* 0x000fe80000100800 */
[----:B------:R-:W-:Y:S01]  /*1e2e0*/  STL [R1+0x1ec8], R3 ;  /* 0x001ec80301007387 */ /* 0x000fe20000100800 */
[----:B------:R-:W-:-:S03]  /*1e2f0*/  IMAD R4, R28, 0x100, R27 ;  /* 0x000001001c047824 */ /* 0x000fc600078e021b */
        /* <DEDUP_REMOVED lines=11> */
[----:B0-----:R-:W-:-:S03]  /*1e3b0*/  IMAD R8, R26, 0x100, R25 ;  /* 0x000001001a087824 */ /* 0x001fc600078e0219 */
        /* <DEDUP_REMOVED lines=200> */
[----:B--2---:R-:W-:-:S02]  /*1f040*/  IMAD R30, R30, 0x100, R36 ;  /* 0x000001001e1e7824 */ /* 0x004fc400078e0224 */
[----:B----4-:R-:W-:Y:S01]  /*1f050*/  IMAD R29, R29, 0x100, R37 ;  /* 0x000001001d1d7824 */ /* 0x010fe200078e0225 */
[----:B------:R-:W2:Y:S04]  /*1f060*/  LDL.LU R36, [R1+0x1ed4] ;  /* 0x001ed40001247983 */ /* 0x000ea80000300800 */
        /* <DEDUP_REMOVED lines=10> */
[----:B------:R-:W-:Y:S02]  /*1f110*/  F2FP.F16.E4M3.UNPACK_B R17, R29 ;  /* 0x0000001dff11723e */ /* 0x000fe400020006ff */
        /* <DEDUP_REMOVED lines=74> */
[----:B------:R-:W2:Y:S04]  /*1f5c0*/  LDL.LU R6, [R1+0x5c8] ;  /* 0x0005c80001067983 */ /* 0x000ea80000300800 */
[----:B------:R-:W2:Y:S04]  /*1f5d0*/  LDL.LU R7, [R1+0x5cc] ;  /* 0x0005cc0001077983 */ /* 0x000ea80000300800 */
[----:B--2---:R-:W-:Y:S04]  /*1f5e0*/  STL.64 [R1+0x1e30], R6 ;  /* 0x001e300601007387 */ /* 0x004fe80000100a00 */
[----:B----4-:R0:W-:Y:S01]  /*1f5f0*/  STL.64 [R1+0x1e28], R4 ;  /* 0x001e280401007387 */ /* 0x0101e20000100a00 */
[C---:B------:R-:W-:Y:S03]  /*1f600*/  HMMA.16816.F32 R8, R16.reuse, R14, R8 ;  /* 0x0000000e1008723c */ /* 0x040fe60000001808 */
        /* <DEDUP_REMOVED lines=221> */
[----:B------:R-:W-:Y:S04]  /*203e0*/  STL.64 [R1+0x1cf8], R8 ;  /* 0x001cf80801007387 */ /* 0x000fe80000100a00 */
[----:B------:R-:W-:Y:S04]  /*203f0*/  STL.64 [R1+0x4d0], R12 ;  /* 0x0004d00c01007387 */ /* 0x000fe80000100a00 */
[----:B------:R0:W-:Y:S02]  /*20400*/  STL.64 [R1+0x4d8], R14 ;  /* 0x0004d80e01007387 */ /* 0x0001e40000100a00 */
[C---:B0-----:R-:W-:Y:S08]  /*20410*/  HMMA.16816.F32 R12, R16.reuse, R6, R28 ;  /* 0x00000006100c723c */ /* 0x041ff0000000181c */
[----:B------:R-:W-:Y:S01]  /*20420*/  HMMA.16816.F32 R8, R16, R4, R32 ;  /* 0x000000041008723c */ /* 0x000fe20000001820 */
[----:B------:R-:W-:Y:S10]  /*20430*/  STL.64 [R1+0x1cc0], R6 ;  /* 0x001cc00601007387 */ /* 0x000ff40000100a00 */
        /* <DEDUP_REMOVED lines=52> */
[----:B------:R-:W4:Y:S04]  /*20780*/  LDL.LU R37, [R1+0x1d60] ;  /* 0x001d600001257983 */ /* 0x000f280000300800 */
[----:B------:R0:W-:Y:S01]  /*20790*/  STL [R1+0x48], R2 ;  /* 0x0000480201007387 */ /* 0x0001e20000100800 */
[----:B------:R-:W-:-:S03]  /*207a0*/  IMAD R0, R0, 0x100, R3 ;  /* 0x0000010000007824 */ /* 0x000fc600078e0203 */
        /* <DEDUP_REMOVED lines=187> */
[----:B------:R-:W-:Y:S02]  /*21360*/  F2FP.F16.E4M3.UNPACK_B R17, R30 ;  /* 0x0000001eff11723e */ /* 0x000fe400020006ff */
[----:B-1----:R-:W-:Y:S02]  /*21370*/  F2FP.F16.E4M3.UNPACK_B R18, R31 ;  /* 0x0000001fff12723e */ /* 0x002fe400020006ff */
[----:B------:R-:W-:Y:S01]  /*21380*/  F2FP.F16.E4M3.UNPACK_B R19, R0 ;  /* 0x00000000ff13723e */ /* 0x000fe200020006ff */
[----:B------:R-:W2:Y:S04]  /*21390*/  LDL.LU R29, [R1+0x1c70] ;  /* 0x001c7000011d7983 */ /* 0x000ea80000300800 */
[----:B------:R-:W2:Y:S04]  /*213a0*/  LDL.LU R30, [R1+0x1c6c] ;  /* 0x001c6c00011e7983 */ /* 0x000ea80000300800 */
[----:B------:R-:W2:Y:S01]  /*213b0*/  LDL.LU R31, [R1+0x1c68] ;  /* 0x001c6800011f7983 */ /* 0x000ea20000300800 */
        /* <DEDUP_REMOVED lines=248> */
[----:B------:R-:W3:Y:S04]  /*22340*/  LDL.LU R29, [R1+0x34] ;  /* 0x00003400011d7983 */ /* 0x000ee80000300800 */
[----:B-1----:R-:W3:Y:S01]  /*22350*/  LDL.LU R30, [R1+0x38] ;  /* 0x00003800011e7983 */ /* 0x002ee20000300800 */
[----:B------:R-:W-:-:S03]  /*22360*/  IMAD.MOV.U32 R31, RZ, RZ, R0 ;  /* 0x000000ffff1f7224 */ /* 0x000fc600078e0000 */
        /* <DEDUP_REMOVED lines=34> */
[----:B0-----:R-:W3:Y:S04]  /*22590*/  LDL.LU.64 R6, [R1+0x1b30] ;  /* 0x001b300001067983 */ /* 0x001ee80000300a00 */
[----:B------:R-:W2:Y:S04]  /*225a0*/  LDL.LU.64 R4, [R1+0x1b28] ;  /* 0x001b280001047983 */ /* 0x000ea80000300a00 */
[----:B------:R-:W4:Y:S04]  /*225b0*/  LDL.LU.64 R10, [R1+0x1b20] ;  /* 0x001b2000010a7983 */ /* 0x000f280000300a00 */
[----:B------:R-:W2:Y:S01]  /*225c0*/  LDL.LU.64 R8, [R1+0x1b18] ;  /* 0x001b180001087983 */ /* 0x000ea20000300a00 */
[----:B------:R-:W-:-:S03]  /*225d0*/  IMAD.MOV.U32 R23, RZ, RZ, R0 ;  /* 0x000000ffff177224 */ /* 0x000fc600078e0000 */
[----:B------:R-:W-:Y:S04]  /*225e0*/  STL.64 [R1+0xc0], R12 ;  /* 0x0000c00c01007387 */ /* 0x000fe80000100a00 */
[----:B------:R3:W-:Y:S02]  /*225f0*/  STL.64 [R1+0xc8], R14 ;  /* 0x0000c80e01007387 */ /* 0x0007e40000100a00 */
[C---:B---3--:R-:W-:Y:S08]  /*22600*/  HMMA.16816.F32 R12, R16.reuse, R6, R28 ;  /* 0x00000006100c723c */ /* 0x048ff0000000181c */
[C---:B----4-:R-:W-:Y:S08]  /*22610*/  HMMA.16816.F32 R20, R16.reuse, R10, R20 ;  /* 0x0000000a1014723c */ /* 0x050ff00000001814 */
[C---:B--2---:R-:W-:Y:S08]  /*22620*/  HMMA.16816.F32 R8, R16.reuse, R8, R24 ;  /* 0x000000081008723c */ /* 0x044ff00000001818 */
[----:B------:R-:W-:Y:S01]  /*22630*/  HMMA.16816.F32 R4, R16, R4, R32 ;  /* 0x000000041004723c */ /* 0x000fe20000001820 */
[----:B------:R-:W-:-:S02]  /*22640*/  IMAD.MOV.U32 R0, RZ, RZ, R15 ;  /* 0x000000ffff007224 */ /* 0x000fc400078e000f */
[----:B------:R-:W-:Y:S04]  /*22650*/  STL.64 [R1+0xa0], R20 ;  /* 0x0000a01401007387 */ /* 0x000fe80000100a00 */
[----:B------:R-:W-:Y:S04]  /*22660*/  STL.64 [R1+0xa8], R22 ;  /* 0x0000a81601007387 */ /* 0x000fe80000100a00 */
[----:B------:R0:W-:Y:S04]  /*22670*/  STL.64 [R1+0x40], R12 ;  /* 0x0000400c01007387 */ /* 0x0001e80000100a00 */
[----:B------:R-:W-:Y:S04]  /*22680*/  STL.64 [R1+0x70], R8 ;  /* 0x0000700801007387 */ /* 0x000fe80000100a00 */
[----:B------:R-:W-:Y:S04]  /*22690*/  STL.64 [R1+0x78], R10 ;  /* 0x0000780a01007387 */ /* 0x000fe80000100a00 */
[----:B------:R1:W-:Y:S04]  /*226a0*/  STL [R1+0x48], R14 ;  /* 0x0000480e01007387 */ /* 0x0003e80000100800 */
        /* <DEDUP_REMOVED lines=46> */
[----:B------:R-:W-:-:S02]  /*22990*/  IMAD R4, R5, 0x100, R4 ;  /* 0x0000010005047824 */ /* 0x000fc400078e0204 */
[----:B---3--:R-:W-:Y:S02]  /*229a0*/  IMAD R5, R6, 0x100, R0 ;  /* 0x0000010006057824 */ /* 0x008fe400078e0200 */
[----:B------:R-:W-:Y:S02]  /*229b0*/  IMAD R6, R24, 0x100, R7 ;  /* 0x0000010018067824 */ /* 0x000fe400078e0207 */
[----:B------:R-:W-:Y:S01]  /*229c0*/  IMAD R7, R26, 0x100, R25 ;  /* 0x000001001a077824 */ /* 0x000fe200078e0219 */
[----:B--2---:R-:W-:Y:S01]  /*229d0*/  HMMA.16816.F32 R16, R16, R2, R12 ;  /* 0x000000021010723c */ /* 0x004fe2000000180c */
[----:B------:R-:W2:Y:S04]  /*229e0*/  LDL.LU.64 R14, [R1+0x1b10] ;  /* 0x001b1000010e7983 */ /* 0x000ea80000300a00 */
[----:B------:R-:W2:-:S14]  /*229f0*/  LDL.LU.64 R12, [R1+0x1b08] ;  /* 0x001b0800010c7983 */ /* 0x000e9c0000300a00 */
[----:B------:R-:W-:Y:S01]  /*22a00*/  IMAD.MOV.U32 R0, RZ, RZ, R19 ;  /* 0x000000ffff007224 */ /* 0x000fe200078e0013 */
[----:B------:R0:W-:Y:S04]  /*22a10*/  STL.64 [R1+0x10], R16 ;  /* 0x0000101001007387 */ /* 0x0001e80000100a00 */
[----:B------:R1:W-:Y:S04]  /*22a20*/  STL [R1+0x18], R18 ;  /* 0x0000181201007387 */ /* 0x0003e80000100800 */
[----:B------:R-:W-:Y:S01]  /*22a30*/  STL [R1+0x16a8], R0 ;  /* 0x0016a80001007387 */ /* 0x000fe20000100800 */
[----:B------:R-:W-:-:S02]  /*22a40*/  F2FP.F16.E4M3.UNPACK_B R19, R7 ;  /* 0x00000007ff13723e */ /* 0x000fc400020006ff */
[----:B0-----:R-:W-:Y:S02]  /*22a50*/  F2FP.F16.E4M3.UNPACK_B R16, R4 ;  /* 0x00000004ff10723e */ /* 0x001fe400020006ff */
[----:B------:R-:W-:Y:S01]  /*22a60*/  F2FP.F16.E4M3.UNPACK_B R17, R5 ;  /* 0x00000005ff11723e */ /* 0x000fe200020006ff */
[----:B------:R-:W3:Y:S01]  /*22a70*/  LDL.LU R4, [R1+0x80] ;  /* 0x0000800001047983 */ /* 0x000ee20000300800 */
[----:B-1----:R-:W-:-:S03]  /*22a80*/  F2FP.F16.E4M3.UNPACK_B R18, R6 ;  /* 0x00000006ff12723e */ /* 0x002fc600020006ff */
[----:B------:R-:W3:Y:S04]  /*22a90*/  LDL.LU R5, [R1+0x84] ;  /* 0x0000840001057983 */ /* 0x000ee80000300800 */
[----:B------:R-:W3:Y:S04]  /*22aa0*/  LDL.LU R6, [R1+0x88] ;  /* 0x0000880001067983 */ /* 0x000ee80000300800 */
[----:B------:R-:W3:Y:S01]  /*22ab0*/  LDL.LU R7, [R1+0x8c] ;  /* 0x00008c0001077983 */ /* 0x000ee20000300800 */
[----:B------:R-:W-:Y:S02]  /*22ac0*/  F2FP.F16.E4M3.UNPACK_B R36, R36.H1 ;  /* 0x00000024ff24723e */ /* 0x000fe400030006ff */
[----:B------:R-:W-:-:S07]  /*22ad0*/  F2FP.F16.E4M3.UNPACK_B R37, R37.H1 ;  /* 0x00000025ff25723e */ /* 0x000fce00030006ff */
[----:B--2---:R-:W-:-:S15]  /*22ae0*/  HMMA.16816.F32 R12, R16, R36, R12 ;  /* 0x00000024100c723c */ /* 0x004fde000000180c */
[----:B------:R-:W-:-:S04]  /*22af0*/  NOP ;  /* 0x0000000000007918 */ /* 0x000fc80000000000 */
[----:B------:R-:W-:Y:S04]  /*22b00*/  STL.64 [R1+0x30], R12 ;  /* 0x0000300c01007387 */ /* 0x000fe80000100a00 */
[----:B------:R0:W-:Y:S04]  /*22b10*/  STL.64 [R1+0x38], R14 ;  /* 0x0000380e01007387 */ /* 0x0001e80000100a00 */
[----:B0-----:R-:W2:Y:S04]  /*22b20*/  LDL.LU.64 R14, [R1+0x1b00] ;  /* 0x001b0000010e7983 */ /* 0x001ea80000300a00 */
[----:B------:R-:W2:Y:S01]  /*22b30*/  LDL.LU.64 R12, [R1+0x1af8] ;  /* 0x001af800010c7983 */ /* 0x000ea20000300a00 */
[----:B----4-:R-:W-:-:S02]  /*22b40*/  F2FP.F16.E4M3.UNPACK_B R34, R34.H1 ;  /* 0x00000022ff22723e */ /* 0x010fc400030006ff */
[----:B------:R-:W-:-:S07]  /*22b50*/  F2FP.F16.E4M3.UNPACK_B R35, R35.H1 ;  /* 0x00000023ff23723e */ /* 0x000fce00030006ff */
[C---:B---3--:R-:W-:Y:S01]  /*22b60*/  HMMA.16816.F32 R4, R16.reuse, R34, R4 ;  /* 0x000000221004723c */ /* 0x048fe20000001804 */
[----:B------:R-:W-:Y:S02]  /*22b70*/  F2FP.F16.E4M3.UNPACK_B R32, R32.H1 ;  /* 0x00000020ff20723e */ /* 0x000fe400030006ff */
[----:B------:R-:W-:Y:S01]  /*22b80*/  F2FP.F16.E4M3.UNPACK_B R33, R33.H1 ;  /* 0x00000021ff21723e */ /* 0x000fe200030006ff */
[----:B------:R-:W-:Y:S04]  /*22b90*/  STL [R1+0x1a8c], R36 ;  /* 0x001a8c2401007387 */ /* 0x000fe80000100800 */
[----:B------:R-:W-:Y:S11]  /*22ba0*/  STL [R1+0x1a88], R37 ;  /* 0x001a882501007387 */ /* 0x000ff60000100800 */
[----:B------:R-:W-:Y:S04]  /*22bb0*/  STL.64 [R1+0x80], R4 ;  /* 0x0000800401007387 */ /* 0x000fe80000100a00 */
[----:B------:R0:W-:Y:S02]  /*22bc0*/  STL.64 [R1+0x88], R6 ;  /* 0x0000880601007387 */ /* 0x0001e40000100a00 */
[----:B0-----:R-:W-:Y:S01]  /*22bd0*/  HMMA.16816.F32 R4, R16, R32, R8 ;  /* 0x000000201004723c */ /* 0x001fe20000001808 */
[----:B------:R-:W-:-:S02]  /*22be0*/  F2FP.F16.E4M3.UNPACK_B R30, R30.H1 ;  /* 0x0000001eff1e723e */ /* 0x000fc400030006ff */
[----:B------:R-:W-:Y:S01]  /*22bf0*/  F2FP.F16.E4M3.UNPACK_B R31, R31.H1 ;  /* 0x0000001fff1f723e */ /* 0x000fe200030006ff */
[----:B------:R-:W-:Y:S04]  /*22c00*/  STL.64 [R1+0x1a60], R34 ;  /* 0x001a602201007387 */ /* 0x000fe80000100a00 */
[----:B------:R-:W-:Y:S11]  /*22c10*/  STL.64 [R1+0x1a58], R32 ;  /* 0x001a582001007387 */ /* 0x000ff60000100a00 */
[----:B------:R-:W-:Y:S04]  /*22c20*/  STL.64 [R1+0x90], R4 ;  /* 0x0000900401007387 */ /* 0x000fe80000100a00 */
[----:B------:R2:W-:Y:S01]  /*22c30*/  STL.64 [R1+0x98], R6 ;  /* 0x0000980601007387 */ /* 0x0005e20000100a00 */
[----:B------:R-:W-:-:S02]  /*22c40*/  F2FP.F16.E4M3.UNPACK_B R28, R28.H1 ;  /* 0x0000001cff1c723e */ /* 0x000fc400030006ff */
[----:B------:R-:W-:Y:S01]  /*22c50*/  F2FP.F16.E4M3.UNPACK_B R29, R29.H1 ;  /* 0x0000001dff1d723e */ /* 0x000fe200030006ff */
[----:B--2---:R-:W-:-:S15]  /*22c60*/  HMMA.16816.F32 R4, R16, R30, R12 ;  /* 0x0000001e1004723c */ /* 0x004fde000000180c */
[----:B------:R-:W-:-:S04]  /*22c70*/  NOP ;  /* 0x0000000000007918 */ /* 0x000fc80000000000 */
[----:B------:R-:W-:Y:S04]  /*22c80*/  STL.64 [R1+0xd0], R4 ;  /* 0x0000d00401007387 */ /* 0x000fe80000100a00 */
[----:B------:R0:W-:Y:S04]  /*22c90*/  STL.64 [R1+0xd8], R6 ;  /* 0x0000d80601007387 */ /* 0x0001e80000100a00 */
[----:B------:R-:W2:Y:S01]  /*22ca0*/  LDL.LU R32, [R1+0x220] ;  /* 0x0002200001207983 */ /* 0x000ea20000300800 */
[----:B0-----:R-:W-:-:S15]  /*22cb0*/  HMMA.16816.F32 R4, R16, R28, R20 ;  /* 0x0000001c1004723c */ /* 0x001fde0000001814 */
[----:B------:R-:W-:-:S04]  /*22cc0*/  NOP ;  /* 0x0000000000007918 */ /* 0x000fc80000000000 */
[----:B------:R0:W-:Y:S04]  /*22cd0*/  STL.64 [R1+0xf0], R4 ;  /* 0x0000f00401007387 */ /* 0x0001e80000100a00 */
[----:B------:R1:W-:Y:S04]  /*22ce0*/  STL.64 [R1+0xf8], R6 ;  /* 0x0000f80601007387 */ /* 0x0003e80000100a00 */
[----:B------:R-:W2:Y:S04]  /*22cf0*/  LDL.LU R33, [R1+0x224] ;  /* 0x0002240001217983 */ /* 0x000ea80000300800 */
[----:B------:R-:W3:Y:S04]  /*22d00*/  LDL.LU R34, [R1+0x228] ;  /* 0x0002280001227983 */ /* 0x000ee80000300800 */
[----:B------:R-:W3:Y:S04]  /*22d10*/  LDL.LU R35, [R1+0x22c] ;  /* 0x00022c0001237983 */ /* 0x000ee80000300800 */
[----:B---3--:R-:W-:Y:S04]  /*22d20*/  STL.64 [R1+0x1ac0], R34 ;  /* 0x001ac02201007387 */ /* 0x008fe80000100a00 */
[----:B--2---:R2:W-:Y:S04]  /*22d30*/  STL.64 [R1+0x1ab8], R32 ;  /* 0x001ab82001007387 */ /* 0x0045e80000100a00 */
[----:B0-----:R-:W3:Y:S04]  /*22d40*/  LDL.LU R4, [R1+0x200] ;  /* 0x0002000001047983 */ /* 0x001ee80000300800 */
[----:B------:R-:W3:Y:S04]  /*22d50*/  LDL.LU R5, [R1+0x204] ;  /* 0x0002040001057983 */ /* 0x000ee80000300800 */
[----:B-1----:R-:W4:Y:S04]  /*22d60*/  LDL.LU R6, [R1+0x208] ;  /* 0x0002080001067983 */ /* 0x002f280000300800 */
[----:B------:R-:W4:Y:S04]  /*22d70*/  LDL.LU R7, [R1+0x20c] ;  /* 0x00020c0001077983 */ /* 0x000f280000300800 */
[----:B----4-:R-:W-:Y:S04]  /*22d80*/  STL.64 [R1+0x1ad0], R6 ;  /* 0x001ad00601007387 */ /* 0x010fe80000100a00 */
[----:B---3--:R-:W-:Y:S04]  /*22d90*/  STL.64 [R1+0x1ac8], R4 ;  /* 0x001ac80401007387 */ /* 0x008fe80000100a00 */
[----:B--2---:R-:W2:Y:S04]  /*22da0*/  LDL.LU R32, [R1+0x190] ;  /* 0x0001900001207983 */ /* 0x004ea80000300800 */
[----:B------:R-:W2:Y:S04]  /*22db0*/  LDL.LU R33, [R1+0x194] ;  /* 0x0001940001217983 */ /* 0x000ea80000300800 */
[----:B------:R-:W3:Y:S04]  /*22dc0*/  LDL.LU R34, [R1+0x198] ;  /* 0x0001980001227983 */ /* 0x000ee80000300800 */
[----:B------:R-:W3:Y:S01]  /*22dd0*/  LDL.LU R35, [R1+0x19c] ;  /* 0x00019c0001237983 */ /* 0x000ee20000300800 */
[----:B------:R-:W-:-:S03]  /*22de0*/  F2FP.F16.E4M3.UNPACK_B R26, R27.H1 ;  /* 0x0000001bff1a723e */ /* 0x000fc600030006ff */
        /* <DEDUP_REMOVED lines=8> */
[----:B------:R-:W3:Y:S04]  /*22e70*/  LDL.LU R35, [R1+0x14c] ;  /* 0x00014c0001237983 */ /* 0x000ee80000300800 */
[----:B------:R-:W2:Y:S01]  /*22e80*/  LDL.LU R24, [R1+0xf28] ;  /* 0x000f280001187983 */ /* 0x000ea20000300800 */
        /* <DEDUP_REMOVED lines=37> */
[----:B------:R-:W-:Y:S02]  /*230e0*/  F2FP.F16.E4M3.UNPACK_B R25, R25.H1 ;  /* 0x00000019ff19723e */ /* 0x000fe400030006ff */
[----:B------:R-:W-:Y:S02]  /*230f0*/  F2FP.F16.E4M3.UNPACK_B R22, R22.H1 ;  /* 0x00000016ff16723e */ /* 0x000fe400030006ff */
[----:B----4-:R-:W-:-:S03]  /*23100*/  F2FP.F16.E4M3.UNPACK_B R23, R23.H1 ;  /* 0x00000017ff17723e */ /* 0x010fc600030006ff */
[----:B--2---:R-:W-:-:S15]  /*23110*/  HMMA.16816.F32 R32, R16, R24, R32 ;  /* 0x000000181020723c */ /* 0x004fde0000001820 */
[----:B------:R-:W-:-:S04]  /*23120*/  NOP ;  /* 0x0000000000007918 */ /* 0x000fc80000000000 */
[----:B------:R-:W-:Y:S04]  /*23130*/  STL.64 [R1+0x120], R32 ;  /* 0x0001202001007387 */ /* 0x000fe80000100a00 */
[----:B------:R0:W-:Y:S04]  /*23140*/  STL.64 [R1+0x128], R34 ;  /* 0x0001282201007387 */ /* 0x0001e80000100a00 */
[----:B0-----:R-:W2:Y:S04]  /*23150*/  LDL.LU.64 R34, [R1+0x1ae0] ;  /* 0x001ae00001227983 */ /* 0x001ea80000300a00 */
[----:B------:R-:W2:Y:S04]  /*23160*/  LDL.LU.64 R32, [R1+0x1ad8] ;  /* 0x001ad80001207983 */ /* 0x000ea80000300a00 */
[----:B------:R-:W-:Y:S04]  /*23170*/  STL.64 [R1+0x1a20], R26 ;  /* 0x001a201a01007387 */ /* 0x000fe80000100a00 */
[----:B------:R0:W-:Y:S01]  /*23180*/  STL.64 [R1+0x1a18], R24 ;  /* 0x001a181801007387 */ /* 0x0001e20000100a00 */
[----:B---3--:R-:W-:Y:S03]  /*23190*/  HMMA.16816.F32 R4, R16, R22, R4 ;  /* 0x000000161004723c */ /* 0x008fe60000001804 */
[----:B0-----:R-:W3:Y:S04]  /*231a0*/  LDL.LU R24, [R1+0x1b0] ;  /* 0x0001b00001187983 */ /* 0x001ee80000300800 */
[----:B------:R-:W3:Y:S04]  /*231b0*/  LDL.LU R25, [R1+0x1b4] ;  /* 0x0001b40001197983 */ /* 0x000ee80000300800 */
[----:B------:R-:W3:Y:S04]  /*231c0*/  LDL.LU R26, [R1+0x1b8] ;  /* 0x0001b800011a7983 */ /* 0x000ee80000300800 */
[----:B------:R-:W3:Y:S01]  /*231d0*/  LDL.LU R27, [R1+0x1bc] ;  /* 0x0001bc00011b7983 */ /* 0x000ee20000300800 */
[----:B------:R-:W-:-:S02]  /*231e0*/  F2FP.F16.E4M3.UNPACK_B R20, R20.H1 ;  /* 0x00000014ff14723e */ /* 0x000fc400030006ff */
[----:B------:R-:W-:Y:S01]  /*231f0*/  F2FP.F16.E4M3.UNPACK_B R21, R21.H1 ;  /* 0x00000015ff15723e */ /* 0x000fe200030006ff */
[----:B------:R-:W-:Y:S04]  /*23200*/  STL.64 [R1+0x140], R4 ;  /* 0x0001400401007387 */ /* 0x000fe80000100a00 */
[----:B------:R0:W-:Y:S04]  /*23210*/  STL.64 [R1+0x148], R6 ;  /* 0x0001480601007387 */ /* 0x0001e80000100a00 */
[----:B0-----:R-:W4:Y:S04]  /*23220*/  LDL.LU.64 R6, [R1+0x1ad0] ;  /* 0x001ad00001067983 */ /* 0x001f280000300a00 */
[----:B------:R-:W4:Y:S01]  /*23230*/  LDL.LU.64 R4, [R1+0x1ac8] ;  /* 0x001ac80001047983 */ /* 0x000f220000300a00 */
[----:B--2---:R-:W-:-:S15]  /*23240*/  HMMA.16816.F32 R32, R16, R20, R32 ;  /* 0x000000141020723c */ /* 0x004fde0000001820 */
[----:B------:R-:W-:-:S04]  /*23250*/  NOP ;  /* 0x0000000000007918 */ /* 0x000fc80000000000 */
[----:B------:R-:W-:Y:S04]  /*23260*/  STL.64 [R1+0x170], R32 ;  /* 0x0001702001007387 */ /* 0x000fe80000100a00 */
[----:B------:R0:W-:Y:S04]  /*23270*/  STL.64 [R1+0x178], R34 ;  /* 0x0001782201007387 */ /* 0x0001e80000100a00 */
[----:B0-----:R-:W2:Y:S04]  /*23280*/  LDL.LU.64 R34, [R1+0x1ac0] ;  /* 0x001ac00001227983 */ /* 0x001ea80000300a00 */
[----:B------:R-:W2:Y:S01]  /*23290*/  LDL.LU.64 R32, [R1+0x1ab8] ;  /* 0x001ab80001207983 */ /* 0x000ea20000300a00 */
[----:B------:R-:W-:-:S02]  /*232a0*/  F2FP.F16.E4M3.UNPACK_B R14, R14.H1 ;  /* 0x0000000eff0e723e */ /* 0x000fc400030006ff */
[----:B------:R-:W-:Y:S01]  /*232b0*/  F2FP.F16.E4M3.UNPACK_B R15, R15.H1 ;  /* 0x0000000fff0f723e */ /* 0x000fe200030006ff */
[----:B------:R-:W-:Y:S04]  /*232c0*/  STL.64 [R1+0x1a30], R22 ;  /* 0x001a301601007387 */ /* 0x000fe80000100a00 */
[----:B------:R3:W-:Y:S02]  /*232d0*/  STL.64 [R1+0x1a28], R20 ;  /* 0x001a281401007387 */ /* 0x0007e40000100a00 */
[----:B---3--:R-:W-:Y:S01]  /*232e0*/  HMMA.16816.F32 R20, R16, R14, R24 ;  /* 0x0000000e1014723c */ /* 0x008fe20000001818 */
[----:B------:R-:W-:Y:S02]  /*232f0*/  F2FP.F16.E4M3.UNPACK_B R12, R12.H1 ;  /* 0x0000000cff0c723e */ /* 0x000fe400030006ff */
[----:B------:R-:W-:-:S02]  /*23300*/  F2FP.F16.E4M3.UNPACK_B R13, R13.H1 ;  /* 0x0000000dff0d723e */ /* 0x000fc400030006ff */
[----:B------:R-:W-:Y:S02]  /*23310*/  F2FP.F16.E4M3.UNPACK_B R10, R10.H1 ;  /* 0x0000000aff0a723e */ /* 0x000fe400030006ff */
[----:B------:R-:W-:-:S12]  /*23320*/  F2FP.F16.E4M3.UNPACK_B R11, R11.H1 ;  /* 0x0000000bff0b723e */ /* 0x000fd800030006ff */
[----:B------:R-:W-:Y:S04]  /*23330*/  STL.64 [R1+0x190], R20 ;  /* 0x0001901401007387 */ /* 0x000fe80000100a00 */
[----:B------:R0:W-:Y:S04]  /*23340*/  STL.64 [R1+0x198], R22 ;  /* 0x0001981601007387 */ /* 0x0001e80000100a00 */
[----:B------:R-:W-:Y:S04]  /*23350*/  STL.64 [R1+0x1a50], R14 ;  /* 0x001a500e01007387 */ /* 0x000fe80000100a00 */
[----:B------:R4:W-:Y:S01]  /*23360*/  STL.64 [R1+0x1a48], R12 ;  /* 0x001a480c01007387 */ /* 0x0009e20000100a00 */
[C---:B0-----:R-:W-:Y:S08]  /*23370*/  HMMA.16816.F32 R20, R16.reuse, R12, R28 ;  /* 0x0000000c1014723c */ /* 0x041ff0000000181c */
[----:B----4-:R-:W-:Y:S01]  /*23380*/  HMMA.16816.F32 R12, R16, R10, R4 ;  /* 0x0000000a100c723c */ /* 0x010fe20000001804 */
[----:B------:R-:W-:-:S02]  /*23390*/  F2FP.F16.E4M3.UNPACK_B R8, R8.H1 ;  /* 0x00000008ff08723e */ /* 0x000fc400030006ff */
[----:B------:R-:W-:-:S08]  /*233a0*/  F2FP.F16.E4M3.UNPACK_B R9, R9.H1 ;  /* 0x00000009ff09723e */ /* 0x000fd000030006ff */
[----:B------:R-:W-:Y:S04]  /*233b0*/  STL.64 [R1+0x1b0], R20 ;  /* 0x0001b01401007387 */ /* 0x000fe80000100a00 */
[----:B------:R-:W-:Y:S04]  /*233c0*/  STL.64 [R1+0x1b8], R22 ;  /* 0x0001b81601007387 */ /* 0x000fe80000100a00 */
[----:B------:R-:W-:Y:S04]  /*233d0*/  STL.64 [R1+0x1d0], R12 ;  /* 0x0001d00c01007387 */ /* 0x000fe80000100a00 */
[----:B------:R2:W-:Y:S04]  /*233e0*/  STL.64 [R1+0x1d8], R14 ;  /* 0x0001d80e01007387 */ /* 0x0005e80000100a00 */
[----:B------:R-:W-:Y:S04]  /*233f0*/  STL.64 [R1+0x1a00], R10 ;  /* 0x001a000a01007387 */ /* 0x000fe80000100a00 */
[----:B------:R0:W-:Y:S01]  /*23400*/  STL.64 [R1+0x19f8], R8 ;  /* 0x0019f80801007387 */ /* 0x0001e20000100a00 */
[----:B--2---:R-:W-:-:S15]  /*23410*/  HMMA.16816.F32 R12, R16, R8, R32 ;  /* 0x00000008100c723c */ /* 0x004fde0000001820 */
[----:B------:R-:W-:-:S04]  /*23420*/  NOP ;  /* 0x0000000000007918 */ /* 0x000fc80000000000 */
[----:B------:R-:W-:Y:S04]  /*23430*/  STL.64 [R1+0x200], R12 ;  /* 0x0002000c01007387 */ /* 0x000fe80000100a00 */
[----:B------:R-:W-:Y:S04]  /*23440*/  STL.64 [R1+0x208], R14 ;  /* 0x0002080e01007387 */ /* 0x000fe80000100a00 */
[----:B0-----:R-:W2:Y:S04]  /*23450*/  LDL.LU R8, [R1+0x7e0] ;  /* 0x0007e00001087983 */ /* 0x001ea80000300800 */
[----:B--2---:R-:W-:Y:S04]  /*23460*/  STL [R1+0x1a68], R8 ;  /* 0x001a680801007387 */ /* 0x004fe80000100800 */
[----:B------:R-:W2:Y:S04]  /*23470*/  LDL.LU R9, [R1+0x7e4] ;  /* 0x0007e40001097983 */ /* 0x000ea80000300800 */
[----:B--2---:R-:W-:Y:S04]  /*23480*/  STL [R1+0x1a6c], R9 ;  /* 0x001a6c0901007387 */ /* 0x004fe80000100800 */
[----:B------:R-:W2:Y:S04]  /*23490*/  LDL.LU R10, [R1+0x7e8] ;  /* 0x0007e800010a7983 */ /* 0x000ea80000300800 */
[----:B--2---:R-:W-:Y:S04]  /*234a0*/  STL [R1+0x1a70], R10 ;  /* 0x001a700a01007387 */ /* 0x004fe80000100800 */
[----:B------:R-:W2:Y:S04]  /*234b0*/  LDL.LU R11, [R1+0x7ec] ;  /* 0x0007ec00010b7983 */ /* 0x000ea80000300800 */
[----:B--2---:R-:W-:Y:S04]  /*234c0*/  STL [R1+0x1a90], R11 ;  /* 0x001a900b01007387 */ /* 0x004fe80000100800 */
[----:B------:R-:W2:Y:S04]  /*234d0*/  LDL.LU R28, [R1+0x840] ;  /* 0x00084000011c7983 */ /* 0x000ea80000300800 */
[----:B------:R-:W2:Y:S04]  /*234e0*/  LDL.LU R29, [R1+0x844] ;  /* 0x00084400011d7983 */ /* 0x000ea80000300800 */
[----:B------:R-:W3:Y:S04]  /*234f0*/  LDL.LU R30, [R1+0x848] ;  /* 0x00084800011e7983 */ /* 0x000ee80000300800 */
[----:B------:R-:W3:Y:S04]  /*23500*/  LDL.LU R31, [R1+0x84c] ;  /* 0x00084c00011f7983 */ /* 0x000ee80000300800 */
[----:B---3--:R-:W-:Y:S04]  /*23510*/  STL.64 [R1+0x1a80], R30 ;  /* 0x001a801e01007387 */ /* 0x008fe80000100a00 */
[----:B--2---:R0:W-:Y:S04]  /*23520*/  STL.64 [R1+0x1a78], R28 ;  /* 0x001a781c01007387 */ /* 0x0041e80000100a00 */
[----:B0-----:R-:W2:Y:S01]  /*23530*/  LDL.LU R28, [R1+0x2b0] ;  /* 0x0002b000011c7983 */ /* 0x001ea20000300800 */
[----:B------:R-:W-:-:S02]  /*23540*/  F2FP.F16.E4M3.UNPACK_B R6, R2.H1 ;  /* 0x00000002ff06723e */ /* 0x000fc400030006ff */
[----:B------:R-:W-:Y:S01]  /*23550*/  F2FP.F16.E4M3.UNPACK_B R7, R3.H1 ;  /* 0x00000003ff07723e */ /* 0x000fe200030006ff */
[----:B--2---:R0:W-:Y:S04]  /*23560*/  STL [R1+0x1a94], R28 ;  /* 0x001a941c01007387 */ /* 0x0041e80000100800 */
        /* <DEDUP_REMOVED lines=51> */
[----:B--2---:R-:W-:-:S15]  /*238a0*/  HMMA.16816.F32 R28, R16, R4, R28 ;  /* 0x00000004101c723c */ /* 0x004fde000000181c */
[----:B------:R-:W-:-:S04]  /*238b0*/  NOP ;  /* 0x0000000000007918 */ /* 0x000fc80000000000 */
        /* <DEDUP_REMOVED lines=9> */
[----:B------:R-:W2:Y:S01]  /*23950*/  LDL.LU R7, [R1+0x7fc] ;  /* 0x0007fc0001077983 */ /* 0x000ea20000300800 */
[----:B---3--:R-:W-:-:S02]  /*23960*/  IMAD R9, R9, 0x100, R11 ;  /* 0x0000010009097824 */ /* 0x008fc400078e020b */
[----:B------:R-:W-:Y:S02]  /*23970*/  IMAD R8, R8, 0x100, R36 ;  /* 0x0000010008087824 */ /* 0x000fe400078e0224 */
[----:B------:R-:W-:Y:S02]  /*23980*/  IMAD R0, R0, 0x100, R37 ;  /* 0x0000010000007824 */ /* 0x000fe400078e0225 */
[----:B----4-:R-:W-:Y:S02]  /*23990*/  IMAD R10, R10, 0x100, R28 ;  /* 0x000001000a0a7824 */ /* 0x010fe400078e021c */
        /* <DEDUP_REMOVED lines=18> */
[----:B----4-:R-:W-:-:S15]  /*23ac0*/  HMMA.16816.F32 R32, R16, R36, R32 ;  /* 0x000000241020723c */ /* 0x010fde0000001820 */
        /* <DEDUP_REMOVED lines=43> */
[C---:B----4-:R-:W-:Y:S08]  /*23d80*/  HMMA.16816.F32 R28, R16.reuse, R24, R32 ;  /* 0x00000018101c723c */ /* 0x050ff00000001820 */
[C---:B0-----:R-:W-:Y:S08]  /*23d90*/  HMMA.16816.F32 R24, R16.reuse, R22, R4 ;  /* 0x000000161018723c */ /* 0x041ff00000001804 */
[C---:B---3--:R-:W-:Y:S03]  /*23da0*/  HMMA.16816.F32 R4, R16.reuse, R20, R8 ;  /* 0x000000141004723c */ /* 0x048fe60000001808 */
        /* <DEDUP_REMOVED lines=648> */
[----:B0-----:R-:W-:-:S05]  /*26630*/  IMAD R4, R28, 0x100, R27 ;  /* 0x000001001c047824 */ /* 0x001fca00078e021b */
        /* <DEDUP_REMOVED lines=16> */
[----:B------:R-:W3:Y:S04]  /*26740*/  LDL.LU R34, [R1+0x4a8] ;  /* 0x0004a80001227983 */ /* 0x000ee80000300800 */
[----:B------:R-:W3:Y:S04]  /*26750*/  LDL.LU R35, [R1+0x4ac] ;  /* 0x0004ac0001237983 */ /* 0x000ee80000300800 */
[----:B------:R-:W3:Y:S04]  /*26760*/  LDL.LU R18, [R1+0x60] ;  /* 0x0000600001127983 */ /* 0x000ee80000300800 */
[----:B------:R-:W3:Y:S01]  /*26770*/  LDL.LU R19, [R1+0x64] ;  /* 0x0000640001137983 */ /* 0x000ee20000300800 */
[----:B------:R-:W-:-:S05]  /*26780*/  IMAD R12, R26, 0x100, R25 ;  /* 0x000001001a0c7824 */ /* 0x000fca00078e0219 */
[----:B------:R-:W-:Y:S01]  /*26790*/  F2FP.F16.E4M3.UNPACK_B R16, R12 ;  /* 0x0000000cff10723e */ /* 0x000fe200020006ff */
[----:B--2---:R-:W-:Y:S04]  /*267a0*/  STL.64 [R1+0x1780], R30 ;  /* 0x0017801e01007387 */ /* 0x004fe80000100a00 */
[----:B----4-:R0:W-:Y:S01]  /*267b0*/  STL.64 [R1+0x1778], R28 ;  /* 0x0017781c01007387 */ /* 0x0101e20000100a00 */
[----:B---3--:R-:W-:Y:S02]  /*267c0*/  F2FP.F16.E4M3.UNPACK_B R17, R18 ;  /* 0x00000012ff11723e */ /* 0x008fe400020006ff */
[----:B------:R-:W-:Y:S02]  /*267d0*/  F2FP.F16.E4M3.UNPACK_B R18, R19 ;  /* 0x00000013ff12723e */ /* 0x000fe400020006ff */
[----:B------:R-:W-:Y:S01]  /*267e0*/  F2FP.F16.E4M3.UNPACK_B R19, R0 ;  /* 0x00000000ff13723e */ /* 0x000fe200020006ff */
[----:B0-----:R-:W2:Y:S04]  /*267f0*/  LDL.LU R28, [R1+0x490] ;  /* 0x00049000011c7983 */ /* 0x001ea80000300800 */
[----:B------:R-:W2:Y:S04]  /*26800*/  LDL.LU R29, [R1+0x494] ;  /* 0x00049400011d7983 */ /* 0x000ea80000300800 */
[----:B------:R-:W2:Y:S04]  /*26810*/  LDL.LU R30, [R1+0x498] ;  /* 0x00049800011e7983 */ /* 0x000ea80000300800 */
[----:B------:R-:W2:Y:S04]  /*26820*/  LDL.LU R31, [R1+0x49c] ;  /* 0x00049c00011f7983 */ /* 0x000ea80000300800 */
[----:B------:R-:W-:Y:S04]  /*26830*/  STL.64 [R1+0x1760], R22 ;  /* 0x0017601601007387 */ /* 0x000fe80000100a00 */
[----:B------:R0:W-:Y:S01]  /*26840*/  STL.64 [R1+0x1758], R20 ;  /* 0x0017581401007387 */ /* 0x0001e20000100a00 */
[C---:B------:R-:W-:Y:S03]  /*26850*/  HMMA.16816.F32 R32, R16.reuse, R36, R32 ;  /* 0x000000241020723c */ /* 0x040fe60000001820 */
[----:B0-----:R-:W3:Y:S04]  /*26860*/  LDL.LU R20, [R1+0x470] ;  /* 0x0004700001147983 */ /* 0x001ee80000300800 */
        /* <DEDUP_REMOVED lines=11> */
[----:B------:R-:W-:Y:S04]  /*26920*/  STL [R1+0x16cc], R2 ;  /* 0x0016cc0201007387 */ /* 0x000fe80000100800 */
[----:B------:R-:W-:Y:S04]  /*26930*/  STL [R1+0x16c8], R3 ;  /* 0x0016c80301007387 */ /* 0x000fe80000100800 */
        /* <DEDUP_REMOVED lines=42> */
[----:B0-----:R-:W4:Y:S04]  /*26be0*/  LDL.LU.64 R26, [R1+0x1750] ;  /* 0x00175000011a7983 */ /* 0x001f280000300a00 */
[----:B------:R-:W2:Y:S04]  /*26bf0*/  LDL.LU.64 R24, [R1+0x1748] ;  /* 0x0017480001187983 */ /* 0x000ea80000300a00 */
[----:B------:R-:W-:Y:S01]  /*26c00*/  STL [R1+0x16b4], R29 ;  /* 0x0016b41d01007387 */ /* 0x000fe20000100800 */
        /* <DEDUP_REMOVED lines=24> */
[----:B------:R-:W-:Y:S04]  /*26d90*/  STL.64 [R1+0xa70], R24 ;  /* 0x000a701801007387 */ /* 0x000fe80000100a00 */
[----:B------:R2:W-:Y:S04]  /*26da0*/  STL.64 [R1+0xa78], R26 ;  /* 0x000a781a01007387 */ /* 0x0005e80000100a00 */
[----:B0-----:R-:W3:Y:S04]  /*26db0*/  LDL.LU R20, [R1+0x370] ;  /* 0x0003700001147983 */ /* 0x001ee80000300800 */
[----:B------:R-:W3:Y:S04]  /*26dc0*/  LDL.LU R21, [R1+0x374] ;  /* 0x0003740001157983 */ /* 0x000ee80000300800 */
[----:B------:R-:W3:Y:S04]  /*26dd0*/  LDL.LU R22, [R1+0x378] ;  /* 0x0003780001167983 */ /* 0x000ee80000300800 */
[----:B------:R-:W3:Y:S01]  /*26de0*/  LDL.LU R23, [R1+0x37c] ;  /* 0x00037c0001177983 */ /* 0x000ee20000300800 */
[C---:B--2---:R-:W-:Y:S03]  /*26df0*/  HMMA.16816.F32 R24, R16.reuse, R14, R32 ;  /* 0x0000000e1018723c */ /* 0x044fe60000001820 */
[----:B---3--:R-:W-:Y:S04]  /*26e00*/  STL.64 [R1+0x16e0], R22 ;  /* 0x0016e01601007387 */ /* 0x008fe80000100a00 */
[----:B------:R0:W-:Y:S02]  /*26e10*/  STL.64 [R1+0x16d8], R20 ;  /* 0x0016d81401007387 */ /* 0x0001e40000100a00 */
[C---:B0-----:R-:W-:Y:S02]  /*26e20*/  HMMA.16816.F32 R20, R16.reuse, R12, R4 ;  /* 0x0000000c1014723c */ /* 0x041fe40000001804 */
[----:B------:R-:W2:Y:S08]  /*26e30*/  LDL.LU R4, [R1+0x3e0] ;  /* 0x0003e00001047983 */ /* 0x000eb00000300800 */
[----:B------:R-:W-:Y:S04]  /*26e40*/  STL.64 [R1+0xa60], R24 ;  /* 0x000a601801007387 */ /* 0x000fe80000100a00 */
[----:B------:R-:W-:Y:S05]  /*26e50*/  STL.64 [R1+0xa68], R26 ;  /* 0x000a681a01007387 */ /* 0x000fea0000100a00 */
        /* <DEDUP_REMOVED lines=14> */
[----:B------:R-:W2:Y:S04]  /*26f40*/  LDL.LU R23, [R1+0x3cc] ;  /* 0x0003cc0001177983 */ /* 0x000ea80000300800 */
[----:B--2---:R-:W-:Y:S04]  /*26f50*/  STL.64 [R1+0x16f0], R22 ;  /* 0x0016f01601007387 */ /* 0x004fe80000100a00 */
[----:B---3--:R0:W-:Y:S01]  /*26f60*/  STL.64 [R1+0x16e8], R20 ;  /* 0x0016e81401007387 */ /* 0x0081e20000100a00 */
[C---:B------:R-:W-:Y:S03]  /*26f70*/  HMMA.16816.F32 R4, R16.reuse, R10, R4 ;  /* 0x0000000a1004723c */ /* 0x040fe60000001804 */
        /* <DEDUP_REMOVED lines=47> */
[----:B------:R-:W4:Y:S01]  /*27270*/  LDL.LU.64 R20, [R1+0x16e8] ;  /* 0x0016e80001147983 */ /* 0x000f220000300a00 */
[----:B---3--:R-:W-:-:S02]  /*27280*/  IMAD R29, R29, 0x100, R36 ;  /* 0x000001001d1d7824 */ /* 0x008fc400078e0224 */
[----:B------:R-:W-:Y:S02]  /*27290*/  IMAD R30, R30, 0x100, R37 ;  /* 0x000001001e1e7824 */ /* 0x000fe400078e0225 */
[----:B------:R-:W-:Y:S02]  /*272a0*/  IMAD R31, R31, 0x100, R2 ;  /* 0x000001001f1f7824 */ /* 0x000fe400078e0202 */
[----:B------:R-:W-:Y:S01]  /*272b0*/  IMAD R0, R0, 0x100, R3 ;  /* 0x0000010000007824 */ /* 0x000fe200078e0203 */
[----:B----4-:R-:W-:-:S15]  /*272c0*/  HMMA.16816.F32 R20, R16, R4, R20 ;  /* 0x000000041014723c */ /* 0x010fde0000001814 */
        /* <DEDUP_REMOVED lines=26> */
[----:B------:R-:W2:Y:S04]  /*27470*/  LDL.LU R31, [R1+0x16ac] ;  /* 0x0016ac00011f7983 */ /* 0x000ea80000300800 */
[----:B------:R-:W3:Y:S01]  /*27480*/  LDL.LU R0, [R1+0x16a8] ;  /* 0x0016a80001007983 */ /* 0x000ee20000300800 */
[----:B----4-:R-:W-:-:S15]  /*27490*/  HMMA.16816.F32 R32, R16, R36, R32 ;  /* 0x000000241020723c */ /* 0x010fde0000001820 */
[----:B------:R-:W-:-:S04]  /*274a0*/  NOP ;  /* 0x0000000000007918 */ /* 0x000fc80000000000 */
[----:B------:R-:W-:Y:S04]  /*274b0*/  STL.64 [R1+0xa00], R32 ;  /* 0x000a002001007387 */ /* 0x000fe80000100a00 */
[----:B------:R0:W-:Y:S04]  /*274c0*/  STL.64 [R1+0xa08], R34 ;  /* 0x000a082201007387 */ /* 0x0001e80000100a00 */
[----:B0-----:R-:W3:Y:S04]  /*274d0*/  LDL.LU.64 R34, [R1+0x16a0] ;  /* 0x0016a00001227983 */ /* 0x001ee80000300a00 */
[----:B------:R-:W4:Y:S01]  /*274e0*/  LDL.LU.64 R32, [R1+0x1698] ;  /* 0x0016980001207983 */ /* 0x000f220000300a00 */
[C---:B--2---:R-:W-:Y:S08]  /*274f0*/  HMMA.16816.F32 R12, R16.reuse, R30, R12 ;  /* 0x0000001e100c723c */ /* 0x044ff0000000180c */
[----:B---3--:R-:W-:-:S15]  /*27500*/  HMMA.16816.F32 R4, R16, R34, R4 ;  /* 0x000000221004723c */ /* 0x008fde0000001804 */
[----:B------:R-:W-:-:S04]  /*27510*/  NOP ;  /* 0x0000000000007918 */ /* 0x000fc80000000000 */
[----:B------:R-:W-:Y:S04]  /*27520*/  STL.64 [R1+0x9f0], R4 ;  /* 0x0009f00401007387 */ /* 0x000fe80000100a00 */
[----:B------:R4:W-:Y:S02]  /*27530*/  STL.64 [R1+0x9f8], R6 ;  /* 0x0009f80601007387 */ /* 0x0009e40000100a00 */
[C---:B----4-:R-:W-:Y:S08]  /*27540*/  HMMA.16816.F32 R4, R16.reuse, R32, R8 ;  /* 0x000000201004723c */ /* 0x050ff00000001808 */
[C---:B------:R-:W-:Y:S01]  /*27550*/  HMMA.16816.F32 R8, R16.reuse, R28, R20 ;  /* 0x0000001c1008723c */ /* 0x040fe20000001814 */
[----:B------:R-:W-:Y:S04]  /*27560*/  STL.64 [R1+0x1620], R34 ;  /* 0x0016202201007387 */ /* 0x000fe80000100a00 */
[----:B------:R-:W-:Y:S06]  /*27570*/  STL.64 [R1+0x1618], R32 ;  /* 0x0016182001007387 */ /* 0x000fec0000100a00 */
[----:B------:R0:W-:Y:S04]  /*27580*/  STL.64 [R1+0x9e0], R4 ;  /* 0x0009e00401007387 */ /* 0x0001e80000100a00 */
[----:B------:R1:W-:Y:S04]  /*27590*/  STL.64 [R1+0x9e8], R6 ;  /* 0x0009e80601007387 */ /* 0x0003e80000100a00 */
[----:B0-----:R-:W2:Y:S04]  /*275a0*/  LDL.LU R4, [R1+0x2f0] ;  /* 0x0002f00001047983 */ /* 0x001ea80000300800 */
[----:B------:R-:W-:Y:S04]  /*275b0*/  STL.64 [R1+0x9d0], R12 ;  /* 0x0009d00c01007387 */ /* 0x000fe80000100a00 */
[----:B------:R-:W-:Y:S04]  /*275c0*/  STL.64 [R1+0x9d8], R14 ;  /* 0x0009d80e01007387 */ /* 0x000fe80000100a00 */
[----:B------:R0:W-:Y:S04]  /*275d0*/  STL.64 [R1+0x9c0], R8 ;  /* 0x0009c00801007387 */ /* 0x0001e80000100a00 */
[----:B------:R3:W-:Y:S04]  /*275e0*/  STL.64 [R1+0x9c8], R10 ;  /* 0x0009c80a01007387 */ /* 0x0007e80000100a00 */
[----:B------:R-:W2:Y:S04]  /*275f0*/  LDL.LU R5, [R1+0x2f4] ;  /* 0x0002f40001057983 */ /* 0x000ea80000300800 */
[----:B-1----:R-:W4:Y:S04]  /*27600*/  LDL.LU R6, [R1+0x2f8] ;  /* 0x0002f80001067983 */ /* 0x002f280000300800 */
        /* <DEDUP_REMOVED lines=9> */
[----:B0-----:R-:W4:Y:S04]  /*276a0*/  LDL.LU R8, [R1+0x310] ;  /* 0x0003100001087983 */ /* 0x001f280000300800 */
[----:B------:R-:W4:Y:S04]  /*276b0*/  LDL.LU R9, [R1+0x314] ;  /* 0x0003140001097983 */ /* 0x000f280000300800 */
[----:B---3--:R-:W3:Y:S04]  /*276c0*/  LDL.LU R10, [R1+0x318] ;  /* 0x00031800010a7983 */ /* 0x008ee80000300800 */
        /* <DEDUP_REMOVED lines=12> */
[----:B------:R-:W-:Y:S04]  /*27790*/  STL.64 [R1+0x1660], R10 ;  /* 0x0016600a01007387 */ /* 0x000fe80000100a00 */
[----:B----4-:R0:W-:Y:S04]  /*277a0*/  STL.64 [R1+0x1658], R8 ;  /* 0x0016580801007387 */ /* 0x0101e80000100a00 */
[----:B0-----:R-:W3:Y:S04]  /*277b0*/  LDL.LU R8, [R1+0x320] ;  /* 0x0003200001087983 */ /* 0x001ee80000300800 */
[----:B------:R-:W3:Y:S04]  /*277c0*/  LDL.LU R9, [R1+0x324] ;  /* 0x0003240001097983 */ /* 0x000ee80000300800 */
[----:B------:R-:W3:Y:S04]  /*277d0*/  LDL.LU R10, [R1+0x328] ;  /* 0x00032800010a7983 */ /* 0x000ee80000300800 */
[----:B------:R-:W3:Y:S04]  /*277e0*/  LDL.LU R11, [R1+0x32c] ;  /* 0x00032c00010b7983 */ /* 0x000ee80000300800 */
[----:B------:R-:W-:Y:S04]  /*277f0*/  STL.64 [R1+0x1640], R6 ;  /* 0x0016400601007387 */ /* 0x000fe80000100a00 */
[----:B------:R0:W-:Y:S04]  /*27800*/  STL.64 [R1+0x1638], R4 ;  /* 0x0016380401007387 */ /* 0x0001e80000100a00 */
[----:B0-----:R-:W4:Y:S04]  /*27810*/  LDL.LU R4, [R1+0x300] ;  /* 0x0003000001047983 */ /* 0x001f280000300800 */
[----:B------:R-:W4:Y:S04]  /*27820*/  LDL.LU R5, [R1+0x304] ;  /* 0x0003040001057983 */ /* 0x000f280000300800 */
[----:B------:R-:W4:Y:S04]  /*27830*/  LDL.LU R6, [R1+0x308] ;  /* 0x0003080001067983 */ /* 0x000f280000300800 */
[----:B------:R-:W4:Y:S04]  /*27840*/  LDL.LU R7, [R1+0x30c] ;  /* 0x00030c0001077983 */ /* 0x000f280000300800 */
        /* <DEDUP_REMOVED lines=8> */
[----:B0-----:R-:W2:Y:S01]  /*278d0*/  LDL.LU.64 R22, [R1+0x1690] ;  /* 0x0016900001167983 */ /* 0x001ea20000300a00 */
[----:B------:R-:W-:Y:S03]  /*278e0*/  HMMA.16816.F32 R32, R16, R24, R32 ;  /* 0x000000181020723c */ /* 0x000fe60000001820 */
[----:B------:R-:W3:-:S15]  /*278f0*/  LDL.LU.64 R20, [R1+0x1688] ;  /* 0x0016880001147983 */ /* 0x000ede0000300a00 */
[----:B------:R-:W-:Y:S01]  /*27900*/  NOP ;  /* 0x0000000000007918 */ /* 0x000fe20000000000 */
[----:B------:R0:W-:Y:S04]  /*27910*/  STL.64 [R1+0x9a0], R32 ;  /* 0x0009a02001007387 */ /* 0x0001e80000100a00 */
[----:B------:R1:W-:Y:S04]  /*27920*/  STL.64 [R1+0x9a8], R34 ;  /* 0x0009a82201007387 */ /* 0x0003e80000100a00 */
[----:B0-----:R-:W3:Y:S04]  /*27930*/  LDL.LU R32, [R1+0x2e0] ;  /* 0x0002e00001207983 */ /* 0x001ee80000300800 */
[----:B------:R-:W3:Y:S04]  /*27940*/  LDL.LU R33, [R1+0x2e4] ;  /* 0x0002e40001217983 */ /* 0x000ee80000300800 */
[----:B-1----:R-:W3:Y:S04]  /*27950*/  LDL.LU R34, [R1+0x2e8] ;  /* 0x0002e80001227983 */ /* 0x002ee80000300800 */
        /* <DEDUP_REMOVED lines=35> */
[----:B0-----:R-:W4:Y:S04]  /*27b90*/  LDL.LU.64 R10, [R1+0x1650] ;  /* 0x00165000010a7983 */ /* 0x001f280000300a00 */
[----:B------:R-:W2:Y:S04]  /*27ba0*/  LDL.LU.64 R8, [R1+0x1648] ;  /* 0x0016480001087983 */ /* 0x000ea80000300a00 */
[----:B------:R0:W-:Y:S04]  /*27bb0*/  STL.64 [R1+0x1598], R14 ;  /* 0x0015980e01007387 */ /* 0x0001e80000100a00 */
[----:B0-----:R-:W3:Y:S04]  /*27bc0*/  LDL.LU R14, [R1+0x14d0] ;  /* 0x0014d000010e7983 */ /* 0x001ee80000300800 */
[----:B------:R-:W3:Y:S04]  /*27bd0*/  LDL.LU R15, [R1+0x14cc] ;  /* 0x0014cc00010f7983 */ /* 0x000ee80000300800 */
[----:B------:R0:W-:Y:S04]  /*27be0*/  STL.64 [R1+0x1590], R12 ;  /* 0x0015900c01007387 */ /* 0x0001e80000100a00 */
[----:B0-----:R-:W2:Y:S04]  /*27bf0*/  LDL.LU R12, [R1+0x14c8] ;  /* 0x0014c800010c7983 */ /* 0x001ea80000300800 */
[----:B------:R-:W2:Y:S01]  /*27c00*/  LDL.LU R13, [R1+0x14c4] ;  /* 0x0014c400010d7983 */ /* 0x000ea20000300800 */
[----:B----4-:R-:W-:-:S15]  /*27c10*/  HMMA.16816.F32 R4, R16, R10, R4 ;  /* 0x0000000a1004723c */ /* 0x010fde0000001804 */
        /* <DEDUP_REMOVED lines=13> */
[----:B0-----:R-:W4:Y:S04]  /*27cf0*/  LDL.LU R8, [R1+0x2d0] ;  /* 0x0002d00001087983 */ /* 0x001f280000300800 */
[----:B------:R-:W4:Y:S04]  /*27d00*/  LDL.LU R9, [R1+0x2d4] ;  /* 0x0002d40001097983 */ /* 0x000f280000300800 */
[----:B------:R-:W4:Y:S04]  /*27d10*/  LDL.LU R10, [R1+0x2d8] ;  /* 0x0002d800010a7983 */ /* 0x000f280000300800 */
[----:B------:R-:W4:Y:S01]  /*27d20*/  LDL.LU R11, [R1+0x2dc] ;  /* 0x0002dc00010b7983 */ /* 0x000f220000300800 */
[C---:B--2---:R-:W-:Y:S08]  /*27d30*/  HMMA.16816.F32 R32, R16.reuse, R6, R32 ;  /* 0x000000061020723c */ /* 0x044ff00000001820 */
[----:B----4-:R-:W-:Y:S11]  /*27d40*/  HMMA.16816.F32 R8, R16, R4, R8 ;  /* 0x000000041008723c */ /* 0x010ff60000001808 */
[----:B------:R-:W-:Y:S04]  /*27d50*/  STL.64 [R1+0x930], R32 ;  /* 0x0009302001007387 */ /* 0x000fe80000100a00 */
[----:B------:R0:W-:Y:S04]  /*27d60*/  STL.64 [R1+0x938], R34 ;  /* 0x0009382201007387 */ /* 0x0001e80000100a00 */
[----:B0-----:R-:W2:Y:S04]  /*27d70*/  LDL.LU.64 R34, [R1+0x1620] ;  /* 0x0016200001227983 */ /* 0x001ea80000300a00 */
[----:B------:R-:W4:Y:S04]  /*27d80*/  LDL.LU.64 R32, [R1+0x1618] ;  /* 0x0016180001207983 */ /* 0x000f280000300a00 */
[----:B------:R3:W-:Y:S04]  /*27d90*/  STL.64 [R1+0x1550], R6 ;  /* 0x0015500601007387 */ /* 0x0007e80000100a00 */
[----:B------:R0:W-:Y:S04]  /*27da0*/  STL.64 [R1+0x1548], R4 ;  /* 0x0015480401007387 */ /* 0x0001e80000100a00 */
[----:B------:R1:W-:Y:S01]  /*27db0*/  STL.64 [R1+0x920], R8 ;  /* 0x0009200801007387 */ /* 0x0003e20000100a00 */
[----:B---3--:R-:W-:-:S02]  /*27dc0*/  IMAD R6, R15, 0x100, R14 ;  /* 0x000001000f067824 */ /* 0x008fc400078e020e */
[----:B0-----:R-:W-:Y:S02]  /*27dd0*/  IMAD R5, R21, 0x100, R20 ;  /* 0x0000010015057824 */ /* 0x001fe400078e0214 */
[----:B------:R-:W-:Y:S02]  /*27de0*/  IMAD R4, R23, 0x100, R22 ;  /* 0x0000010017047824 */ /* 0x000fe400078e0216 */
[----:B-1----:R-:W-:Y:S02]  /*27df0*/  IMAD R8, R13, 0x100, R12 ;  /* 0x000001000d087824 */ /* 0x002fe400078e020c */
[----:B------:R-:W-:Y:S01]  /*27e00*/  HMMA.16816.F32 R12, R16, R2, R24 ;  /* 0x00000002100c723c */ /* 0x000fe20000001818 */
[----:B------:R-:W-:Y:S02]  /*27e10*/  F2FP.F16.E4M3.UNPACK_B R17, R6 ;  /* 0x00000006ff11723e */ /* 0x000fe400020006ff */
[----:B------:R-:W-:Y:S02]  /*27e20*/  F2FP.F16.E4M3.UNPACK_B R18, R5 ;  /* 0x00000005ff12723e */ /* 0x000fe400020006ff */
[----:B------:R-:W-:-:S02]  /*27e30*/  F2FP.F16.E4M3.UNPACK_B R16, R8 ;  /* 0x00000008ff10723e */ /* 0x000fc400020006ff */
[----:B------:R-:W-:Y:S01]  /*27e40*/  F2FP.F16.E4M3.UNPACK_B R19, R4 ;  /* 0x00000004ff13723e */ /* 0x000fe200020006ff */
[----:B------:R0:W-:Y:S06]  /*27e50*/  STL.64 [R1+0x928], R10 ;  /* 0x0009280a01007387 */ /* 0x0001ec0000100a00 */
[C---:B0-----:R-:W-:Y:S05]  /*27e60*/  HMMA.16816.F32 R8, R16.reuse, R36, R28 ;  /* 0x000000241008723c */ /* 0x041fea000000181c */
[----:B------:R-:W-:Y:S04]  /*27e70*/  STL.64 [R1+0x8e0], R12 ;  /* 0x0008e00c01007387 */ /* 0x000fe80000100a00 */
[----:B------:R-:W-:Y:S04]  /*27e80*/  STL.64 [R1+0x8e8], R14 ;  /* 0x0008e80e01007387 */ /* 0x000fe80000100a00 */
[----:B------:R-:W3:Y:S06]  /*27e90*/  LDL.LU R4, [R1+0x70] ;  /* 0x0000700001047983 */ /* 0x000eec0000300800 */
[----:B------:R0:W-:Y:S04]  /*27ea0*/  STL.64 [R1+0x8d0], R8 ;  /* 0x0008d00801007387 */ /* 0x0001e80000100a00 */
[----:B------:R1:W-:Y:S04]  /*27eb0*/  STL.64 [R1+0x8d8], R10 ;  /* 0x0008d80a01007387 */ /* 0x0003e80000100a00 */
[----:B------:R-:W3:Y:S04]  /*27ec0*/  LDL.LU R5, [R1+0x74] ;  /* 0x0000740001057983 */ /* 0x000ee80000300800 */
[----:B------:R-:W2:Y:S04]  /*27ed0*/  LDL.LU R6, [R1+0x78] ;  /* 0x0000780001067983 */ /* 0x000ea80000300800 */
[----:B------:R-:W2:Y:S04]  /*27ee0*/  LDL.LU R7, [R1+0x7c] ;  /* 0x00007c0001077983 */ /* 0x000ea80000300800 */
[----:B0-----:R-:W2:Y:S04]  /*27ef0*/  LDL.LU R8, [R1+0xc0] ;  /* 0x0000c00001087983 */ /* 0x001ea80000300800 */
[----:B------:R-:W2:Y:S04]  /*27f00*/  LDL.LU R9, [R1+0xc4] ;  /* 0x0000c40001097983 */ /* 0x000ea80000300800 */
[----:B-1----:R-:W2:Y:S04]  /*27f10*/  LDL.LU R10, [R1+0xc8] ;  /* 0x0000c800010a7983 */ /* 0x002ea80000300800 */
        /* <DEDUP_REMOVED lines=48> */
[----:B---3--:R0:W-:Y:S04]  /*28220*/  STL.64 [R1+0x1558], R4 ;  /* 0x0015580401007387 */ /* 0x0081e80000100a00 */
[----:B0-----:R-:W3:Y:S04]  /*28230*/  LDL.LU R4, [R1+0xa0] ;  /* 0x0000a00001047983 */ /* 0x001ee80000300800 */
        /* <DEDUP_REMOVED lines=10> */
[----:B------:R-:W4:Y:S04]  /*282e0*/  LDL.LU.64 R28, [R1+0x1608] ;  /* 0x00160800011c7983 */ /* 0x000f280000300a00 */
[----:B------:R-:W2:Y:S04]  /*282f0*/  LDL.LU R34, [R1+0x12d8] ;  /* 0x0012d80001227983 */ /* 0x000ea80000300800 */
[----:B------:R-:W2:Y:S01]  /*28300*/  LDL.LU R35, [R1+0x12d4] ;  /* 0x0012d40001237983 */ /* 0x000ea20000300800 */
[----:B----4-:R-:W-:-:S15]  /*28310*/  HMMA.16816.F32 R28, R16, R32, R28 ;  /* 0x00000020101c723c */ /* 0x010fde000000181c */
[----:B------:R-:W-:-:S04]  /*28320*/  NOP ;  /* 0x0000000000007918 */ /* 0x000fc80000000000 */
[----:B------:R-:W-:Y:S04]  /*28330*/  STL.64 [R1+0x8b0], R28 ;  /* 0x0008b01c01007387 */ /* 0x000fe80000100a00 */
[----:B------:R0:W-:Y:S04]  /*28340*/  STL.64 [R1+0x8b8], R30 ;  /* 0x0008b81e01007387 */ /* 0x0001e80000100a00 */
[----:B0-----:R-:W4:Y:S04]  /*28350*/  LDL.LU.64 R30, [R1+0x1600] ;  /* 0x00160000011e7983 */ /* 0x001f280000300a00 */
[----:B------:R-:W2:Y:S04]  /*28360*/  LDL.LU.64 R28, [R1+0x15f8] ;  /* 0x0015f800011c7983 */ /* 0x000ea80000300a00 */
[----:B------:R-:W2:Y:S04]  /*28370*/  LDL.LU R32, [R1+0x12e0] ;  /* 0x0012e00001207983 */ /* 0x000ea80000300800 */
[----:B------:R-:W2:Y:S01]  /*28380*/  LDL.LU R33, [R1+0x12dc] ;  /* 0x0012dc0001217983 */ /* 0x000ea20000300800 */
[----:B----4-:R-:W-:-:S15]  /*28390*/  HMMA.16816.F32 R24, R16, R30, R24 ;  /* 0x0000001e1018723c */ /* 0x010fde0000001818 */
[----:B------:R-:W-:-:S04]  /*283a0*/  NOP ;  /* 0x0000000000007918 */ /* 0x000fc80000000000 */
[----:B------:R-:W-:Y:S04]  /*283b0*/  STL.64 [R1+0x8a0], R24 ;  /* 0x0008a01801007387 */ /* 0x000fe80000100a00 */
[----:B------:R0:W-:Y:S04]  /*283c0*/  STL.64 [R1+0x8a8], R26 ;  /* 0x0008a81a01007387 */ /* 0x0001e80000100a00 */
[----:B0-----:R-:W2:Y:S04]  /*283d0*/  LDL.LU.64 R26, [R1+0x15f0] ;  /* 0x0015f000011a7983 */ /* 0x001ea80000300a00 */
[----:B------:R-:W2:Y:S04]  /*283e0*/  LDL.LU.64 R24, [R1+0x15e8] ;  /* 0x0015e80001187983 */ /* 0x000ea80000300a00 */
[----:B------:R-:W4:Y:S01]  /*283f0*/  LDL.LU R31, [R1] ;  /* 0x00000000011f7983 */ /* 0x000f220000300800 */
        /* <DEDUP_REMOVED lines=19> */
[----:B-1----:R-:W3:Y:S01]  /*28530*/  LDL.LU R26, [R1+0x18] ;  /* 0x00001800011a7983 */ /* 0x002ee20000300800 */
[----:B------:R-:W-:-:S03]  /*28540*/  IMAD.MOV.U32 R27, RZ, RZ, R0 ;  /* 0x000000ffff1b7224 */ /* 0x000fc600078e0000 */
        /* <DEDUP_REMOVED lines=31> */
[----:B------:R0:W5:Y:S01]  /*28740*/  LDL.LU R0, [R1+0x1568] ;  /* 0x0015680001007983 */ /* 0x0001620000300800 */
[----:B--2---:R-:W-:-:S15]  /*28750*/  HMMA.16816.F32 R4, R16, R10, R4 ;  /* 0x0000000a1004723c */ /* 0x004fde0000001804 */
[----:B------:R-:W-:-:S04]  /*28760*/  NOP ;  /* 0x0000000000007918 */ /* 0x000fc80000000000 */
[----:B------:R-:W-:Y:S04]  /*28770*/  STL.64 [R1+0xb0], R4 ;  /* 0x0000b00401007387 */ /* 0x000fe80000100a00 */
[----:B------:R1:W-:Y:S04]  /*28780*/  STL.64 [R1+0xb8], R6 ;  /* 0x0000b80601007387 */ /* 0x0003e80000100a00 */
[----:B-1----:R-:W3:Y:S04]  /*28790*/  LDL.LU.64 R6, [R1+0x1560] ;  /* 0x0015600001067983 */ /* 0x002ee80000300a00 */
[----:B------:R-:W3:Y:S02]  /*287a0*/  LDL.LU.64 R4, [R1+0x1558] ;  /* 0x0015580001047983 */ /* 0x000ee40000300a00 */
[----:B---3--:R-:W-:Y:S02]  /*287b0*/  HMMA.16816.F32 R8, R16, R8, R4 ;  /* 0x000000081008723c */ /* 0x008fe40000001804 */
[----:B------:R-:W2:Y:S04]  /*287c0*/  LDL.LU.64 R6, [R1+0x1550] ;  /* 0x0015500001067983 */ /* 0x000ea80000300a00 */
[----:B------:R-:W3:-:S13]  /*287d0*/  LDL.LU.64 R4, [R1+0x1548] ;  /* 0x0015480001047983 */ /* 0x000eda0000300a00 */
[----:B------:R-:W-:Y:S04]  /*287e0*/  STL.64 [R1+0xa0], R8 ;  /* 0x0000a00801007387 */ /* 0x000fe80000100a00 */
[----:B------:R3:W-:Y:S01]  /*287f0*/  STL.64 [R1+0xa8], R10 ;  /* 0x0000a80a01007387 */ /* 0x0007e20000100a00 */
[----:B----4-:R-:W-:Y:S01]  /*28800*/  VIADD R31, R31, 0xffffffc0 ;  /* 0xffffffc01f1f7836 */ /* 0x010fe20000000000 */
[----:B------:R-:W-:Y:S02]  /*28810*/  IADD3 R32, P4, PT, R32, UR6, RZ ;  /* 0x0000000620207c10 */ /* 0x000fe4000ff9e0ff */
[----:B------:R-:W-:Y:S02]  /*28820*/  IADD3 R33, P6, PT, R33, UR6, RZ ;  /* 0x0000000621217c10 */ /* 0x000fe4000ffde0ff */
[----:B------:R-:W-:-:S02]  /*28830*/  IADD3 R34, P5, PT, R34, UR6, RZ ;  /* 0x0000000622227c10 */ /* 0x000fc4000ffbe0ff */
[----:B------:R-:W-:Y:S02]  /*28840*/  IADD3 R35, P3, PT, R35, UR6, RZ ;  /* 0x0000000623237c10 */ /* 0x000fe4000ff7e0ff */
[----:B------:R-:W-:Y:S02]  /*28850*/  IADD3 R36, P2, PT, R36, UR6, RZ ;  /* 0x0000000624247c10 */ /* 0x000fe4000ff5e0ff */
[----:B------:R-:W-:Y:S01]  /*28860*/  IADD3 R37, P1, PT, R37, UR6, RZ ;  /* 0x0000000625257c10 */ /* 0x000fe2000ff3e0ff */
[C---:B--2---:R-:W-:Y:S08]  /*28870*/  HMMA.16816.F32 R12, R16.reuse, R6, R12 ;  /* 0x00000006100c723c */ /* 0x044ff0000000180c */
[C---:B---3--:R-:W-:Y:S08]  /*28880*/  HMMA.16816.F32 R8, R16.reuse, R4, R20 ;  /* 0x000000041008723c */ /* 0x048ff00000001814 */
[----:B------:R-:W-:Y:S03]  /*28890*/  HMMA.16816.F32 R4, R16, R2, R24 ;  /* 0x000000021004723c */ /* 0x000fe60000001818 */
[----:B------:R-:W-:Y:S04]  /*288a0*/  STL.64 [R1+0x40], R12 ;  /* 0x0000400c01007387 */ /* 0x000fe80000100a00 */
[----:B------:R-:W-:Y:S04]  /*288b0*/  STL.64 [R1+0x48], R14 ;  /* 0x0000480e01007387 */ /* 0x000fe80000100a00 */
[----:B------:R-:W-:Y:S04]  /*288c0*/  STL.64 [R1+0x20], R8 ;  /* 0x0000200801007387 */ /* 0x000fe80000100a00 */
[----:B------:R-:W-:Y:S04]  /*288d0*/  STL.64 [R1+0x28], R10 ;  /* 0x0000280a01007387 */ /* 0x000fe80000100a00 */
[----:B------:R1:W-:Y:S04]  /*288e0*/  STL.64 [R1+0x10], R4 ;  /* 0x0000100401007387 */ /* 0x0003e80000100a00 */
[----:B------:R2:W-:Y:S04]  /*288f0*/  STL.64 [R1+0x18], R6 ;  /* 0x0000180601007387 */ /* 0x0005e80000100a00 */
[----:B------:R3:W-:Y:S04]  /*28900*/  STL [R1], R31 ;  /* 0x0000001f01007387 */ /* 0x0007e80000100800 */
[----:B------:R4:W-:Y:S04]  /*28910*/  STL [R1+0x12e0], R32 ;  /* 0x0012e02001007387 */ /* 0x0009e80000100800 */
[----:B------:R0:W-:Y:S04]  /*28920*/  STL [R1+0x12dc], R33 ;  /* 0x0012dc2101007387 */ /* 0x0001e80000100800 */
[----:B------:R0:W-:Y:S04]  /*28930*/  STL [R1+0x12d8], R34 ;  /* 0x0012d82201007387 */ /* 0x0001e80000100800 */
[----:B------:R-:W4:Y:S04]  /*28940*/  LDL.LU R3, [R1+0x12c8] ;  /* 0x0012c80001037983 */ /* 0x000f280000300800 */
[----:B------:R0:W-:Y:S04]  /*28950*/  STL [R1+0x12d4], R35 ;  /* 0x0012d42301007387 */ /* 0x0001e80000100800 */
[----:B-1----:R-:W4:Y:S04]  /*28960*/  LDL.LU R4, [R1+0x12c4] ;  /* 0x0012c40001047983 */ /* 0x002f280000300800 */
[----:B------:R1:W-:Y:S04]  /*28970*/  STL [R1+0x12d0], R36 ;  /* 0x0012d02401007387 */ /* 0x0003e80000100800 */
[----:B------:R-:W4:Y:S04]  /*28980*/  LDL.LU R5, [R1+0x12c0] ;  /* 0x0012c00001057983 */ /* 0x000f280000300800 */
[----:B------:R0:W-:Y:S04]  /*28990*/  STL [R1+0x12cc], R37 ;  /* 0x0012cc2501007387 */ /* 0x0001e80000100800 */
[----:B--2---:R-:W2:Y:S04]  /*289a0*/  LDL.LU R6, [R1+0x12bc] ;  /* 0x0012bc0001067983 */ /* 0x004ea80000300800 */
        /* <DEDUP_REMOVED lines=20> */
[----:B---3--:R-:W3:Y:S04]  /*28af0*/  LDL.LU R31, [R1+0x1268] ;  /* 0x00126800011f7983 */ /* 0x008ee80000300800 */
[----:B----4-:R-:W4:Y:S04]  /*28b00*/  LDL.LU R32, [R1+0x1264] ;  /* 0x0012640001207983 */ /* 0x010f280000300800 */
[----:B0-----:R-:W4:Y:S04]  /*28b10*/  LDL.LU R33, [R1+0x1260] ;  /* 0x0012600001217983 */ /* 0x001f280000300800 */
[----:B------:R-:W4:Y:S04]  /*28b20*/  LDL.LU R34, [R1+0x125c] ;  /* 0x00125c0001227983 */ /* 0x000f280000300800 */
[----:B------:R-:W4:Y:S04]  /*28b30*/  LDL.LU R35, [R1+0x1258] ;  /* 0x0012580001237983 */ /* 0x000f280000300800 */
[----:B-1----:R-:W4:Y:S04]  /*28b40*/  LDL.LU R36, [R1+0x1254] ;  /* 0x0012540001247983 */ /* 0x002f280000300800 */
[----:B------:R-:W4:Y:S01]  /*28b50*/  LDL.LU R37, [R1+0x1100] ;  /* 0x0011000001257983 */ /* 0x000f220000300800 */
[----:B------:R-:W-:-:S02]  /*28b60*/  IADD3 R3, P0, PT, R3, UR6, RZ ;  /* 0x0000000603037c10 */ /* 0x000fc4000ff1e0ff */
[----:B------:R-:W-:Y:S02]  /*28b70*/  IADD3.X R4, PT, PT, R4, UR8, RZ, P4, !PT ;  /* 0x0000000804047c10 */ /* 0x000fe4000a7fe4ff */
[----:B------:R-:W-:Y:S02]  /*28b80*/  IADD3 R5, P4, PT, R5, UR6, RZ ;  /* 0x0000000605057c10 */ /* 0x000fe4000ff9e0ff */
[----:B--2---:R-:W-:Y:S02]  /*28b90*/  IADD3.X R6, PT, PT, R6, UR8, RZ, P6, !PT ;  /* 0x0000000806067c10 */ /* 0x004fe4000b7fe4ff */
[----:B------:R-:W-:Y:S01]  /*28ba0*/  IADD3 R7, P6, PT, R7, UR6, RZ ;  /* 0x0000000607077c10 */ /* 0x000fe2000ffde0ff */
[----:B------:R0:W-:Y:S01]  /*28bb0*/  STL [R1+0x12c8], R3 ;  /* 0x0012c80301007387 */ /* 0x0001e20000100800 */
[----:B------:R-:W-:-:S03]  /*28bc0*/  IADD3.X R8, PT, PT, R8, UR8, RZ, P5, !PT ;  /* 0x0000000808087c10 */ /* 0x000fc6000affe4ff */
[----:B------:R1:W-:Y:S01]  /*28bd0*/  STL [R1+0x12c4], R4 ;  /* 0x0012c40401007387 */ /* 0x0003e20000100800 */
[----:B------:R-:W-:-:S03]  /*28be0*/  IADD3 R9, P5, PT, R9, UR6, RZ ;  /* 0x0000000609097c10 */ /* 0x000fc6000ffbe0ff */
        /* <DEDUP_REMOVED lines=35> */
[----:B---3--:R-:W-:-:S03]  /*28e20*/  IADD3 R31, P2, PT, R31, UR6, RZ ;  /* 0x000000061f1f7c10 */ /* 0x008fc6000ff5e0ff */
[----:B------:R3:W-:Y:S01]  /*28e30*/  STL [R1+0x1278], R27 ;  /* 0x0012781b01007387 */ /* 0x0007e20000100800 */
[----:B----4-:R-:W-:-:S03]  /*28e40*/  IADD3.X R32, PT, PT, R32, UR8, RZ, P1, !PT ;  /* 0x0000000820207c10 */ /* 0x010fc60008ffe4ff */
[----:B------:R4:W-:Y:S01]  /*28e50*/  STL [R1+0x1274], R28 ;  /* 0x0012741c01007387 */ /* 0x0009e20000100800 */
[----:B------:R-:W-:-:S03]  /*28e60*/  IADD3 R33, P1, PT, R33, UR6, RZ ;  /* 0x0000000621217c10 */ /* 0x000fc6000ff3e0ff */
[----:B------:R0:W-:Y:S01]  /*28e70*/  STL [R1+0x1270], R29 ;  /* 0x0012701d01007387 */ /* 0x0001e20000100800 */
[----:B------:R-:W-:-:S03]  /*28e80*/  IADD3.X R34, PT, PT, R34, UR8, RZ, P0, !PT ;  /* 0x0000000822227c10 */ /* 0x000fc600087fe4ff */
[----:B------:R0:W-:Y:S04]  /*28e90*/  STL [R1+0x126c], R30 ;  /* 0x00126c1e01007387 */ /* 0x0001e80000100800 */
[----:B------:R0:W-:Y:S01]  /*28ea0*/  STL [R1+0x1268], R31 ;  /* 0x0012681f01007387 */ /* 0x0001e20000100800 */
[----:B------:R-:W-:-:S03]  /*28eb0*/  IADD3 R35, P0, PT, R35, UR6, RZ ;  /* 0x0000000623237c10 */ /* 0x000fc6000ff1e0ff */
[----:B------:R0:W-:Y:S01]  /*28ec0*/  STL [R1+0x1264], R32 ;  /* 0x0012642001007387 */ /* 0x0001e20000100800 */
[----:B------:R-:W-:-:S03]  /*28ed0*/  IADD3.X R36, PT, PT, R36, UR8, RZ, P4, !PT ;  /* 0x0000000824247c10 */ /* 0x000fc6000a7fe4ff */
[----:B------:R1:W-:Y:S04]  /*28ee0*/  STL [R1+0x1260], R33 ;  /* 0x0012602101007387 */ /* 0x0003e80000100800 */
[----:B------:R1:W-:Y:S01]  /*28ef0*/  STL [R1+0x125c], R34 ;  /* 0x00125c2201007387 */ /* 0x0003e20000100800 */
[----:B------:R-:W-:-:S03]  /*28f00*/  IADD3 R37, P4, PT, R37, UR6, RZ ;  /* 0x0000000625257c10 */ /* 0x000fc6000ff9e0ff */
[----:B0-----:R-:W4:Y:S04]  /*28f10*/  LDL.LU R3, [R1+0x10e4] ;  /* 0x0010e40001037983 */ /* 0x001f280000300800 */
[----:B------:R0:W-:Y:S04]  /*28f20*/  STL [R1+0x1258], R35 ;  /* 0x0012582301007387 */ /* 0x0001e80000100800 */
[----:B-1----:R-:W4:Y:S04]  /*28f30*/  LDL.LU R4, [R1+0x1108] ;  /* 0x0011080001047983 */ /* 0x002f280000300800 */
[----:B------:R1:W-:Y:S04]  /*28f40*/  STL [R1+0x1254], R36 ;  /* 0x0012542401007387 */ /* 0x0003e80000100800 */
[----:B--2---:R-:W2:Y:S04]  /*28f50*/  LDL.LU R5, [R1+0x10e8] ;  /* 0x0010e80001057983 */ /* 0x004ea80000300800 */
[----:B------:R0:W-:Y:S04]  /*28f60*/  STL [R1+0x1100], R37 ;  /* 0x0011002501007387 */ /* 0x0001e80000100800 */
        /* <DEDUP_REMOVED lines=27> */
[----:B------:R-:W4:Y:S01]  /*29120*/  LDL.LU R37, [R1+0x1144] ;  /* 0x0011440001257983 */ /* 0x000f220000300800 */
[----:B------:R-:W-:-:S02]  /*29130*/  IADD3.X R3, PT, PT, R3, UR8, RZ, P6, !PT ;  /* 0x0000000803037c10 */ /* 0x000fc4000b7fe4ff */
[----:B------:R-:W-:Y:S02]  /*29140*/  IADD3 R4, P6, PT, R4, UR6, RZ ;  /* 0x0000000604047c10 */ /* 0x000fe4000ffde0ff */
[----:B--2---:R-:W-:Y:S02]  /*29150*/  IADD3.X R5, PT, PT, R5, UR8, RZ, P5, !PT ;  /* 0x0000000805057c10 */ /* 0x004fe4000affe4ff */
[----:B------:R-:W-:Y:S02]  /*29160*/  IADD3 R6, P5, PT, R6, UR6, RZ ;  /* 0x0000000606067c10 */ /* 0x000fe4000ffbe0ff */
[----:B------:R-:W-:Y:S01]  /*29170*/  IADD3.X R7, PT, PT, R7, UR8, RZ, P3, !PT ;  /* 0x0000000807077c10 */ /* 0x000fe20009ffe4ff */
        /* <DEDUP_REMOVED lines=31> */
[----:B---3--:R-:W-:-:S03]  /*29370*/  IADD3.X R27, PT, PT, R27, UR8, RZ, P2, !PT ;  /* 0x000000081b1b7c10 */ /* 0x008fc600097fe4ff */
[----:B------:R3:W-:Y:S01]  /*29380*/  STL [R1+0x110c], R23 ;  /* 0x00110c1701007387 */ /* 0x0007e20000100800 */
[----:B----4-:R-:W-:-:S03]  /*29390*/  IADD3 R28, P2, PT, R28, UR6, RZ ;  /* 0x000000061c1c7c10 */ /* 0x010fc6000ff5e0ff */
        /* <DEDUP_REMOVED lines=12> */
[----:B------:R0:W-:Y:S04]  /*29460*/  STL [R1+0x124c], R30 ;  /* 0x00124c1e01007387 */ /* 0x0001e80000100800 */
[----:B------:R0:W-:Y:S01]  /*29470*/  STL [R1+0x112c], R31 ;  /* 0x00112c1f01007387 */ /* 0x0001e20000100800 */
[----:B------:R-:W-:-:S03]  /*29480*/  IADD3.X R35, PT, PT, R35, UR8, RZ, P6, !PT ;  /* 0x0000000823237c10 */ /* 0x000fc6000b7fe4ff */
[----:B------:R0:W-:Y:S01]  /*29490*/  STL [R1+0x1250], R32 ;  /* 0x0012502001007387 */ /* 0x0001e20000100800 */
[----:B------:R-:W-:-:S03]  /*294a0*/  IADD3 R36, P6, PT, R36, UR6, RZ ;  /* 0x0000000624247c10 */ /* 0x000fc6000ffde0ff */
[----:B------:R1:W-:Y:S04]  /*294b0*/  STL [R1+0x1134], R33 ;  /* 0x0011342101007387 */ /* 0x0003e80000100800 */
[----:B------:R1:W-:Y:S01]  /*294c0*/  STL [R1+0x1248], R34 ;  /* 0x0012482201007387 */ /* 0x0003e20000100800 */
[----:B------:R-:W-:-:S03]  /*294d0*/  IADD3.X R37, PT, PT, R37, UR8, RZ, P5, !PT ;  /* 0x0000000825257c10 */ /* 0x000fc6000affe4ff */
        /* <DEDUP_REMOVED lines=34> */
[----:B------:R-:W-:-:S02]  /*29700*/  IADD3 R3, P5, PT, R3, UR6, RZ ;  /* 0x0000000603037c10 */ /* 0x000fc4000ffbe0ff */
[----:B------:R-:W-:Y:S02]  /*29710*/  IADD3.X R4, PT, PT, R4, UR8, RZ, P3, !PT ;  /* 0x0000000804047c10 */ /* 0x000fe40009ffe4ff */
[----:B--2---:R-:W-:Y:S02]  /*29720*/  IADD3 R5, P3, PT, R5, UR6, RZ ;  /* 0x0000000605057c10 */ /* 0x004fe4000ff7e0ff */
[----:B------:R-:W-:Y:S02]  /*29730*/  IADD3.X R6, PT, PT, R6, UR8, RZ, P2, !PT ;  /* 0x0000000806067c10 */ /* 0x000fe400097fe4ff */
        /* <DEDUP_REMOVED lines=31> */
[----:B------:R0:W-:Y:S01]  /*29930*/  STL [R1+0x115c], R22 ;  /* 0x00115c1601007387 */ /* 0x0001e20000100800 */
[----:B------:R-:W-:-:S03]  /*29940*/  IADD3 R27, P1, PT, R27, UR6, RZ ;  /* 0x000000061b1b7c10 */ /* 0x000fc6000ff3e0ff */
[----:B------:R-:W-:Y:S01]  /*29950*/  STL [R1+0x120c], R23 ;  /* 0x00120c1701007387 */ /* 0x000fe20000100800 */
[----:B------:R-:W-:-:S03]  /*29960*/  IADD3.X R28, PT, PT, R28, UR8, RZ, P0, !PT ;  /* 0x000000081c1c7c10 */ /* 0x000fc600087fe4ff */
[----:B------:R-:W-:Y:S01]  /*29970*/  STL [R1+0x1164], R24 ;  /* 0x0011641801007387 */ /* 0x000fe20000100800 */
[----:B------:R-:W-:-:S03]  /*29980*/  IADD3 R29, P0, PT, R29, UR6, RZ ;  /* 0x000000061d1d7c10 */ /* 0x000fc6000ff1e0ff */
[----:B------:R-:W-:Y:S01]  /*29990*/  STL [R1+0x1208], R25 ;  /* 0x0012081901007387 */ /* 0x000fe20000100800 */
        /* <DEDUP_REMOVED lines=51> */
[----:B------:R-:W-:-:S04]  /*29cd0*/  UIADD3 UR7, UPT, UPT, UR7, -0x1, URZ ;  /* 0xffffffff07077890 */ /* 0x000fc8000fffe0ff */
[----:B------:R-:W-:Y:S01]  /*29ce0*/  UISETP.NE.U32.AND UP0, UPT, UR7, URZ, UPT ;  /* 0x000000ff0700728c */ /* 0x000fe2000bf05070 */
[----:B------:R-:W-:Y:S02]  /*29cf0*/  IADD3.X R3, PT, PT, R3, UR8, RZ, P2, !PT ;  /* 0x0000000803037c10 */ /* 0x000fe400097fe4ff */
[----:B------:R-:W-:Y:S02]  /*29d00*/  IADD3 R4, P2, PT, R4, UR6, RZ ;  /* 0x0000000604047c10 */ /* 0x000fe4000ff5e0ff */
[----:B--2---:R-:W-:Y:S02]  /*29d10*/  IADD3.X R5, PT, PT, R5, UR8, RZ, P1, !PT ;  /* 0x0000000805057c10 */ /* 0x004fe40008ffe4ff */
[----:B------:R-:W-:Y:S02]  /*29d20*/  IADD3 R6, P1, PT, R6, UR6, RZ ;  /* 0x0000000606067c10 */ /* 0x000fe4000ff3e0ff */
[----:B------:R-:W-:Y:S01]  /*29d30*/  IADD3.X R7, PT, PT, R7, UR8, RZ, P0, !PT ;  /* 0x0000000807077c10 */ /* 0x000fe200087fe4ff */
[----:B------:R-:W-:Y:S01]  /*29d40*/  STL [R1+0x1180], R3 ;  /* 0x0011800301007387 */ /* 0x000fe20000100800 */
[----:B------:R-:W-:-:S03]  /*29d50*/  IADD3 R8, P0, PT, R8, UR6, RZ ;  /* 0x0000000608087c10 */ /* 0x000fc6000ff1e0ff */
[----:B------:R-:W-:Y:S01]  /*29d60*/  STL [R1+0x11b8], R4 ;  /* 0x0011b80401007387 */ /* 0x000fe20000100800 */
[----:B------:R-:W-:-:S03]  /*29d70*/  IADD3.X R9, PT, PT, R9, UR8, RZ, P4, !PT ;  /* 0x0000000809097c10 */ /* 0x000fc6000a7fe4ff */
        /* <DEDUP_REMOVED lines=11> */
[----:B---3--:R-:W-:-:S03]  /*29e30*/  IADD3.X R15, PT, PT, R15, UR8, RZ, P3, !PT ;  /* 0x000000080f0f7c10 */ /* 0x008fc60009ffe4ff */
[----:B------:R-:W-:Y:S01]  /*29e40*/  STL [R1+0x119c], R11 ;  /* 0x00119c0b01007387 */ /* 0x000fe20000100800 */
[----:B----4-:R-:W-:-:S03]  /*29e50*/  IADD3 R20, P3, PT, R20, UR6, RZ ;  /* 0x0000000614147c10 */ /* 0x010fc6000ff7e0ff */
[----:B------:R-:W-:Y:S01]  /*29e60*/  STL [R1+0x11d8], R12 ;  /* 0x0011d80c01007387 */ /* 0x000fe20000100800 */
[----:B------:R-:W-:-:S03]  /*29e70*/  IADD3.X R26, PT, PT, R26, UR8, RZ, P1, !PT ;  /* 0x000000081a1a7c10 */ /* 0x000fc60008ffe4ff */
[----:B------:R-:W-:Y:S04]  /*29e80*/  STL [R1+0x11a4], R13 ;  /* 0x0011a40d01007387 */ /* 0x000fe80000100800 */
[----:B------:R-:W-:Y:S04]  /*29e90*/  STL [R1+0x11e0], R14 ;  /* 0x0011e00e01007387 */ /* 0x000fe80000100800 */
[----:B------:R-:W-:Y:S04]  /*29ea0*/  STL [R1+0x11ac], R15 ;  /* 0x0011ac0f01007387 */ /* 0x000fe80000100800 */
[----:B------:R-:W-:Y:S04]  /*29eb0*/  STL [R1+0x11e8], R20 ;  /* 0x0011e81401007387 */ /* 0x000fe80000100800 */
[----:B------:R0:W-:Y:S02]  /*29ec0*/  STL [R1+0x11bc], R26 ;  /* 0x0011bc1a01007387 */ /* 0x0001e40000100800 */
[----:B0-----:R-:W0:Y:S01]  /*29ed0*/  LDC R26, c[0x0][0x3a8] ;  /* 0x0000ea00ff1a7b82 */ /* 0x001e220000000800 */
[----:B------:R-:W-:-:S02]  /*29ee0*/  IADD3.X R21, PT, PT, R21, UR8, RZ, P2, !PT ;  /* 0x0000000815157c10 */ /* 0x000fc400097fe4ff */
[----:B------:R-:W-:Y:S02]  /*29ef0*/  IADD3 R22, P2, PT, R22, UR6, RZ ;  /* 0x0000000616167c10 */ /* 0x000fe4000ff5e0ff */
[----:B------:R-:W-:Y:S02]  /*29f00*/  IADD3 R23, P1, PT, R23, UR6, RZ ;  /* 0x0000000617177c10 */ /* 0x000fe4000ff3e0ff */
        /* <DEDUP_REMOVED lines=10> */
[----:B------:R-:W-:-:S03]  /*29fb0*/  IADD3.X R31, PT, PT, R31, UR8, RZ, P5, !PT ;  /* 0x000000081f1f7c10 */ /* 0x000fc6000affe4ff */
[----:B------:R1:W-:Y:S01]  /*29fc0*/  STL [R1+0x11cc], R27 ;  /* 0x0011cc1b01007387 */ /* 0x0003e20000100800 */
[----:B------:R-:W-:Y:S01]  /*29fd0*/  IADD3.X R32, PT, PT, R32, UR8, RZ, P3, !PT ;  /* 0x0000000820207c10 */ /* 0x000fe20009ffe4ff */
[----:B0-----:R-:W-:Y:S02]  /*29fe0*/  IMAD.SHL.U32 R2, R26, 0x40, RZ ;  /* 0x000000401a027824 */ /* 0x001fe400078e00ff */
[----:B------:R1:W-:Y:S01]  /*29ff0*/  STL [R1+0x1204], R28 ;  /* 0x0012041c01007387 */ /* 0x0003e20000100800 */
[----:B------:R-:W-:Y:S02]  /*2a000*/  IADD3.X R33, PT, PT, R33, UR8, RZ, P2, !PT ;  /* 0x0000000821217c10 */ /* 0x000fe400097fe4ff */
[----:B------:R-:W-:Y:S01]  /*2a010*/  IADD3 R30, P6, PT, R2, R30, RZ ;  /* 0x0000001e021e7210 */ /* 0x000fe20007fde0ff */
[----:B------:R1:W-:Y:S01]  /*2a020*/  STL [R1+0x11d4], R29 ;  /* 0x0011d41d01007387 */ /* 0x0003e20000100800 */
[----:B------:R-:W-:Y:S02]  /*2a030*/  IADD3.X R34, PT, PT, R34, UR8, RZ, P1, !PT ;  /* 0x0000000822227c10 */ /* 0x000fe40008ffe4ff */
[----:B------:R-:W-:-:S02]  /*2a040*/  IADD3.X R35, PT, PT, R35, UR8, RZ, P0, !PT ;  /* 0x0000000823237c10 */ /* 0x000fc400087fe4ff */
[----:B------:R-:W-:Y:S01]  /*2a050*/  LEA.HI.X.SX32 R37, R2, R37, 0x1, P6 ;  /* 0x0000002502257211 */ /* 0x000fe200030f0eff */
[----:B------:R1:W-:Y:S04]  /*2a060*/  STL [R1+0x8], R30 ;  /* 0x0000081e01007387 */ /* 0x0003e80000100800 */
[----:B------:R1:W-:Y:S04]  /*2a070*/  STL [R1+0x11dc], R31 ;  /* 0x0011dc1f01007387 */ /* 0x0003e80000100800 */
[----:B------:R1:W-:Y:S01]  /*2a080*/  STL [R1+0x11e4], R32 ;  /* 0x0011e42001007387 */ /* 0x0003e20000100800 */
[----:B------:R-:W-:-:S03]  /*2a090*/  IADD3.X R36, PT, PT, R36, UR8, RZ, P4, !PT ;  /* 0x0000000824247c10 */ /* 0x000fc6000a7fe4ff */
[----:B------:R1:W-:Y:S04]  /*2a0a0*/  STL [R1+0x11ec], R33 ;  /* 0x0011ec2101007387 */ /* 0x0003e80000100800 */
[----:B------:R1:W-:Y:S04]  /*2a0b0*/  STL [R1+0x11f4], R34 ;  /* 0x0011f42201007387 */ /* 0x0003e80000100800 */
[----:B------:R1:W-:Y:S04]  /*2a0c0*/  STL [R1+0x4], R37 ;  /* 0x0000042501007387 */ /* 0x0003e80000100800 */
[----:B------:R1:W-:Y:S04]  /*2a0d0*/  STL [R1+0x11fc], R35 ;  /* 0x0011fc2301007387 */ /* 0x0003e80000100800 */
[----:B------:R1:W-:Y:S01]  /*2a0e0*/  STL [R1+0x1160], R36 ;  /* 0x0011602401007387 */ /* 0x0003e20000100800 */
[----:B------:R-:W-:Y:S05]  /*2a0f0*/  BRA.U UP0, `(.L_x_2) ;  /* 0xfffffe0500e07547 */ /* 0x000fea000b83ffff */
.L_x_1:
[----:B0-----:R-:W2:Y:S01]  /*2a100*/  LDL.LU R2, [R1+0x1534] ;  /* 0x0015340001027983 */ /* 0x001ea20000300800 */
[----:B------:R-:W2:Y:S03]  /*2a110*/  LDCU.64 UR6, c[0x0][0x398] ;  /* 0x00007300ff0677ac */ /* 0x000ea60008000a00 */
[----:B------:R-:W-:Y:S01]  /*2a120*/  STL [R1+0x15d4], R24 ;  /* 0x0015d41801007387 */ /* 0x000fe20000100800 */
[----:B------:R-:W0:Y:S03]  /*2a130*/  LDCU UR15, c[0x0][0x3b4] ;  /* 0x00007680ff0f77ac */ /* 0x000e260008000800 */
[----:B------:R-:W-:Y:S01]  /*2a140*/  STL [R1+0x15cc], R7 ;  /* 0x0015cc0701007387 */ /* 0x000fe20000100800 */
[----:B------:R-:W3:Y:S03]  /*2a150*/  LDCU UR14, c[0x0][0x39c] ;  /* 0x00007380ff0e77ac */ /* 0x000ee60008000800 */
[----:B------:R-:W-:Y:S01]  /*2a160*/  STL [R1+0x15c4], R6 ;  /* 0x0015c40601007387 */ /* 0x000fe20000100800 */
[----:B------:R-:W4:Y:S03]  /*2a170*/  LDCU.64 UR8, c[0x0][0x390] ;  /* 0x00007200ff0877ac */ /* 0x000f260008000a00 */
[----:B------:R-:W-:Y:S01]  /*2a180*/  STL [R1+0x15c0], R5 ;  /* 0x0015c00501007387 */ /* 0x000fe20000100800 */
[----:B------:R-:W-:Y:S01]  /*2a190*/  MOV.SPILL R3, UR40 ;  /* 0x0000002800037c02 */ /* 0x000fe20009000f00 */
[----:B------:R-:W1:Y:S02]  /*2a1a0*/  LDCU UR13, c[0x0][0x39c] ;  /* 0x00007380ff0d77ac */ /* 0x000e640008000800 */
[----:B------:R-:W-:Y:S01]  /*2a1b0*/  STL [R1+0x15bc], R4 ;  /* 0x0015bc0401007387 */ /* 0x000fe20000100800 */
[----:B------:R-:W0:Y:S03]  /*2a1c0*/  LDCU UR12, c[0x0][0x39c] ;  /* 0x00007380ff0c77ac */ /* 0x000e260008000800 */
[----:B------:R-:W-:Y:S01]  /*2a1d0*/  STL [R1+0x15b8], R25 ;  /* 0x0015b81901007387 */ /* 0x000fe20000100800 */
[----:B-----5:R-:W-:Y:S01]  /*2a1e0*/  LOP3.LUT R0, R0, 0xfeffffff, RZ, 0xc0, !PT ;  /* 0xfeffffff00007812 */ /* 0x020fe200078ec0ff */
[----:B------:R-:W0:Y:S02]  /*2a1f0*/  LDCU UR10, c[0x0][0x39c] ;  /* 0x00007380ff0a77ac */ /* 0x000e240008000800 */
[----:B------:R1:W-:Y:S01]  /*2a200*/  STL [R1+0x15b4], R26 ;  /* 0x0015b41a01007387 */ /* 0x0003e20000100800 */
[----:B------:R-:W0:Y:S01]  /*2a210*/  LDCU UR11, c[0x0][0x39c] ;  /* 0x00007380ff0b77ac */ /* 0x000e220008000800 */
[----:B------:R-:W0:Y:S02]  /*2a220*/  LDCU UR77, c[0x0][0x39c] ;  /* 0x00007380ff4d77ac */ /* 0x000e240008000800 */
[----:B-1----:R-:W3:Y:S01]  /*2a230*/  LDL.LU R26, [R1+0x50] ;  /* 0x00005000011a7983 */ /* 0x002ee20000300800 */
[----:B------:R-:W-:Y:S01]  /*2a240*/  MOV.SPILL R4, UR41 ;  /* 0x0000002900047c02 */ /* 0x000fe20009000f00 */
[----:B------:R-:W1:Y:S02]  /*2a250*/  LDCU UR41, c[0x0][0x39c] ;  /* 0x00007380ff2977ac */ /* 0x000e640008000800 */
[----:B------:R-:W-:Y:S01]  /*2a260*/  STL [R1+0x15b0], R27 ;  /* 0x0015b01b01007387 */ /* 0x000fe20000100800 */
[----:B------:R-:W0:Y:S03]  /*2a270*/  LDCU UR40, c[0x0][0x39c] ;  /* 0x00007380ff2877ac */ /* 0x000e260008000800 */
        /* <DEDUP_REMOVED lines=16> */
[----:B------:R3:W-:Y:S01]  /*2a380*/  STL [R1+0xfc4], R3 ;  /* 0x000fc40301007387 */ /* 0x0007e20000100800 */
[----:B------:R-:W0:Y:S01]  /*2a390*/  LDCU UR68, c[0x0][0x39c] ;  /* 0x00007380ff4477ac */ /* 0x000e220008000800 */
        /* <DEDUP_REMOVED lines=51> */
[----:B------:R-:W-:Y:S01]  /*2a6d0*/  BAR.SYNC.DEFER_BLOCKING 0x0 ;  /* 0x0000000000007b1d */ /* 0x000fe20000010000 */
[C---:B--2---:R-:W-:Y:S01]  /*2a6e0*/  ISETP.GE.AND P6, PT, R2.reuse, UR6, PT ;  /* 0x0000000602007c0c */ /* 0x044fe2000bfc6270 */
[----:B0-----:R-:W-:-:S04]  /*2a6f0*/  IMAD R2, R2, UR15, RZ ;  /* 0x0000000f02027c24 */ /* 0x001fc8000f8e02ff */
[----:B------:R-:W0:Y:S01]  /*2a700*/  LDCU UR6, c[0x0][0x3b8] ;  /* 0x00007700ff0677ac */ /* 0x000e220008000800 */
[----:B------:R-:W2:Y:S01]  /*2a710*/  LDCU UR15, c[0x0][0x39c] ;  /* 0x00007380ff0f77ac */ /* 0x000ea20008000800 */
[C---:B---3--:R-:W-:Y:S02]  /*2a720*/  VIADD R3, R26.reuse, 0x1ff ;  /* 0x000001ff1a037836 */ /* 0x048fe40000000000 */
[C---:B------:R-:W-:Y:S02]  /*2a730*/  VIADD R8, R26.reuse, 0xb1 ;  /* 0x000000b11a087836 */ /* 0x040fe40000000000 */
[C---:B------:R-:W-:Y:S01]  /*2a740*/  VIADD R9, R26.reuse, 0xb0 ;  /* 0x000000b01a097836 */ /* 0x040fe20000000000 */
[----:B------:R-:W-:Y:S01]  /*2a750*/  ISETP.LT.AND P5, PT, R3, UR14, !P6 ;  /* 0x0000000e03007c0c */ /* 0x000fe2000f7a1270 */
[----:B0-----:R-:W-:Y:S01]  /*2a760*/  IMAD R10, R26, UR6, RZ ;  /* 0x000000061a0a7c24 */ /* 0x001fe2000f8e02ff */
[----:B----4-:R-:W-:Y:S01]  /*2a770*/  IADD3 R3, P0, PT, R2, UR8, RZ ;  /* 0x0000000802037c10 */ /* 0x010fe2000ff1e0ff */
[----:B------:R-:W0:Y:S01]  /*2a780*/  LDCU UR8, c[0x0][0x3b8] ;  /* 0x00007700ff0877ac */ /* 0x000e220008000800 */
[----:B------:R-:W-:Y:S01]  /*2a790*/  ISETP.LT.AND P1, PT, R9, UR13, !P6 ;  /* 0x0000000d09007c0c */ /* 0x000fe2000f721270 */
[----:B------:R-:W-:Y:S01]  /*2a7a0*/  VIADD R11, R26, 0xae ;  /* 0x000000ae1a0b7836 */ /* 0x000fe20000000000 */
[----:B------:R-:W-:Y:S01]  /*2a7b0*/  LEA.HI.X.SX32 R2, R2, UR9, 0x1, P0 ;  /* 0x0000000902027c11 */ /* 0x000fe200080f0eff */
[----:B------:R-:W3:Y:S01]  /*2a7c0*/  LDCU UR9, c[0x0][0x3b8] ;  /* 0x00007700ff0977ac */ /* 0x000ee20008000800 */
[----:B------:R-:W-:Y:S01]  /*2a7d0*/  ISETP.LT.AND P0, PT, R8, UR7, !P6 ;  /* 0x0000000708007c0c */ /* 0x000fe2000f701270 */
[C---:B------:R-:W-:Y:S01]  /*2a7e0*/  VIADD R8, R26.reuse, 0xaf ;  /* 0x000000af1a087836 */ /* 0x040fe20000000000 */
[----:B------:R-:W4:Y:S01]  /*2a7f0*/  LDCU UR6, c[0x0][0x3b8] ;  /* 0x00007700ff0677ac */ /* 0x000f220008000800 */
[----:B------:R-:W1:Y:S01]  /*2a800*/  LDCU UR7, c[0x0][0x3b8] ;  /* 0x00007700ff0777ac */ /* 0x000e620008000800 */
[----:B------:R-:W-:Y:S01]  /*2a810*/  VIADD R34, R26, 0x1ba ;  /* 0x000001ba1a227836 */ /* 0x000fe20000000000 */
[----:B------:R-:W1:Y:S08]  /*2a820*/  LDCU UR14, c[0x0][0x39c] ;  /* 0x00007380ff0e77ac */ /* 0x000e700008000800 */
[----:B------:R-:W-:Y:S01]  /*2a830*/  @P0 LOP3.LUT R0, R0, 0x1000000, RZ, 0xfc, !PT ;  /* 0x0100000000000812 */ /* 0x000fe200078efcff */
[----:B0-----:R-:W-:Y:S01]  /*2a840*/  VIADD R9, R10, UR8 ;  /* 0x000000080a097c36 */ /* 0x001fe20008000000 */
[----:B------:R-:W-:Y:S01]  /*2a850*/  ISETP.LT.AND P0, PT, R8, UR12, !P6 ;  /* 0x0000000c08007c0c */ /* 0x000fe2000f701270 */
[----:B------:R-:W0:Y:S01]  /*2a860*/  LDCU UR8, c[0x0][0x3b8] ;  /* 0x00007700ff0877ac */ /* 0x000e220008000800 */
[----:B------:R-:W-:Y:S01]  /*2a870*/  LOP3.LUT R0, R0, 0xff7fffff, RZ, 0xc0, !PT ;  /* 0xff7fffff00007812 */ /* 0x000fe200078ec0ff */
[----:B---3--:R-:W-:Y:S01]  /*2a880*/  VIADD R8, R9, UR9 ;  /* 0x0000000909087c36 */ /* 0x008fe20008000000 */
[----:B------:R-:W3:Y:S02]  /*2a890*/  LDCU UR9, c[0x0][0x3b8] ;  /* 0x00007700ff0977ac */ /* 0x000ee40008000800 */
[----:B------:R-:W-:-:S02]  /*2a8a0*/  @P1 LOP3.LUT R0, R0, 0x800000, RZ, 0xfc, !PT ;  /* 0x0080000000001812 */ /* 0x000fc400078efcff */
[-C--:B------:R-:W-:Y:S01]  /*2a8b0*/  IADD3 R6, P1, PT, R10, R3.reuse, RZ ;  /* 0x000000030a067210 */ /* 0x080fe20007f3e0ff */
[----:B------:R-:W0:Y:S01]  /*2a8c0*/  LDCU UR12, c[0x0][0x3b8] ;  /* 0x00007700ff0c77ac */ /* 0x000e220008000800 */
[----:B------:R-:W-:Y:S02]  /*2a8d0*/  LOP3.LUT R0, R0, 0xffbfffff, RZ, 0xc0, !PT ;  /* 0xffbfffff00007812 */ /* 0x000fe400078ec0ff */
[-C--:B------:R-:W-:Y:S01]  /*2a8e0*/  LEA.HI.X.SX32 R7, R10, R2.reuse, 0x1, P1 ;  /* 0x000000020a077211 */ /* 0x080fe200008f0eff */
[----:B------:R-:W0:Y:S01]  /*2a8f0*/  LDCU UR13, c[0x0][0x39c] ;  /* 0x00007380ff0d77ac */ /* 0x000e220008000800 */
[----:B------:R-:W-:Y:S02]  /*2a900*/  @P0 LOP3.LUT R0, R0, 0x400000, RZ, 0xfc, !PT ;  /* 0x0040000000000812 */ /* 0x000fe400078efcff */
[----:B------:R-:W-:Y:S01]  /*2a910*/  IADD3 R4, P0, PT, R9, R3, RZ ;  /* 0x0000000309047210 */ /* 0x000fe20007f1e0ff */
[----:B------:R-:W-:Y:S01]  /*2a920*/  STL.64 [R1+0x7d8], R6 ;  /* 0x0007d80601007387 */ /* 0x000fe20000100a00 */
[----:B------:R-:W-:Y:S01]  /*2a930*/  ISETP.LT.AND P1, PT, R11, UR10, !P6 ;  /* 0x0000000a0b007c0c */ /* 0x000fe2000f721270 */
[----:B------:R-:W0:Y:S01]  /*2a940*/  LDCU UR10, c[0x0][0x3b8] ;  /* 0x00007700ff0a77ac */ /* 0x000e220008000800 */
[----:B------:R-:W-:Y:S01]  /*2a950*/  LEA.HI.X.SX32 R5, R9, R2, 0x1, P0 ;  /* 0x0000000209057211 */ /* 0x000fe200000f0eff */
[----:B------:R-:W-:Y:S01]  /*2a960*/  VIADD R9, R26, 0xad ;  /* 0x000000ad1a097836 */ /* 0x000fe20000000000 */
[----:B------:R-:W-:-:S03]  /*2a970*/  LOP3.LUT R0, R0, 0xffdfffff, RZ, 0xc0, !PT ;  /* 0xffdfffff00007812 */ /* 0x000fc600078ec0ff */
[----:B------:R0:W-:Y:S04]  /*2a980*/  STL.64 [R1+0x7e0], R4 ;  /* 0x0007e00401007387 */ /* 0x0001e80000100a00 */
[----:B------:R4:W-:Y:S02]  /*2a990*/  STL [R1+0x1544], R3 ;  /* 0x0015440301007387 */ /* 0x0009e40000100800 */
[----:B------:R-:W-:Y:S02]  /*2a9a0*/  @P1 LOP3.LUT R0, R0, 0x200000, RZ, 0xfc, !PT ;  /* 0x0020000000001812 */ /* 0x000fe400078efcff */
[----:B------:R1:W-:Y:S02]  /*2a9b0*/  STL [R1+0x1548], R2 ;  /* 0x0015480201007387 */ /* 0x0003e40000100800 */
[----:B------:R-:W-:-:S02]  /*2a9c0*/  LOP3.LUT R0, R0, 0xffefffff, RZ, 0xc0, !PT ;  /* 0xffefffff00007812 */ /* 0x000fc400078ec0ff */
[C---:B0-----:R-:W-:Y:S01]  /*2a9d0*/  IADD3 R4, P0, PT, R8.reuse, R3, RZ ;  /* 0x0000000308047210 */ /* 0x041fe20007f1e0ff */
[C---:B----4-:R-:W-:Y:S01]  /*2a9e0*/  VIADD R3, R8.reuse, UR6 ;  /* 0x0000000608037c36 */ /* 0x050fe20008000000 */
[----:B------:R-:W0:Y:S02]  /*2a9f0*/  LDCU UR6, c[0x0][0x3b8] ;  /* 0x00007700ff0677ac */ /* 0x000e240008000800 */
[----:B------:R-:W-:Y:S01]  /*2aa00*/  LEA.HI.X.SX32 R5, R8, R2, 0x1, P0 ;  /* 0x0000000208057211 */ /* 0x000fe200000f0eff */
[----:B-1----:R-:W-:Y:S01]  /*2aa10*/  VIADD R2, R3, UR7 ;  /* 0x0000000703027c36 */ /* 0x002fe20008000000 */
[----:B------:R-:W-:Y:S01]  /*2aa20*/  ISETP.LT.AND P0, PT, R9, UR11, !P6 ;  /* 0x0000000b09007c0c */ /* 0x000fe2000f701270 */
[----:B------:R-:W1:Y:S02]  /*2aa30*/  LDCU UR11, c[0x0][0x3b8] ;  /* 0x00007700ff0b77ac */ /* 0x000e640008000800 */
[----:B------:R-:W-:Y:S01]  /*2aa40*/  STL.64 [R1+0x1488], R4 ;  /* 0x0014880401007387 */ /* 0x000fe20000100a00 */
[----:B------:R-:W4:Y:S03]  /*2aa50*/  LDCU UR7, c[0x0][0x3b8] ;  /* 0x00007700ff0777ac */ /* 0x000f260008000800 */
[----:B------:R-:W-:Y:S04]  /*2aa60*/  STL [R1+0x7e8], R3 ;  /* 0x0007e80301007387 */ /* 0x000fe80000100800 */
[----:B------:R0:W-:Y:S02]  /*2aa70*/  STL [R1+0x7f0], R2 ;  /* 0x0007f00201007387 */ /* 0x0001e40000100800 */
[----:B------:R-:W-:Y:S01]  /*2aa80*/  @P0 LOP3.LUT R0, R0, 0x100000, RZ, 0xfc, !PT ;  /* 0x0010000000000812 */ /* 0x000fe200078efcff */
[----:B0-----:R-:W-:Y:S01]  /*2aa90*/  VIADD R2, R2, UR10 ;  /* 0x0000000a02027c36 */ /* 0x001fe20008000000 */
[----:B------:R-:W0:Y:S04]  /*2aaa0*/  LDCU UR10, c[0x0][0x3b8] ;  /* 0x00007700ff0a77ac */ /* 0x000e280008000800 */
[----:B------:R1:W-:Y:S02]  /*2aab0*/  STL [R1+0x7f8], R2 ;  /* 0x0007f80201007387 */ /* 0x0003e40000100800 */
[----:B-1----:R-:W-:Y:S01]  /*2aac0*/  VIADD R2, R2, UR8 ;  /* 0x0000000802027c36 */ /* 0x002fe20008000000 */
[----:B------:R-:W1:Y:S04]  /*2aad0*/  LDCU UR8, c[0x0][0x3b8] ;  /* 0x00007700ff0877ac */ /* 0x000e680008000800 */
[----:B------:R3:W-:Y:S02]  /*2aae0*/  STL [R1+0x7fc], R2 ;  /* 0x0007fc0201007387 */ /* 0x0007e40000100800 */
[----:B---3--:R-:W-:Y:S01]  /*2aaf0*/  VIADD R2, R2, UR9 ;  /* 0x0000000902027c36 */ /* 0x008fe20008000000 */
[----:B------:R-:W3:Y:S04]  /*2ab00*/  LDCU UR9, c[0x0][0x3b8] ;  /* 0x00007700ff0977ac */ /* 0x000ee80008000800 */
[----:B------:R0:W-:Y:S02]  /*2ab10*/  STL [R1+0x800], R2 ;  /* 0x0008000201007387 */ /* 0x0001e40000100800 */
[----:B0-----:R-:W-:Y:S01]  /*2ab20*/  VIADD R2, R2, UR11 ;  /* 0x0000000b02027c36 */ /* 0x001fe20008000000 */
[----:B------:R-:W-:Y:S01]  /*2ab30*/  LOP3.LUT R0, R0, 0xfff7ffff, RZ, 0xc0, !PT ;  /* 0xfff7ffff00007812 */ /* 0x000fe200078ec0ff */
[----:B------:R-:W-:Y:S01]  /*2ab40*/  VIADD R10, R26, 0x1 ;  /* 0x000000011a0a7836 */ /* 0x000fe20000000000 */
[----:B------:R-:W0:Y:S02]  /*2ab50*/  LDCU UR11, c[0x0][0x39c] ;  /* 0x00007380ff0b77ac */ /* 0x000e240008000800 */
[----:B------:R1:W-:Y:S02]  /*2ab60*/  STL [R1+0x804], R2 ;  /* 0x0008040201007387 */ /* 0x0003e40000100800 */
[----:B-1----:R-:W-:Y:S01]  /*2ab70*/  VIADD R2, R2, UR12 ;  /* 0x0000000c02027c36 */ /* 0x002fe20008000000 */
[----:B------:R-:W1:Y:S04]  /*2ab80*/  LDCU UR12, c[0x0][0x39c] ;  /* 0x00007380ff0c77ac */ /* 0x000e680008000800 */
[----:B------:R4:W-:Y:S02]  /*2ab90*/  STL [R1+0x808], R2 ;  /* 0x0008080201007387 */ /* 0x0009e40000100800 */
[----:B----4-:R-:W-:Y:S01]  /*2aba0*/  VIADD R2, R2, UR7 ;  /* 0x0000000702027c36 */ /* 0x010fe20008000000 */
[----:B------:R-:W4:Y:S04]  /*2abb0*/  LDCU UR7, c[0x0][0x3b8] ;  /* 0x00007700ff0777ac */ /* 0x000f280008000800 */
[----:B------:R0:W-:Y:S02]  /*2abc0*/  STL [R1+0x80c], R2 ;  /* 0x00080c0201007387 */ /* 0x0001e40000100800 */
        /* <DEDUP_REMOVED lines=10> */
[----:B------:R-:W0:Y:S04]  /*2ac70*/  LDCU UR8, c[0x0][0x3b8] ;  /* 0x00007700ff0877ac */ /* 0x000e280008000800 */
        /* <DEDUP_REMOVED lines=858> */
[----:B------:R0:W-:Y:S04]  /*2e220*/  STL [R1+0x1460], R2 ;  /* 0x0014600201007387 */ /* 0x0001e80000100800 */
[----:B------:R-:W2:Y:S04]  /*2e230*/  LDL.LU R29, [R1+0x30] ;  /* 0x00003000011d7983 */ /* 0x000ea80000300800 */
[----:B------:R-:W2:Y:S01]  /*2e240*/  LDL.LU R28, [R1+0x34] ;  /* 0x00003400011c7983 */ /* 0x000ea20000300800 */
[----:B0-----:R-:W-:Y:S01]  /*2e250*/  VIADD R2, R2, UR6 ;  /* 0x0000000602027c36 */ /* 0x001fe20008000000 */
[----:B------:R-:W0:Y:S02]  /*2e260*/  LDCU UR6, c[0x0][0x3b8] ;  /* 0x00007700ff0677ac */ /* 0x000e240008000800 */
[----:B------:R-:W2:Y:S04]  /*2e270*/  LDL.LU R27, [R1+0x38] ;  /* 0x00003800011b7983 */ /* 0x000ea80000300800 */
[----:B------:R1:W-:Y:S04]  /*2e280*/  STL [R1+0x1468], R2 ;  /* 0x0014680201007387 */ /* 0x0003e80000100800 */
[----:B------:R-:W2:Y:S04]  /*2e290*/  LDL.LU R25, [R1+0x3c] ;  /* 0x00003c0001197983 */ /* 0x000ea80000300800 */
[----:B------:R-:W2:Y:S04]  /*2e2a0*/  LDL.LU R19, [R1+0x80] ;  /* 0x0000800001137983 */ /* 0x000ea80000300800 */
[----:B------:R-:W2:Y:S04]  /*2e2b0*/  LDL.LU R18, [R1+0x84] ;  /* 0x0000840001127983 */ /* 0x000ea80000300800 */
[----:B------:R-:W2:Y:S04]  /*2e2c0*/  LDL.LU R13, [R1+0x88] ;  /* 0x00008800010d7983 */ /* 0x000ea80000300800 */
[----:B------:R-:W2:Y:S01]  /*2e2d0*/  LDL.LU R12, [R1+0x8c] ;  /* 0x00008c00010c7983 */ /* 0x000ea20000300800 */
[----:B-1----:R-:W-:Y:S01]  /*2e2e0*/  VIADD R2, R2, UR10 ;  /* 0x0000000a02027c36 */ /* 0x002fe20008000000 */
[----:B------:R-:W1:Y:S04]  /*2e2f0*/  LDCU UR10, c[0x0][0x3b8] ;  /* 0x00007700ff0a77ac */ /* 0x000e680008000800 */
[----:B------:R3:W-:Y:S04]  /*2e300*/  STL [R1+0x1470], R2 ;  /* 0x0014700201007387 */ /* 0x0007e80000100800 */
[----:B------:R-:W2:Y:S04]  /*2e310*/  LDL.LU R17, [R1+0x90] ;  /* 0x0000900001117983 */ /* 0x000ea80000300800 */
[----:B------:R-:W2:Y:S01]  /*2e320*/  LDL.LU R16, [R1+0x94] ;  /* 0x0000940001107983 */ /* 0x000ea20000300800 */
[----:B---3--:R-:W-:Y:S01]  /*2e330*/  VIADD R2, R2, UR9 ;  /* 0x0000000902027c36 */ /* 0x008fe20008000000 */
[----:B------:R-:W3:Y:S02]  /*2e340*/  LDCU UR9, c[0x0][0x3b8] ;  /* 0x00007700ff0977ac */ /* 0x000ee40008000800 */
[----:B------:R-:W3:Y:S04]  /*2e350*/  LDL.LU R15, [R1+0x98] ;  /* 0x00009800010f7983 */ /* 0x000ee80000300800 */
[----:B------:R0:W-:Y:S04]  /*2e360*/  STL [R1+0x1478], R2 ;  /* 0x0014780201007387 */ /* 0x0001e80000100800 */
[----:B------:R-:W3:Y:S01]  /*2e370*/  LDL.LU R14, [R1+0x9c] ;  /* 0x00009c00010e7983 */ /* 0x000ee20000300800 */
[----:B0-----:R-:W-:Y:S01]  /*2e380*/  VIADD R2, R2, UR8 ;  /* 0x0000000802027c36 */ /* 0x001fe20008000000 */
[----:B------:R-:W0:Y:S04]  /*2e390*/  LDCU UR8, c[0x0][0x3b8] ;  /* 0x00007700ff0877ac */ /* 0x000e280008000800 */
[----:B------:R4:W-:Y:S04]  /*2e3a0*/  STL [R1+0x1480], R2 ;  /* 0x0014800201007387 */ /* 0x0009e80000100800 */
[----:B------:R-:W3:Y:S04]  /*2e3b0*/  LDL.LU R4, [R1+0xd0] ;  /* 0x0000d00001047983 */ /* 0x000ee80000300800 */
[----:B------:R-:W3:Y:S01]  /*2e3c0*/  LDL.LU R5, [R1+0xd4] ;  /* 0x0000d40001057983 */ /* 0x000ee20000300800 */
[----:B----4-:R-:W-:Y:S01]  /*2e3d0*/  VIADD R2, R2, UR7 ;  /* 0x0000000702027c36 */ /* 0x010fe20008000000 */
[----:B------:R-:W4:Y:S02]  /*2e3e0*/  LDCU UR7, c[0x0][0x3b8] ;  /* 0x00007700ff0777ac */ /* 0x000f240008000800 */
[----:B------:R-:W4:Y:S04]  /*2e3f0*/  LDL.LU R6, [R1+0xd8] ;  /* 0x0000d80001067983 */ /* 0x000f280000300800 */
[----:B------:R0:W-:Y:S04]  /*2e400*/  STL [R1+0x1484], R2 ;  /* 0x0014840201007387 */ /* 0x0001e80000100800 */
        /* <DEDUP_REMOVED lines=9> */
[----:B0-----:R-:W-:Y:S01]  /*2e4a0*/  VIADD R2, R2, UR6 ;  /* 0x0000000602027c36 */ /* 0x001fe20008000000 */
[----:B------:R-:W0:Y:S01]  /*2e4b0*/  LDCU UR6, c[0x0][0x3b8] ;  /* 0x00007700ff0677ac */ /* 0x000e220008000800 */
[----:B--2---:R-:W-:-:S05]  /*2e4c0*/  F2FP.SATFINITE.E4M3.F32.PACK_AB_MERGE_C R8, R28, R29, RZ ;  /* 0x0000001d1c08723e */ /* 0x004fca00048070ff */
[----:B------:R2:W-:Y:S01]  /*2e4d0*/  STL [R1+0xfc0], R8 ;  /* 0x000fc00801007387 */ /* 0x0005e20000100800 */
[----:B------:R-:W-:-:S05]  /*2e4e0*/  F2FP.SATFINITE.E4M3.F32.PACK_AB_MERGE_C R3, R25, R27, RZ ;  /* 0x0000001b1903723e */ /* 0x000fca00048070ff */
[----:B------:R0:W-:Y:S01]  /*2e4f0*/  STL [R1+0xfbc], R3 ;  /* 0x000fbc0301007387 */ /* 0x0001e20000100800 */
[----:B--2---:R-:W-:-:S03]  /*2e500*/  F2FP.SATFINITE.E4M3.F32.PACK_AB_MERGE_C R8, R18, R19, RZ ;  /* 0x000000131208723e */ /* 0x004fc600048070ff */
[----:B------:R1:W-:Y:S01]  /*2e510*/  STL [R1+0x147c], R2 ;  /* 0x00147c0201007387 */ /* 0x0003e20000100800 */
[----:B0-----:R-:W-:-:S03]  /*2e520*/  F2FP.SATFINITE.E4M3.F32.PACK_AB_MERGE_C R3, R12, R13, RZ ;  /* 0x0000000d0c03723e */ /* 0x001fc600048070ff */
[----:B------:R0:W-:Y:S01]  /*2e530*/  STL [R1+0xfb8], R8 ;  /* 0x000fb80801007387 */ /* 0x0001e20000100800 */
[----:B-1----:R-:W-:Y:S01]  /*2e540*/  VIADD R2, R2, UR10 ;  /* 0x0000000a02027c36 */ /* 0x002fe20008000000 */
[----:B------:R-:W1:Y:S02]  /*2e550*/  LDCU UR10, c[0x0][0x3b8] ;  /* 0x00007700ff0a77ac */ /* 0x000e640008000800 */
[----:B------:R3:W-:Y:S04]  /*2e560*/  STL [R1+0xfb4], R3 ;  /* 0x000fb40301007387 */ /* 0x0007e80000100800 */
[----:B------:R-:W2:Y:S04]  /*2e570*/  LDL.LU R19, [R1+0x120] ;  /* 0x0001200001137983 */ /* 0x000ea80000300800 */
[----:B------:R-:W2:Y:S04]  /*2e580*/  LDL.LU R18, [R1+0x124] ;  /* 0x0001240001127983 */ /* 0x000ea80000300800 */
[----:B------:R-:W2:Y:S04]  /*2e590*/  LDL.LU R13, [R1+0x128] ;  /* 0x00012800010d7983 */ /* 0x000ea80000300800 */
[----:B------:R1:W-:Y:S04]  /*2e5a0*/  STL [R1+0x1474], R2 ;  /* 0x0014740201007387 */ /* 0x0003e80000100800 */
[----:B------:R-:W2:Y:S01]  /*2e5b0*/  LDL.LU R12, [R1+0x12c] ;  /* 0x00012c00010c7983 */ /* 0x000ea20000300800 */
[----:B0-----:R-:W-:-:S02]  /*2e5c0*/  F2FP.SATFINITE.E4M3.F32.PACK_AB_MERGE_C R8, R16, R17, RZ ;  /* 0x000000111008723e */ /* 0x001fc400048070ff */
[----:B---3--:R-:W-:Y:S01]  /*2e5d0*/  F2FP.SATFINITE.E4M3.F32.PACK_AB_MERGE_C R3, R14, R15, RZ ;  /* 0x0000000f0e03723e */ /* 0x008fe200048070ff */
[----:B-1----:R-:W-:Y:S02]  /*2e5e0*/  VIADD R2, R2, UR9 ;  /* 0x0000000902027c36 */ /* 0x002fe40008000000 */
[----:B------:R-:W-:Y:S01]  /*2e5f0*/  STL [R1+0x1008], R8 ;  /* 0x0010080801007387 */ /* 0x000fe20000100800 */
[----:B------:R-:W0:Y:S03]  /*2e600*/  LDCU UR9, c[0x0][0x3b8] ;  /* 0x00007700ff0977ac */ /* 0x000e260008000800 */
[----:B------:R-:W3:Y:S04]  /*2e610*/  LDL.LU R17, [R1+0x140] ;  /* 0x0001400001117983 */ /* 0x000ee80000300800 */
[----:B------:R4:W-:Y:S04]  /*2e620*/  STL [R1+0x1004], R3 ;  /* 0x0010040301007387 */ /* 0x0009e80000100800 */
[----:B------:R-:W3:Y:S04]  /*2e630*/  LDL.LU R16, [R1+0x144] ;  /* 0x0001440001107983 */ /* 0x000ee80000300800 */
[----:B------:R-:W3:Y:S04]  /*2e640*/  LDL.LU R15, [R1+0x148] ;  /* 0x00014800010f7983 */ /* 0x000ee80000300800 */
[----:B------:R1:W-:Y:S04]  /*2e650*/  STL [R1+0x146c], R2 ;  /* 0x00146c0201007387 */ /* 0x0003e80000100800 */
[----:B------:R-:W3:Y:S01]  /*2e660*/  LDL.LU R14, [R1+0x14c] ;  /* 0x00014c00010e7983 */ /* 0x000ee20000300800 */
[----:B------:R-:W-:-:S02]  /*2e670*/  F2FP.SATFINITE.E4M3.F32.PACK_AB_MERGE_C R4, R5, R4, RZ ;  /* 0x000000040504723e */ /* 0x000fc400048070ff */
[----:B----4-:R-:W-:Y:S01]  /*2e680*/  F2FP.SATFINITE.E4M3.F32.PACK_AB_MERGE_C R3, R7, R6, RZ ;  /* 0x000000060703723e */ /* 0x010fe200048070ff */
[----:B-1----:R-:W-:Y:S02]  /*2e690*/  VIADD R2, R2, UR8 ;  /* 0x0000000802027c36 */ /* 0x002fe40008000000 */
[----:B------:R1:W-:Y:S01]  /*2e6a0*/  STL [R1+0xff4], R4 ;  /* 0x000ff40401007387 */ /* 0x0003e20000100800 */
[----:B------:R-:W4:Y:S03]  /*2e6b0*/  LDCU UR8, c[0x0][0x3b8] ;  /* 0x00007700ff0877ac */ /* 0x000f260008000800 */
[----:B------:R0:W-:Y:S01]  /*2e6c0*/  STL [R1+0xfcc], R3 ;  /* 0x000fcc0301007387 */ /* 0x0001e20000100800 */
[----:B-1----:R-:W-:-:S03]  /*2e6d0*/  F2FP.SATFINITE.E4M3.F32.PACK_AB_MERGE_C R4, R37, R24, RZ ;  /* 0x000000182504723e */ /* 0x002fc600048070ff */
[----:B------:R1:W-:Y:S01]  /*2e6e0*/  STL [R1+0x1464], R2 ;  /* 0x0014640201007387 */ /* 0x0003e20000100800 */
[----:B0-----:R-:W-:-:S03]  /*2e6f0*/  F2FP.SATFINITE.E4M3.F32.PACK_AB_MERGE_C R3, R35, R36, RZ ;  /* 0x000000242303723e */ /* 0x001fc600048070ff */
[----:B------:R0:W-:Y:S04]  /*2e700*/  STL [R1+0x103c], R4 ;  /* 0x00103c0401007387 */ /* 0x0001e80000100800 */
[----:B------:R4:W-:Y:S01]  /*2e710*/  STL [R1+0x1038], R3 ;  /* 0x0010380301007387 */ /* 0x0009e20000100800 */
[----:B-1----:R-:W-:Y:S01]  /*2e720*/  VIADD R2, R2, UR7 ;  /* 0x0000000702027c36 */ /* 0x002fe20008000000 */
[----:B------:R-:W1:Y:S01]  /*2e730*/  LDCU UR7, c[0x0][0x3b8] ;  /* 0x00007700ff0777ac */ /* 0x000e620008000800 */
[----:B0-----:R-:W-:-:S03]  /*2e740*/  F2FP.SATFINITE.E4M3.F32.PACK_AB_MERGE_C R4, R22, R23, RZ ;  /* 0x000000171604723e */ /* 0x001fc600048070ff */
[----:B------:R0:W-:Y:S01]  /*2e750*/  STL [R1+0x145c], R2 ;  /* 0x00145c0201007387 */ /* 0x0001e20000100800 */
[----:B----4-:R-:W-:-:S03]  /*2e760*/  F2FP.SATFINITE.E4M3.F32.PACK_AB_MERGE_C R3, R20, R21, RZ ;  /* 0x000000151403723e */ /* 0x010fc600048070ff */
[----:B------:R-:W-:Y:S04]  /*2e770*/  STL [R1+0x1010], R4 ;  /* 0x0010100401007387 */ /* 0x000fe80000100800 */
[----:B------:R-:W-:Y:S01]  /*2e780*/  STL [R1+0x100c], R3 ;  /* 0x00100c0301007387 */ /* 0x000fe20000100800 */
[----:B0-----:R-:W-:Y:S01]  /*2e790*/  VIADD R2, R2, UR6 ;  /* 0x0000000602027c36 */ /* 0x001fe20008000000 */
[----:B------:R-:W0:Y:S02]  /*2e7a0*/  LDCU UR6, c[0x0][0x3b8] ;  /* 0x00007700ff0677ac */ /* 0x000e240008000800 */
[----:B------:R-:W4:Y:S04]  /*2e7b0*/  LDL.LU R29, [R1+0x170] ;  /* 0x00017000011d7983 */ /* 0x000f280000300800 */
[----:B------:R-:W4:Y:S04]  /*2e7c0*/  LDL.LU R28, [R1+0x174] ;  /* 0x00017400011c7983 */ /* 0x000f280000300800 */
[----:B------:R-:W4:Y:S04]  /*2e7d0*/  LDL.LU R27, [R1+0x178] ;  /* 0x00017800011b7983 */ /* 0x000f280000300800 */
[----:B------:R0:W-:Y:S04]  /*2e7e0*/  STL [R1+0x1454], R2 ;  /* 0x0014540201007387 */ /* 0x0001e80000100800 */
        /* <DEDUP_REMOVED lines=8> */
[----:B------:R3:W-:Y:S04]  /*2e870*/  STL [R1+0x10a4], R4 ;  /* 0x0010a40401007387 */ /* 0x0007e80000100800 */
[----:B------:R-:W2:Y:S01]  /*2e880*/  LDL.LU R19, [R1+0x1b0] ;  /* 0x0001b00001137983 */ /* 0x000ea20000300800 */
[----:B------:R-:W-:-:S05]  /*2e890*/  F2FP.SATFINITE.E4M3.F32.PACK_AB_MERGE_C R3, R12, R13, RZ ;  /* 0x0000000d0c03723e */ /* 0x000fca00048070ff */
[----:B------:R-:W-:Y:S04]  /*2e8a0*/  STL [R1+0x10a0], R3 ;  /* 0x0010a00301007387 */ /* 0x000fe80000100800 */
[----:B------:R-:W2:Y:S04]  /*2e8b0*/  LDL.LU R18, [R1+0x1b4] ;  /* 0x0001b40001127983 */ /* 0x000ea80000300800 */
[----:B------:R-:W2:Y:S04]  /*2e8c0*/  LDL.LU R13, [R1+0x1b8] ;  /* 0x0001b800010d7983 */ /* 0x000ea80000300800 */
[----:B------:R0:W-:Y:S04]  /*2e8d0*/  STL [R1+0x144c], R2 ;  /* 0x00144c0201007387 */ /* 0x0001e80000100800 */
[----:B------:R-:W2:Y:S01]  /*2e8e0*/  LDL.LU R12, [R1+0x1bc] ;  /* 0x0001bc00010c7983 */ /* 0x000ea20000300800 */
[----:B---3--:R-:W-:Y:S01]  /*2e8f0*/  F2FP.SATFINITE.E4M3.F32.PACK_AB_MERGE_C R4, R16, R17, RZ ;  /* 0x000000111004723e */ /* 0x008fe200048070ff */
[----:B0-----:R-:W-:-:S04]  /*2e900*/  VIADD R2, R2, UR9 ;  /* 0x0000000902027c36 */ /* 0x001fc80008000000 */
[----:B------:R0:W-:Y:S01]  /*2e910*/  STL [R1+0x108c], R4 ;  /* 0x00108c0401007387 */ /* 0x0001e20000100800 */
[----:B------:R-:W3:Y:S01]  /*2e920*/  LDCU UR9, c[0x0][0x3b8] ;  /* 0x00007700ff0977ac */ /* 0x000ee20008000800 */
[----:B------:R-:W-:Y:S02]  /*2e930*/  F2FP.SATFINITE.E4M3.F32.PACK_AB_MERGE_C R3, R14, R15, RZ ;  /* 0x0000000f0e03723e */ /* 0x000fe400048070ff */
[----:B0-----:R-:W3:Y:S04]  /*2e940*/  LDL.LU R4, [R1+0x1d0] ;  /* 0x0001d00001047983 */ /* 0x001ee80000300800 */
[----:B------:R0:W-:Y:S04]  /*2e950*/  STL [R1+0x1088], R3 ;  /* 0x0010880301007387 */ /* 0x0001e80000100800 */
[----:B------:R-:W3:Y:S04]  /*2e960*/  LDL.LU R5, [R1+0x1d4] ;  /* 0x0001d40001057983 */ /* 0x000ee80000300800 */
[----:B------:R-:W3:Y:S04]  /*2e970*/  LDL.LU R6, [R1+0x1d8] ;  /* 0x0001d80001067983 */ /* 0x000ee80000300800 */
[----:B------:R0:W-:Y:S04]  /*2e980*/  STL [R1+0x1444], R2 ;  /* 0x0014440201007387 */ /* 0x0001e80000100800 */
        /* <DEDUP_REMOVED lines=9> */
[----:B----4-:R-:W-:-:S02]  /*2ea20*/  F2FP.SATFINITE.E4M3.F32.PACK_AB_MERGE_C R8, R28, R29, RZ ;  /* 0x0000001d1c08723e */ /* 0x010fc400048070ff */
[----:B0-----:R-:W-:Y:S01]  /*2ea30*/  F2FP.SATFINITE.E4M3.F32.PACK_AB_MERGE_C R3, R25, R27, RZ ;  /* 0x0000001b1903723e */ /* 0x001fe200048070ff */
[----:B------:R-:W-:Y:S01]  /*2ea40*/  VIADD R2, R2, UR8 ;  /* 0x0000000802027c36 */ /* 0x000fe20008000000 */
[----:B------:R-:W0:Y:S01]  /*2ea50*/  LDCU UR8, c[0x0][0x3b8] ;  /* 0x00007700ff0877ac */ /* 0x000e220008000800 */
[----:B------:R4:W-:Y:S04]  /*2ea60*/  STL [R1+0x1128], R8 ;  /* 0x0011280801007387 */ /* 0x0009e80000100800 */
[----:B------:R1:W-:Y:S01]  /*2ea70*/  STL [R1+0x1110], R3 ;  /* 0x0011100301007387 */ /* 0x0003e20000100800 */
[----:B----4-:R-:W-:-:S03]  /*2ea80*/  F2FP.SATFINITE.E4M3.F32.PACK_AB_MERGE_C R8, R35, R36, RZ ;  /* 0x000000242308723e */ /* 0x010fc600048070ff */
[----:B------:R4:W-:Y:S01]  /*2ea90*/  STL [R1+0x143c], R2 ;  /* 0x00143c0201007387 */ /* 0x0009e20000100800 */
[----:B-1----:R-:W-:-:S03]  /*2eaa0*/  F2FP.SATFINITE.E4M3.F32.PACK_AB_MERGE_C R3, R20, R21, RZ ;  /* 0x000000151403723e */ /* 0x002fc600048070ff */
[----:B------:R-:W-:Y:S04]  /*2eab0*/  STL [R1+0x110c], R8 ;  /* 0x00110c0801007387 */ /* 0x000fe80000100800 */
[----:B------:R-:W3:Y:S04]  /*2eac0*/  LDL.LU R36, [R1+0x910] ;  /* 0x0009100001247983 */ /* 0x000ee80000300800 */
[----:B------:R-:W-:Y:S01]  /*2ead0*/  STL [R1+0x1104], R3 ;  /* 0x0011040301007387 */ /* 0x000fe20000100800 */
[----:B----4-:R-:W-:Y:S01]  /*2eae0*/  VIADD R2, R2, UR7 ;  /* 0x0000000702027c36 */ /* 0x010fe20008000000 */
[----:B------:R-:W1:Y:S02]  /*2eaf0*/  LDCU UR7, c[0x0][0x3b8] ;  /* 0x00007700ff0777ac */ /* 0x000e640008000800 */
[----:B------:R-:W4:Y:S04]  /*2eb00*/  LDL.LU R35, [R1+0x914] ;  /* 0x0009140001237983 */ /* 0x000f280000300800 */
[----:B------:R-:W4:Y:S04]  /*2eb10*/  LDL.LU R21, [R1+0x918] ;  /* 0x0009180001157983 */ /* 0x000f280000300800 */
[----:B------:R-:W4:Y:S04]  /*2eb20*/  LDL.LU R20, [R1+0x91c] ;  /* 0x00091c0001147983 */ /* 0x000f280000300800 */
[----:B------:R0:W-:Y:S02]  /*2eb30*/  STL [R1+0x1434], R2 ;  /* 0x0014340201007387 */ /* 0x0001e40000100800 */
[----:B0-----:R-:W-:Y:S01]  /*2eb40*/  VIADD R2, R2, UR6 ;  /* 0x0000000602027c36 */ /* 0x001fe20008000000 */
[----:B------:R-:W0:Y:S01]  /*2eb50*/  LDCU UR6, c[0x0][0x3b8] ;  /* 0x00007700ff0677ac */ /* 0x000e220008000800 */
[----:B--2---:R-:W-:-:S05]  /*2eb60*/  F2FP.SATFINITE.E4M3.F32.PACK_AB_MERGE_C R8, R18, R19, RZ ;  /* 0x000000131208723e */ /* 0x004fca00048070ff */
[----:B------:R-:W-:Y:S01]  /*2eb70*/  STL [R1+0x14c0], R8 ;  /* 0x0014c00801007387 */ /* 0x000fe20000100800 */
[----:B------:R-:W-:-:S05]  /*2eb80*/  F2FP.SATFINITE.E4M3.F32.PACK_AB_MERGE_C R3, R12, R13, RZ ;  /* 0x0000000d0c03723e */ /* 0x000fca00048070ff */
[----:B------:R-:W-:Y:S04]  /*2eb90*/  STL [R1+0x1184], R3 ;  /* 0x0011840301007387 */ /* 0x000fe80000100800 */
[----:B------:R-:W2:Y:S04]  /*2eba0*/  LDL.LU R19, [R1+0x900] ;  /* 0x0009000001137983 */ /* 0x000ea80000300800 */
        /* <DEDUP_REMOVED lines=8> */
[----:B------:R-:W-:-:S05]  /*2ec30*/  F2FP.SATFINITE.E4M3.F32.PACK_AB_MERGE_C R3, R7, R6, RZ ;  /* 0x000000060703723e */ /* 0x000fca00048070ff */
[----:B------:R1:W-:Y:S01]  /*2ec40*/  STL [R1+0x117c], R3 ;  /* 0x00117c0301007387 */ /* 0x0003e20000100800 */
[----:B0-----:R-:W-:-:S03]  /*2ec50*/  F2FP.SATFINITE.E4M3.F32.PACK_AB_MERGE_C R4, R37, R24, RZ ;  /* 0x000000182504723e */ /* 0x001fc600048070ff */
[----:B------:R0:W-:Y:S04]  /*2ec60*/  STL [R1+0x1424], R2 ;  /* 0x0014240201007387 */ /* 0x0001e80000100800 */
[----:B------:R0:W-:Y:S01]  /*2ec70*/  STL [R1+0x14d4], R4 ;  /* 0x0014d40401007387 */ /* 0x0001e20000100800 */
[----:B-1----:R-:W-:Y:S01]  /*2ec80*/  F2FP.SATFINITE.E4M3.F32.PACK_AB_MERGE_C R3, R22, R23, RZ ;  /* 0x000000171603723e */ /* 0x002fe200048070ff */
[----:B0-----:R-:W-:Y:S01]  /*2ec90*/  VIADD R2, R2, UR9 ;  /* 0x0000000902027c36 */ /* 0x001fe20008000000 */
[----:B------:R-:W0:Y:S03]  /*2eca0*/  LDCU UR9, c[0x0][0x3b8] ;  /* 0x00007700ff0977ac */ /* 0x000e260008000800 */
[----:B------:R1:W-:Y:S01]  /*2ecb0*/  STL [R1+0x14d0], R3 ;  /* 0x0014d00301007387 */ /* 0x0003e20000100800 */
[----:B------:R-:W-:-:S03]  /*2ecc0*/  F2FP.SATFINITE.E4M3.F32.PACK_AB_MERGE_C R4, R16, R17, RZ ;  /* 0x000000111004723e */ /* 0x000fc600048070ff */
[----:B------:R0:W-:Y:S04]  /*2ecd0*/  STL [R1+0x141c], R2 ;  /* 0x00141c0201007387 */ /* 0x0001e80000100800 */
[----:B------:R4:W-:Y:S01]  /*2ece0*/  STL [R1+0x14cc], R4 ;  /* 0x0014cc0401007387 */ /* 0x0009e20000100800 */
[----:B-1----:R-:W-:-:S03]  /*2ecf0*/  F2FP.SATFINITE.E4M3.F32.PACK_AB_MERGE_C R3, R14, R15, RZ ;  /* 0x0000000f0e03723e */ /* 0x002fc600048070ff */
[----:B------:R-:W3:Y:S04]  /*2ed00*/  LDL.LU R23, [R1+0xed0] ;  /* 0x000ed00001177983 */ /* 0x000ee80000300800 */
[----:B------:R1:W-:Y:S04]  /*2ed10*/  STL [R1+0x14c8], R3 ;  /* 0x0014c80301007387 */ /* 0x0003e80000100800 */
[----:B------:R-:W3:Y:S04]  /*2ed20*/  LDL.LU R22, [R1+0xed4] ;  /* 0x000ed40001167983 */ /* 0x000ee80000300800 */
[----:B------:R-:W3:Y:S04]  /*2ed30*/  LDL.LU R15, [R1+0xed8] ;  /* 0x000ed800010f7983 */ /* 0x000ee80000300800 */
[----:B------:R-:W3:Y:S01]  /*2ed40*/  LDL.LU R14, [R1+0xedc] ;  /* 0x000edc00010e7983 */ /* 0x000ee20000300800 */
[----:B0-----:R-:W-:Y:S01]  /*2ed50*/  VIADD R2, R2, UR8 ;  /* 0x0000000802027c36 */ /* 0x001fe20008000000 */
[----:B------:R-:W0:Y:S02]  /*2ed60*/  LDCU UR8, c[0x0][0x3b8] ;  /* 0x00007700ff0877ac */ /* 0x000e240008000800 */
[----:B------:R-:W3:Y:S04]  /*2ed70*/  LDL.LU R17, [R1+0xec0] ;  /* 0x000ec00001117983 */ /* 0x000ee80000300800 */
[----:B------:R-:W3:Y:S04]  /*2ed80*/  LDL.LU R16, [R1+0xec4] ;  /* 0x000ec40001107983 */ /* 0x000ee80000300800 */
[----:B------:R0:W-:Y:S01]  /*2ed90*/  STL [R1+0x1414], R2 ;  /* 0x0014140201007387 */ /* 0x0001e20000100800 */
[----:B----4-:R-:W-:-:S05]  /*2eda0*/  F2FP.SATFINITE.E4M3.F32.PACK_AB_MERGE_C R4, R35, R36, RZ ;  /* 0x000000242304723e */ /* 0x010fca00048070ff */
[----:B------:R-:W-:Y:S01]  /*2edb0*/  STL [R1+0x14e4], R4 ;  /* 0x0014e40401007387 */ /* 0x000fe20000100800 */
[----:B-1----:R-:W-:Y:S01]  /*2edc0*/  F2FP.SATFINITE.E4M3.F32.PACK_AB_MERGE_C R3, R20, R21, RZ ;  /* 0x000000151403723e */ /* 0x002fe200048070ff */
[----:B0-----:R-:W-:Y:S02]  /*2edd0*/  VIADD R2, R2, UR7 ;  /* 0x0000000702027c36 */ /* 0x001fe40008000000 */
[----:B------:R-:W4:Y:S01]  /*2ede0*/  LDL.LU R27, [R1+0xec8] ;  /* 0x000ec800011b7983 */ /* 0x000f220000300800 */
[----:B------:R-:W0:Y:S03]  /*2edf0*/  LDCU UR7, c[0x0][0x3b8] ;  /* 0x00007700ff0777ac */ /* 0x000e260008000800 */
[----:B------:R-:W-:Y:S04]  /*2ee00*/  STL [R1+0x14e0], R3 ;  /* 0x0014e00301007387 */ /* 0x000fe80000100800 */
[----:B------:R-:W4:Y:S04]  /*2ee10*/  LDL.LU R25, [R1+0xecc] ;  /* 0x000ecc0001197983 */ /* 0x000f280000300800 */
[----:B------:R-:W4:Y:S04]  /*2ee20*/  LDL.LU R36, [R1+0xeb0] ;  /* 0x000eb00001247983 */ /* 0x000f280000300800 */
[----:B------:R1:W-:Y:S04]  /*2ee30*/  STL [R1+0x140c], R2 ;  /* 0x00140c0201007387 */ /* 0x0003e80000100800 */
[----:B------:R-:W4:Y:S04]  /*2ee40*/  LDL.LU R35, [R1+0xeb4] ;  /* 0x000eb40001237983 */ /* 0x000f280000300800 */
[----:B------:R-:W4:Y:S04]  /*2ee50*/  LDL.LU R21, [R1+0xeb8] ;  /* 0x000eb80001157983 */ /* 0x000f280000300800 */
[----:B------:R-:W4:Y:S01]  /*2ee60*/  LDL.LU R20, [R1+0xebc] ;  /* 0x000ebc0001147983 */ /* 0x000f220000300800 */
[----:B-1----:R-:W-:Y:S01]  /*2ee70*/  VIADD R2, R2, UR6 ;  /* 0x0000000602027c36 */ /* 0x002fe20008000000 */
[----:B------:R-:W1:Y:S01]  /*2ee80*/  LDCU UR6, c[0x0][0x3b8] ;  /* 0x00007700ff0677ac */ /* 0x000e620008000800 */
[----:B--2---:R-:W-:-:S05]  /*2ee90*/  F2FP.SATFINITE.E4M3.F32.PACK_AB_MERGE_C R4, R18, R19, RZ ;  /* 0x000000131204723e */ /* 0x004fca00048070ff */
[----:B------:R2:W-:Y:S01]  /*2eea0*/  STL [R1+0x14dc], R4 ;  /* 0x0014dc0401007387 */ /* 0x0005e20000100800 */
[----:B------:R-:W-:-:S03]  /*2eeb0*/  F2FP.SATFINITE.E4M3.F32.PACK_AB_MERGE_C R3, R12, R13, RZ ;  /* 0x0000000d0c03723e */ /* 0x000fc600048070ff */
[----:B--2---:R-:W2:Y:S04]  /*2eec0*/  LDL.LU R4, [R1+0xe90] ;  /* 0x000e900001047983 */ /* 0x004ea80000300800 */
[----:B------:R0:W-:Y:S04]  /*2eed0*/  STL [R1+0x14d8], R3 ;  /* 0x0014d80301007387 */ /* 0x0001e80000100800 */
[----:B------:R-:W2:Y:S04]  /*2eee0*/  LDL.LU R5, [R1+0xe94] ;  /* 0x000e940001057983 */ /* 0x000ea80000300800 */
[----:B------:R-:W2:Y:S04]  /*2eef0*/  LDL.LU R6, [R1+0xe98] ;  /* 0x000e980001067983 */ /* 0x000ea80000300800 */
[----:B------:R0:W-:Y:S04]  /*2ef00*/  STL [R1+0x1404], R2 ;  /* 0x0014040201007387 */ /* 0x0001e80000100800 */
[----:B------:R-:W2:Y:S04]  /*2ef10*/  LDL.LU R7, [R1+0xe9c] ;  /* 0x000e9c0001077983 */ /* 0x000ea80000300800 */
[----:B------:R-:W2:Y:S04]  /*2ef20*/  LDL.LU R24, [R1+0xe80] ;  /* 0x000e800001187983 */ /* 0x000ea80000300800 */
[----:B------:R-:W2:Y:S04]  /*2ef30*/  LDL.LU R37, [R1+0xe84] ;  /* 0x000e840001257983 */ /* 0x000ea80000300800 */
[----:B------:R-:W2:Y:S04]  /*2ef40*/  LDL.LU R19, [R1+0xe88] ;  /* 0x000e880001137983 */ /* 0x000ea80000300800 */
[----:B------:R-:W2:Y:S04]  /*2ef50*/  LDL.LU R18, [R1+0xe8c] ;  /* 0x000e8c0001127983 */ /* 0x000ea80000300800 */
[----:B------:R-:W2:Y:S04]  /*2ef60*/  LDL.LU R13, [R1+0xe70] ;  /* 0x000e7000010d7983 */ /* 0x000ea80000300800 */
[----:B------:R-:W2:Y:S01]  /*2ef70*/  LDL.LU R12, [R1+0xe74] ;  /* 0x000e7400010c7983 */ /* 0x000ea20000300800 */
[----:B---3--:R-:W-:-:S02]  /*2ef80*/  F2FP.SATFINITE.E4M3.F32.PACK_AB_MERGE_C R8, R22, R23, RZ ;  /* 0x000000171608723e */ /* 0x008fc400048070ff */
[----:B0-----:R-:W-:Y:S02]  /*2ef90*/  F2FP.SATFINITE.E4M3.F32.PACK_AB_MERGE_C R3, R14, R15, RZ ;  /* 0x0000000f0e03723e */ /* 0x001fe400048070ff */
[----:B------:R-:W3:Y:S04]  /*2efa0*/  LDL.LU R15, [R1+0xe78] ;  /* 0x000e7800010f7983 */ /* 0x000ee80000300800 */
[----:B------:R-:W-:Y:S04]  /*2efb0*/  STL [R1+0xf84], R8 ;  /* 0x000f840801007387 */ /* 0x000fe80000100800 */
[----:B------:R-:W3:Y:S01]  /*2efc0*/  LDL.LU R14, [R1+0xe7c] ;  /* 0x000e7c00010e7983 */ /* 0x000ee20000300800 */
[----:B------:R-:W-:Y:S01]  /*2efd0*/  VIADD R2, R2, UR10 ;  /* 0x0000000a02027c36 */ /* 0x000fe20008000000 */
[----:B------:R-:W0:Y:S02]  /*2efe0*/  LDCU UR10, c[0x0][0x3b8] ;  /* 0x00007700ff0a77ac */ /* 0x000e240008000800 */
[----:B------:R1:W-:Y:S04]  /*2eff0*/  STL [R1+0xf80], R3 ;  /* 0x000f800301007387 */ /* 0x0003e80000100800 */
[----:B------:R-:W3:Y:S01]  /*2f000*/  LDL.LU R23, [R1+0xe60] ;  /* 0x000e600001177983 */ /* 0x000ee20000300800 */
[----:B-1----:R-:W-:-:S03]  /*2f010*/  F2FP.SATFINITE.E4M3.F32.PACK_AB_MERGE_C R3, R16, R17, RZ ;  /* 0x000000111003723e */ /* 0x002fc600048070ff */
[----:B------:R-:W-:Y:S04]  /*2f020*/  STL [R1+0x13fc], R2 ;  /* 0x0013fc0201007387 */ /* 0x000fe80000100800 */
[----:B------:R4:W-:Y:S04]  /*2f030*/  STL [R1+0xf7c], R3 ;  /* 0x000f7c0301007387 */ /* 0x0009e80000100800 */
[----:B------:R-:W3:Y:S04]  /*2f040*/  LDL.LU R22, [R1+0xe64] ;  /* 0x000e640001167983 */ /* 0x000ee80000300800 */
[----:B------:R-:W3:Y:S01]  /*2f050*/  LDL.LU R17, [R1+0xe68] ;  /* 0x000e680001117983 */ /* 0x000ee20000300800 */
[----:B----4-:R-:W-:-:S03]  /*2f060*/  F2FP.SATFINITE.E4M3.F32.PACK_AB_MERGE_C R3, R25, R27, RZ ;  /* 0x0000001b1903723e */ /* 0x010fc600048070ff */
[----:B------:R-:W4:Y:S01]  /*2f070*/  LDL.LU R16, [R1+0xe6c] ;  /* 0x000e6c0001107983 */ /* 0x000f220000300800 */
[----:B------:R-:W-:Y:S01]  /*2f080*/  VIADD R2, R2, UR9 ;  /* 0x0000000902027c36 */ /* 0x000fe20008000000 */
[----:B------:R-:W1:Y:S02]  /*2f090*/  LDCU UR9, c[0x0][0x3b8] ;  /* 0x00007700ff0977ac */ /* 0x000e640008000800 */
[----:B------:R0:W-:Y:S01]  /*2f0a0*/  STL [R1+0xf78], R3 ;  /* 0x000f780301007387 */ /* 0x0001e20000100800 */
[----:B------:R-:W-:-:S03]  /*2f0b0*/  F2FP.SATFINITE.E4M3.F32.PACK_AB_MERGE_C R8, R35, R36, RZ ;  /* 0x000000242308723e */ /* 0x000fc600048070ff */
[----:B------:R1:W-:Y:S01]  /*2f0c0*/  STL [R1+0xed0], R2 ;  /* 0x000ed00201007387 */ /* 0x0003e20000100800 */
[----:B0-----:R-:W-:-:S03]  /*2f0d0*/  F2FP.SATFINITE.E4M3.F32.PACK_AB_MERGE_C R3, R20, R21, RZ ;  /* 0x000000151403723e */ /* 0x001fc600048070ff */
[----:B------:R-:W-:Y:S01]  /*2f0e0*/  STL [R1+0xf8c], R8 ;  /* 0x000f8c0801007387 */ /* 0x000fe20000100800 */
[----:B-1----:R-:W-:-:S03]  /*2f0f0*/  VIADD R2, R2, UR8 ;  /* 0x0000000802027c36 */ /* 0x002fc60008000000 */
[----:B------:R-:W-:Y:S01]  /*2f100*/  STL [R1+0xfb0], R3 ;  /* 0x000fb00301007387 */ /* 0x000fe20000100800 */
[----:B------:R-:W0:Y:S03]  /*2f110*/  LDCU UR8, c[0x0][0x3b8] ;  /* 0x00007700ff0877ac */ /* 0x000e260008000800 */
[----:B------:R-:W4:Y:S04]  /*2f120*/  LDL.LU R36, [R1+0xe50] ;  /* 0x000e500001247983 */ /* 0x000f280000300800 */
[----:B------:R-:W4:Y:S04]  /*2f130*/  LDL.LU R35, [R1+0xe54] ;  /* 0x000e540001237983 */ /* 0x000f280000300800 */
[----:B------:R-:W4:Y:S04]  /*2f140*/  LDL.LU R21, [R1+0xe58] ;  /* 0x000e580001157983 */ /* 0x000f280000300800 */
[----:B------:R1:W-:Y:S04]  /*2f150*/  STL [R1+0xec8], R2 ;  /* 0x000ec80201007387 */ /* 0x0003e80000100800 */
[----:B------:R-:W4:Y:S01]  /*2f160*/  LDL.LU R20, [R1+0xe5c] ;  /* 0x000e5c0001147983 */ /* 0x000f220000300800 */
[----:B-1----:R-:W-:Y:S01]  /*2f170*/  VIADD R2, R2, UR7 ;  /* 0x0000000702027c36 */ /* 0x002fe20008000000 */
[----:B------:R-:W1:Y:S01]  /*2f180*/  LDCU UR7, c[0x0][0x3b8] ;  /* 0x00007700ff0777ac */ /* 0x000e620008000800 */
[----:B--2---:R-:W-:-:S05]  /*2f190*/  F2FP.SATFINITE.E4M3.F32.PACK_AB_MERGE_C R4, R5, R4, RZ ;  /* 0x000000040504723e */ /* 0x004fca00048070ff */
[----:B------:R2:W-:Y:S01]  /*2f1a0*/  STL [R1+0xf88], R4 ;  /* 0x000f880401007387 */ /* 0x0005e20000100800 */
[----:B------:R-:W-:-:S05]  /*2f1b0*/  F2FP.SATFINITE.E4M3.F32.PACK_AB_MERGE_C R3, R7, R6, RZ ;  /* 0x000000060703723e */ /* 0x000fca00048070ff */
[----:B------:R0:W-:Y:S01]  /*2f1c0*/  STL [R1+0xe98], R3 ;  /* 0x000e980301007387 */ /* 0x0001e20000100800 */
[----:B--2---:R-:W-:-:S03]  /*2f1d0*/  F2FP.SATFINITE.E4M3.F32.PACK_AB_MERGE_C R4, R37, R24, RZ ;  /* 0x000000182504723e */ /* 0x004fc600048070ff */
[----:B------:R2:W-:Y:S01]  /*2f1e0*/  STL [R1+0xe90], R2 ;  /* 0x000e900201007387 */ /* 0x0005e20000100800 */
[----:B0-----:R-:W-:-:S03]  /*2f1f0*/  F2FP.SATFINITE.E4M3.F32.PACK_AB_MERGE_C R3, R18, R19, RZ ;  /* 0x000000131203723e */ /* 0x001fc600048070ff */
[----:B------:R-:W-:Y:S01]  /*2f200*/  STL [R1+0x1000], R4 ;  /* 0x0010000401007387 */ /* 0x000fe20000100800 */
[----:B--2---:R-:W-:Y:S01]  /*2f210*/  VIADD R2, R2, UR6 ;  /* 0x0000000602027c36 */ /* 0x004fe20008000000 */
[----:B------:R-:W0:Y:S02]  /*2f220*/  LDCU UR6, c[0x0][0x3b8] ;  /* 0x00007700ff0677ac */ /* 0x000e240008000800 */
[----:B------:R2:W-:Y:S02]  /*2f230*/  STL [R1+0xffc], R3 ;  /* 0x000ffc0301007387 */ /* 0x0005e40000100800 */
[----:B--2---:R-:W-:Y:S02]  /*2f240*/  F2FP.SATFINITE.E4M3.F32.PACK_AB_MERGE_C R3, R12, R13, RZ ;  /* 0x0000000d0c03723e */ /* 0x004fe400048070ff */
[----:B------:R-:W2:Y:S04]  /*2f250*/  LDL.LU R13, [R1+0xe30] ;  /* 0x000e3000010d7983 */ /* 0x000ea80000300800 */
[----:B------:R-:W-:Y:S04]  /*2f260*/  STL [R1+0xe80], R2 ;  /* 0x000e800201007387 */ /* 0x000fe80000100800 */
[----:B------:R3:W-:Y:S04]  /*2f270*/  STL [R1+0xff0], R3 ;  /* 0x000ff00301007387 */ /* 0x0007e80000100800 */
[----:B------:R-:W2:Y:S04]  /*2f280*/  LDL.LU R12, [R1+0xe34] ;  /* 0x000e3400010c7983 */ /* 0x000ea80000300800 */
[----:B------:R-:W2:Y:S01]  /*2f290*/  LDL.LU R19, [R1+0xe38] ;  /* 0x000e380001137983 */ /* 0x000ea20000300800 */
[----:B---3--:R-:W-:-:S03]  /*2f2a0*/  F2FP.SATFINITE.E4M3.F32.PACK_AB_MERGE_C R3, R14, R15, RZ ;  /* 0x0000000f0e03723e */ /* 0x008fc600048070ff */
[----:B------:R-:W3:Y:S04]  /*2f2b0*/  LDL.LU R18, [R1+0xe3c] ;  /* 0x000e3c0001127983 */ /* 0x000ee80000300800 */
[----:B------:R4:W-:Y:S04]  /*2f2c0*/  STL [R1+0xff8], R3 ;  /* 0x000ff80301007387 */ /* 0x0009e80000100800 */
[----:B------:R-:W3:Y:S04]  /*2f2d0*/  LDL.LU R15, [R1+0xe20] ;  /* 0x000e2000010f7983 */ /* 0x000ee80000300800 */
[----:B------:R-:W3:Y:S01]  /*2f2e0*/  LDL.LU R14, [R1+0xe24] ;  /* 0x000e2400010e7983 */ /* 0x000ee20000300800 */
[----:B------:R-:W-:Y:S01]  /*2f2f0*/  VIADD R2, R2, UR10 ;  /* 0x0000000a02027c36 */ /* 0x000fe20008000000 */
[----:B------:R-:W0:Y:S01]  /*2f300*/  LDCU UR10, c[0x0][0x3b8] ;  /* 0x00007700ff0a77ac */ /* 0x000e220008000800 */
[----:B------:R-:W-:-:S03]  /*2f310*/  F2FP.SATFINITE.E4M3.F32.PACK_AB_MERGE_C R4, R22, R23, RZ ;  /* 0x000000171604723e */ /* 0x000fc600048070ff */
[----:B------:R0:W-:Y:S01]  /*2f320*/  STL [R1+0xe70], R2 ;  /* 0x000e700201007387 */ /* 0x0001e20000100800 */
[----:B----4-:R-:W-:-:S03]  /*2f330*/  F2FP.SATFINITE.E4M3.F32.PACK_AB_MERGE_C R3, R16, R17, RZ ;  /* 0x000000111003723e */ /* 0x010fc600048070ff */
[----:B------:R4:W-:Y:S01]  /*2f340*/  STL [R1+0x1084], R4 ;  /* 0x0010840401007387 */ /* 0x0009e20000100800 */
[----:B0-----:R-:W-:Y:S01]  /*2f350*/  VIADD R2, R2, UR9 ;  /* 0x0000000902027c36 */ /* 0x001fe20008000000 */
[----:B------:R-:W0:Y:S02]  /*2f360*/  LDCU UR9, c[0x0][0x3b8] ;  /* 0x00007700ff0977ac */ /* 0x000e240008000800 */
[----:B------:R-:W-:Y:S04]  /*2f370*/  STL [R1+0x1050], R3 ;  /* 0x0010500301007387 */ /* 0x000fe80000100800 */
[----:B------:R-:W3:Y:S04]  /*2f380*/  LDL.LU R27, [R1+0xe28] ;  /* 0x000e2800011b7983 */ /* 0x000ee80000300800 */
[----:B------:R-:W3:Y:S04]  /*2f390*/  LDL.LU R25, [R1+0xe2c] ;  /* 0x000e2c0001197983 */ /* 0x000ee80000300800 */
[----:B------:R-:W3:Y:S04]  /*2f3a0*/  LDL.LU R23, [R1+0xe10] ;  /* 0x000e100001177983 */ /* 0x000ee80000300800 */
[----:B------:R0:W-:Y:S04]  /*2f3b0*/  STL [R1+0xe68], R2 ;  /* 0x000e680201007387 */ /* 0x0001e80000100800 */
[----:B------:R-:W3:Y:S04]  /*2f3c0*/  LDL.LU R22, [R1+0xe14] ;  /* 0x000e140001167983 */ /* 0x000ee80000300800 */
[----:B------:R-:W3:Y:S01]  /*2f3d0*/  LDL.LU R17, [R1+0xe18] ;  /* 0x000e180001117983 */ /* 0x000ee20000300800 */
[----:B----4-:R-:W-:-:S03]  /*2f3e0*/  F2FP.SATFINITE.E4M3.F32.PACK_AB_MERGE_C R4, R35, R36, RZ ;  /* 0x000000242304723e */ /* 0x010fc600048070ff */
[----:B------:R-:W4:Y:S01]  /*2f3f0*/  LDL.LU R16, [R1+0xe1c] ;  /* 0x000e1c0001107983 */ /* 0x000f220000300800 */
[----:B0-----:R-:W-:Y:S01]  /*2f400*/  VIADD R2, R2, UR8 ;  /* 0x0000000802027c36 */ /* 0x001fe20008000000 */
[----:B------:R-:W0:Y:S01]  /*2f410*/  LDCU UR8, c[0x0][0x3b8] ;  /* 0x00007700ff0877ac */ /* 0x000e220008000800 */
[----:B------:R-:W-:Y:S01]  /*2f420*/  F2FP.SATFINITE.E4M3.F32.PACK_AB_MERGE_C R3, R20, R21, RZ ;  /* 0x000000151403723e */ /* 0x000fe200048070ff */
[----:B------:R1:W-:Y:S04]  /*2f430*/  STL [R1+0x1044], R4 ;  /* 0x0010440401007387 */ /* 0x0003e80000100800 */
[----:B-1----:R-:W4:Y:S04]  /*2f440*/  LDL.LU R4, [R1+0xe00] ;  /* 0x000e000001047983 */ /* 0x002f280000300800 */
[----:B------:R2:W-:Y:S04]  /*2f450*/  STL [R1+0x104c], R3 ;  /* 0x00104c0301007387 */ /* 0x0005e80000100800 */
        /* <DEDUP_REMOVED lines=8> */
[----:B--2---:R-:W-:-:S03]  /*2f4e0*/  F2FP.SATFINITE.E4M3.F32.PACK_AB_MERGE_C R3, R12, R13, RZ ;  /* 0x0000000d0c03723e */ /* 0x004fc600048070ff */
[----:B------:R-:W2:Y:S04]  /*2f4f0*/  LDL.LU R13, [R1+0xde0] ;  /* 0x000de000010d7983 */ /* 0x000ea80000300800 */
[----:B------:R-:W2:Y:S04]  /*2f500*/  LDL.LU R12, [R1+0xde4] ;  /* 0x000de400010c7983 */ /* 0x000ea80000300800 */
[----:B------:R3:W-:Y:S01]  /*2f510*/  STL [R1+0x10ec], R3 ;  /* 0x0010ec0301007387 */ /* 0x0007e20000100800 */
[----:B-1----:R-:W-:Y:S01]  /*2f520*/  VIADD R2, R2, UR7 ;  /* 0x0000000702027c36 */ /* 0x002fe20008000000 */
[----:B------:R-:W1:Y:S01]  /*2f530*/  LDCU UR7, c[0x0][0x3b8] ;  /* 0x00007700ff0777ac */ /* 0x000e620008000800 */
[----:B---3--:R-:W-:-:S05]  /*2f540*/  F2FP.SATFINITE.E4M3.F32.PACK_AB_MERGE_C R3, R18, R19, RZ ;  /* 0x000000131203723e */ /* 0x008fca00048070ff */
[----:B------:R3:W-:Y:S04]  /*2f550*/  STL [R1+0x10e4], R3 ;  /* 0x0010e40301007387 */ /* 0x0007e80000100800 */
[----:B------:R-:W2:Y:S01]  /*2f560*/  LDL.LU R36, [R1+0xde8] ;  /* 0x000de80001247983 */ /* 0x000ea20000300800 */
[----:B---3--:R-:W-:-:S03]  /*2f570*/  F2FP.SATFINITE.E4M3.F32.PACK_AB_MERGE_C R3, R14, R15, RZ ;  /* 0x0000000f0e03723e */ /* 0x008fc600048070ff */
[----:B------:R-:W-:Y:S04]  /*2f580*/  STL [R1+0xe30], R2 ;  /* 0x000e300201007387 */ /* 0x000fe80000100800 */
[----:B------:R3:W-:Y:S04]  /*2f590*/  STL [R1+0x10d8], R3 ;  /* 0x0010d80301007387 */ /* 0x0007e80000100800 */
[----:B------:R-:W2:Y:S04]  /*2f5a0*/  LDL.LU R35, [R1+0xdec] ;  /* 0x000dec0001237983 */ /* 0x000ea80000300800 */
[----:B------:R-:W2:Y:S04]  /*2f5b0*/  LDL.LU R19, [R1+0xdd0] ;  /* 0x000dd00001137983 */ /* 0x000ea80000300800 */
[----:B------:R-:W2:Y:S01]  /*2f5c0*/  LDL.LU R18, [R1+0xdd4] ;  /* 0x000dd40001127983 */ /* 0x000ea20000300800 */
[----:B---3--:R-:W-:-:S03]  /*2f5d0*/  F2FP.SATFINITE.E4M3.F32.PACK_AB_MERGE_C R3, R25, R27, RZ ;  /* 0x0000001b1903723e */ /* 0x008fc600048070ff */
[----:B------:R-:W3:Y:S04]  /*2f5e0*/  LDL.LU R15, [R1+0xdd8] ;  /* 0x000dd800010f7983 */ /* 0x000ee80000300800 */
[----:B------:R-:W3:Y:S01]  /*2f5f0*/  LDL.LU R14, [R1+0xddc] ;  /* 0x000ddc00010e7983 */ /* 0x000ee20000300800 */
[----:B------:R-:W-:Y:S01]  /*2f600*/  VIADD R2, R2, UR6 ;  /* 0x0000000602027c36 */ /* 0x000fe20008000000 */
[----:B------:R-:W-:Y:S01]  /*2f610*/  F2FP.SATFINITE.E4M3.F32.PACK_AB_MERGE_C R8, R22, R23, RZ ;  /* 0x000000171608723e */ /* 0x000fe200048070ff */
[----:B------:R-:W0:Y:S01]  /*2f620*/  LDCU UR6, c[0x0][0x3b8] ;  /* 0x00007700ff0677ac */ /* 0x000e220008000800 */
[----:B------:R4:W-:Y:S04]  /*2f630*/  STL [R1+0x10dc], R3 ;  /* 0x0010dc0301007387 */ /* 0x0009e80000100800 */
[----:B------:R0:W-:Y:S01]  /*2f640*/  STL [R1+0xe20], R2 ;  /* 0x000e200201007387 */ /* 0x0001e20000100800 */
[----:B----4-:R-:W-:-:S03]  /*2f650*/  F2FP.SATFINITE.E4M3.F32.PACK_AB_MERGE_C R3, R16, R17, RZ ;  /* 0x000000111003723e */ /* 0x010fc600048070ff */
[----:B------:R-:W-:Y:S04]  /*2f660*/  STL [R1+0x113c], R8 ;  /* 0x00113c0801007387 */ /* 0x000fe80000100800 */
[----:B------:R-:W4:Y:S04]  /*2f670*/  LDL.LU R23, [R1+0x8f0] ;  /* 0x0008f00001177983 */ /* 0x000f280000300800 */
[----:B------:R1:W-:Y:S04]  /*2f680*/  STL [R1+0x1138], R3 ;  /* 0x0011380301007387 */ /* 0x0003e80000100800 */
[----:B------:R-:W4:Y:S01]  /*2f690*/  LDL.LU R22, [R1+0x8f4] ;  /* 0x0008f40001167983 */ /* 0x000f220000300800 */
[----:B0-----:R-:W-:Y:S01]  /*2f6a0*/  VIADD R2, R2, UR10 ;  /* 0x0000000a02027c36 */ /* 0x001fe20008000000 */
[----:B------:R-:W0:Y:S02]  /*2f6b0*/  LDCU UR10, c[0x0][0x3b8] ;  /* 0x00007700ff0a77ac */ /* 0x000e240008000800 */
[----:B------:R-:W4:Y:S01]  /*2f6c0*/  LDL.LU R17, [R1+0x8f8] ;  /* 0x0008f80001117983 */ /* 0x000f220000300800 */
[----:B------:R-:W-:-:S03]  /*2f6d0*/  F2FP.SATFINITE.E4M3.F32.PACK_AB_MERGE_C R4, R5, R4, RZ ;  /* 0x000000040504723e */ /* 0x000fc600048070ff */
[----:B------:R-:W4:Y:S04]  /*2f6e0*/  LDL.LU R16, [R1+0x8fc] ;  /* 0x0008fc0001107983 */ /* 0x000f280000300800 */
[----:B------:R0:W-:Y:S04]  /*2f6f0*/  STL [R1+0xe10], R2 ;  /* 0x000e100201007387 */ /* 0x0001e80000100800 */
[----:B------:R0:W-:Y:S01]  /*2f700*/  STL [R1+0x1114], R4 ;  /* 0x0011140401007387 */ /* 0x0001e20000100800 */
[----:B-1----:R-:W-:Y:S01]  /*2f710*/  F2FP.SATFINITE.E4M3.F32.PACK_AB_MERGE_C R3, R7, R6, RZ ;  /* 0x000000060703723e */ /* 0x002fe200048070ff */
[----:B0-----:R-:W-:-:S04]  /*2f720*/  VIADD R2, R2, UR9 ;  /* 0x0000000902027c36 */ /* 0x001fc80008000000 */
[----:B------:R0:W-:Y:S01]  /*2f730*/  STL [R1+0x112c], R3 ;  /* 0x00112c0301007387 */ /* 0x0001e20000100800 */
[----:B------:R-:W1:Y:S01]  /*2f740*/  LDCU UR9, c[0x0][0x3b8] ;  /* 0x00007700ff0977ac */ /* 0x000e620008000800 */
[----:B------:R-:W-:Y:S02]  /*2f750*/  F2FP.SATFINITE.E4M3.F32.PACK_AB_MERGE_C R4, R37, R24, RZ ;  /* 0x000000182504723e */ /* 0x000fe400048070ff */
[----:B------:R-:W-:Y:S04]  /*2f760*/  STL [R1+0xe00], R2 ;  /* 0x000e000201007387 */ /* 0x000fe80000100800 */
[----:B------:R1:W-:Y:S01]  /*2f770*/  STL [R1+0x14b0], R4 ;  /* 0x0014b00401007387 */ /* 0x0003e20000100800 */
[----:B0-----:R-:W-:-:S05]  /*2f780*/  F2FP.SATFINITE.E4M3.F32.PACK_AB_MERGE_C R3, R20, R21, RZ ;  /* 0x000000151403723e */ /* 0x001fca00048070ff */
[----:B------:R0:W-:Y:S01]  /*2f790*/  STL [R1+0x154c], R3 ;  /* 0x00154c0301007387 */ /* 0x0001e20000100800 */
[----:B-1----:R-:W-:-:S03]  /*2f7a0*/  VIADD R4, R2, UR8 ;  /* 0x0000000802047c36 */ /* 0x002fc60008000000 */
[----:B------:R-:W4:Y:S01]  /*2f7b0*/  LDL.LU R21, [R1+0xdc0] ;  /* 0x000dc00001157983 */ /* 0x000f220000300800 */
[----:B------:R-:W1:Y:S03]  /*2f7c0*/  LDCU UR8, c[0x0][0x3b8] ;  /* 0x00007700ff0877ac */ /* 0x000e660008000800 */
[----:B------:R-:W-:Y:S01]  /*2f7d0*/  STL [R1+0xdf8], R4 ;  /* 0x000df80401007387 */ /* 0x000fe20000100800 */
[----:B--2---:R-:W-:-:S05]  /*2f7e0*/  F2FP.SATFINITE.E4M3.F32.PACK_AB_MERGE_C R2, R12, R13, RZ ;  /* 0x0000000d0c02723e */ /* 0x004fca00048070ff */
[----:B------:R2:W-:Y:S04]  /*2f7f0*/  STL [R1+0x1178], R2 ;  /* 0x0011780201007387 */ /* 0x0005e80000100800 */
[----:B------:R-:W4:Y:S04]  /*2f800*/  LDL.LU R20, [R1+0xdc4] ;  /* 0x000dc40001147983 */ /* 0x000f280000300800 */
[----:B------:R-:W4:Y:S04]  /*2f810*/  LDL.LU R13, [R1+0xdc8] ;  /* 0x000dc800010d7983 */ /* 0x000f280000300800 */
[----:B------:R-:W4:Y:S01]  /*2f820*/  LDL.LU R12, [R1+0xdcc] ;  /* 0x000dcc00010c7983 */ /* 0x000f220000300800 */
[----:B0-----:R-:W-:Y:S01]  /*2f830*/  VIADD R3, R4, UR7 ;  /* 0x0000000704037c36 */ /* 0x001fe20008000000 */
[----:B------:R-:W0:Y:S01]  /*2f840*/  LDCU UR7, c[0x0][0x3b8] ;  /* 0x00007700ff0777ac */ /* 0x000e220008000800 */
[----:B--2---:R-:W-:-:S05]  /*2f850*/  F2FP.SATFINITE.E4M3.F32.PACK_AB_MERGE_C R2, R35, R36, RZ ;  /* 0x000000242302723e */ /* 0x004fca00048070ff */
[----:B------:R2:W-:Y:S04]  /*2f860*/  STL [R1+0x1550], R2 ;  /* 0x0015500201007387 */ /* 0x0005e80000100800 */
[----:B------:R-:W-:Y:S01]  /*2f870*/  STL [R1+0xde0], R3 ;  /* 0x000de00301007387 */ /* 0x000fe20000100800 */
[----:B--2---:R-:W-:Y:S02]  /*2f880*/  F2FP.SATFINITE.E4M3.F32.PACK_AB_MERGE_C R2, R18, R19, RZ ;  /* 0x000000131202723e */ /* 0x004fe400048070ff */
[----:B---3--:R-:W-:-:S03]  /*2f890*/  F2FP.SATFINITE.E4M3.F32.PACK_AB_MERGE_C R4, R14, R15, RZ ;  /* 0x0000000f0e04723e */ /* 0x008fc600048070ff */
[----:B------:R2:W-:Y:S04]  /*2f8a0*/  STL [R1+0x14c4], R2 ;  /* 0x0014c40201007387 */ /* 0x0005e80000100800 */
[----:B------:R4:W-:Y:S04]  /*2f8b0*/  STL [R1+0x14bc], R4 ;  /* 0x0014bc0401007387 */ /* 0x0009e80000100800 */
[----:B------:R-:W3:Y:S01]  /*2f8c0*/  LDL.LU R19, [R1+0xdb0] ;  /* 0x000db00001137983 */ /* 0x000ee20000300800 */
[----:B--2---:R-:W-:Y:S01]  /*2f8d0*/  VIADD R2, R3, UR6 ;  /* 0x0000000603027c36 */ /* 0x004fe20008000000 */
[----:B------:R-:W2:Y:S02]  /*2f8e0*/  LDCU UR6, c[0x0][0x3b8] ;  /* 0x00007700ff0677ac */ /* 0x000ea40008000800 */
[----:B------:R-:W3:Y:S04]  /*2f8f0*/  LDL.LU R18, [R1+0xdb4] ;  /* 0x000db40001127983 */ /* 0x000ee80000300800 */
[----:B------:R-:W2:Y:S04]  /*2f900*/  LDL.LU R15, [R1+0xdb8] ;  /* 0x000db800010f7983 */ /* 0x000ea80000300800 */
[----:B------:R0:W-:Y:S04]  /*2f910*/  STL [R1+0xdd8], R2 ;  /* 0x000dd80201007387 */ /* 0x0001e80000100800 */
[----:B------:R-:W2:Y:S01]  /*2f920*/  LDL.LU R14, [R1+0xdbc] ;  /* 0x000dbc00010e7983 */ /* 0x000ea20000300800 */
[----:B----4-:R-:W-:-:S02]  /*2f930*/  F2FP.SATFINITE.E4M3.F32.PACK_AB_MERGE_C R4, R22, R23, RZ ;  /* 0x000000171604723e */ /* 0x010fc400048070ff */
[----:B------:R-:W-:Y:S01]  /*2f940*/  F2FP.SATFINITE.E4M3.F32.PACK_AB_MERGE_C R3, R16, R17, RZ ;  /* 0x000000111003723e */ /* 0x000fe200048070ff */
[----:B0-----:R-:W-:Y:S02]  /*2f950*/  VIADD R2, R2, UR10 ;  /* 0x0000000a02027c36 */ /* 0x001fe40008000000 */
[----:B------:R0:W-:Y:S01]  /*2f960*/  STL [R1+0x14b8], R4 ;  /* 0x0014b80401007387 */ /* 0x0001e20000100800 */
[----:B------:R-:W4:Y:S03]  /*2f970*/  LDCU UR10, c[0x0][0x3b8] ;  /* 0x00007700ff0a77ac */ /* 0x000f260008000800 */
[----:B------:R-:W4:Y:S04]  /*2f980*/  LDL.LU R29, [R1+0xda0] ;  /* 0x000da000011d7983 */ /* 0x000f280000300800 */
[----:B------:R-:W-:Y:S04]  /*2f990*/  STL [R1+0x14b4], R3 ;  /* 0x0014b40301007387 */ /* 0x000fe80000100800 */
[----:B------:R-:W4:Y:S04]  /*2f9a0*/  LDL.LU R28, [R1+0xda4] ;  /* 0x000da400011c7983 */ /* 0x000f280000300800 */
[----:B------:R-:W4:Y:S04]  /*2f9b0*/  LDL.LU R27, [R1+0xda8] ;  /* 0x000da800011b7983 */ /* 0x000f280000300800 */
[----:B------:R1:W-:Y:S04]  /*2f9c0*/  STL [R1+0xdd0], R2 ;  /* 0x000dd00201007387 */ /* 0x0003e80000100800 */
[----:B------:R-:W4:Y:S04]  /*2f9d0*/  LDL.LU R25, [R1+0xdac] ;  /* 0x000dac0001197983 */ /* 0x000f280000300800 */
[----:B0-----:R-:W4:Y:S04]  /*2f9e0*/  LDL.LU R4, [R1+0xd90] ;  /* 0x000d900001047983 */ /* 0x001f280000300800 */
[----:B------:R-:W4:Y:S04]  /*2f9f0*/  LDL.LU R5, [R1+0xd94] ;  /* 0x000d940001057983 */ /* 0x000f280000300800 */
[----:B------:R-:W4:Y:S04]  /*2fa00*/  LDL.LU R6, [R1+0xd98] ;  /* 0x000d980001067983 */ /* 0x000f280000300800 */
[----:B------:R-:W4:Y:S04]  /*2fa10*/  LDL.LU R7, [R1+0xd9c] ;  /* 0x000d9c0001077983 */ /* 0x000f280000300800 */
[----:B------:R-:W4:Y:S04]  /*2fa20*/  LDL.LU R23, [R1+0xd80] ;  /* 0x000d800001177983 */ /* 0x000f280000300800 */
[----:B------:R-:W4:Y:S04]  /*2fa30*/  LDL.LU R22, [R1+0xd84] ;  /* 0x000d840001167983 */ /* 0x000f280000300800 */
[----:B------:R-:W4:Y:S04]  /*2fa40*/  LDL.LU R17, [R1+0xd88] ;  /* 0x000d880001117983 */ /* 0x000f280000300800 */
[----:B------:R-:W4:Y:S01]  /*2fa50*/  LDL.LU R16, [R1+0xd8c] ;  /* 0x000d8c0001107983 */ /* 0x000f220000300800 */
[----:B-1----:R-:W-:Y:S01]  /*2fa60*/  VIADD R2, R2, UR9 ;  /* 0x0000000902027c36 */ /* 0x002fe20008000000 */
[----:B------:R-:W0:Y:S01]  /*2fa70*/  LDCU UR9, c[0x0][0x3b8] ;  /* 0x00007700ff0977ac */ /* 0x000e220008000800 */
[----:B------:R-:W-:-:S05]  /*2fa80*/  F2FP.SATFINITE.E4M3.F32.PACK_AB_MERGE_C R8, R20, R21, RZ ;  /* 0x000000151408723e */ /* 0x000fca00048070ff */
[----:B------:R-:W-:Y:S01]  /*2fa90*/  STL [R1+0xe08], R8 ;  /* 0x000e080801007387 */ /* 0x000fe20000100800 */
[----:B------:R-:W-:-:S03]  /*2faa0*/  F2FP.SATFINITE.E4M3.F32.PACK_AB_MERGE_C R3, R12, R13, RZ ;  /* 0x0000000d0c03723e */ /* 0x000fc600048070ff */
[----:B------:R-:W4:Y:S04]  /*2fab0*/  LDL.LU R24, [R1+0xd70] ;  /* 0x000d700001187983 */ /* 0x000f280000300800 */
[----:B------:R-:W-:Y:S04]  /*2fac0*/  STL [R1+0xde8], R3 ;  /* 0x000de80301007387 */ /* 0x000fe80000100800 */
        /* <DEDUP_REMOVED lines=8> */
[----:B-1----:R-:W-:Y:S01]  /*2fb50*/  VIADD R2, R2, UR8 ;  /* 0x0000000802027c36 */ /* 0x002fe20008000000 */
[----:B------:R-:W1:Y:S01]  /*2fb60*/  LDCU UR8, c[0x0][0x3b8] ;  /* 0x00007700ff0877ac */ /* 0x000e620008000800 */
[----:B---3--:R-:W-:-:S05]  /*2fb70*/  F2FP.SATFINITE.E4M3.F32.PACK_AB_MERGE_C R8, R18, R19, RZ ;  /* 0x000000131208723e */ /* 0x008fca00048070ff */
[----:B------:R4:W-:Y:S04]  /*2fb80*/  STL [R1+0xdc8], R8 ;  /* 0x000dc80801007387 */ /* 0x0009e80000100800 */
[----:B------:R-:W3:Y:S01]  /*2fb90*/  LDL.LU R19, [R1+0xd50] ;  /* 0x000d500001137983 */ /* 0x000ee20000300800 */
[----:B--2---:R-:W-:-:S05]  /*2fba0*/  F2FP.SATFINITE.E4M3.F32.PACK_AB_MERGE_C R3, R14, R15, RZ ;  /* 0x0000000f0e03723e */ /* 0x004fca00048070ff */
[----:B------:R-:W-:Y:S04]  /*2fbb0*/  STL [R1+0xdb8], R3 ;  /* 0x000db80301007387 */ /* 0x000fe80000100800 */
[----:B------:R-:W3:Y:S04]  /*2fbc0*/  LDL.LU R18, [R1+0xd54] ;  /* 0x000d540001127983 */ /* 0x000ee80000300800 */
[----:B------:R-:W2:Y:S04]  /*2fbd0*/  LDL.LU R15, [R1+0xd58] ;  /* 0x000d5800010f7983 */ /* 0x000ea80000300800 */
[----:B------:R0:W-:Y:S04]  /*2fbe0*/  STL [R1+0xdb0], R2 ;  /* 0x000db00201007387 */ /* 0x0001e80000100800 */
[----:B------:R-:W2:Y:S01]  /*2fbf0*/  LDL.LU R14, [R1+0xd5c] ;  /* 0x000d5c00010e7983 */ /* 0x000ea20000300800 */
[----:B----4-:R-:W-:Y:S01]  /*2fc00*/  F2FP.SATFINITE.E4M3.F32.PACK_AB_MERGE_C R8, R28, R29, RZ ;  /* 0x0000001d1c08723e */ /* 0x010fe200048070ff */
[----:B0-----:R-:W-:-:S04]  /*2fc10*/  VIADD R2, R2, UR7 ;  /* 0x0000000702027c36 */ /* 0x001fc80008000000 */
[----:B------:R-:W-:Y:S01]  /*2fc20*/  STL [R1+0xe28], R8 ;  /* 0x000e280801007387 */ /* 0x000fe20000100800 */
[----:B------:R-:W0:Y:S01]  /*2fc30*/  LDCU UR7, c[0x0][0x3b8] ;  /* 0x00007700ff0777ac */ /* 0x000e220008000800 */
[----:B------:R-:W-:-:S05]  /*2fc40*/  F2FP.SATFINITE.E4M3.F32.PACK_AB_MERGE_C R3, R25, R27, RZ ;  /* 0x0000001b1903723e */ /* 0x000fca00048070ff */
[----:B------:R4:W-:Y:S01]  /*2fc50*/  STL [R1+0xe18], R3 ;  /* 0x000e180301007387 */ /* 0x0009e20000100800 */
[----:B------:R-:W-:-:S03]  /*2fc60*/  F2FP.SATFINITE.E4M3.F32.PACK_AB_MERGE_C R4, R5, R4, RZ ;  /* 0x000000040504723e */ /* 0x000fc600048070ff */
[----:B------:R0:W-:Y:S01]  /*2fc70*/  STL [R1+0xda0], R2 ;  /* 0x000da00201007387 */ /* 0x0001e20000100800 */
[----:B----4-:R-:W-:-:S03]  /*2fc80*/  F2FP.SATFINITE.E4M3.F32.PACK_AB_MERGE_C R3, R7, R6, RZ ;  /* 0x000000060703723e */ /* 0x010fc600048070ff */
[----:B------:R4:W-:Y:S01]  /*2fc90*/  STL [R1+0xda8], R4 ;  /* 0x000da80401007387 */ /* 0x0009e20000100800 */
[----:B0-----:R-:W-:Y:S01]  /*2fca0*/  VIADD R2, R2, UR6 ;  /* 0x0000000602027c36 */ /* 0x001fe20008000000 */
[----:B------:R-:W0:Y:S02]  /*2fcb0*/  LDCU UR6, c[0x0][0x3b8] ;  /* 0x00007700ff0677ac */ /* 0x000e240008000800 */
[----:B------:R1:W-:Y:S01]  /*2fcc0*/  STL [R1+0xd98], R3 ;  /* 0x000d980301007387 */ /* 0x0003e20000100800 */
[----:B----4-:R-:W-:-:S03]  /*2fcd0*/  F2FP.SATFINITE.E4M3.F32.PACK_AB_MERGE_C R4, R22, R23, RZ ;  /* 0x000000171604723e */ /* 0x010fc600048070ff */
[----:B------:R4:W-:Y:S01]  /*2fce0*/  STL [R1+0xd90], R2 ;  /* 0x000d900201007387 */ /* 0x0009e20000100800 */
[----:B-1----:R-:W-:-:S03]  /*2fcf0*/  F2FP.SATFINITE.E4M3.F32.PACK_AB_MERGE_C R3, R16, R17, RZ ;  /* 0x000000111003723e */ /* 0x002fc600048070ff */
[----:B------:R-:W-:Y:S04]  /*2fd00*/  STL [R1+0xe88], R4 ;  /* 0x000e880401007387 */ /* 0x000fe80000100800 */
[----:B------:R-:W-:Y:S01]  /*2fd10*/  STL [R1+0xe78], R3 ;  /* 0x000e780301007387 */ /* 0x000fe20000100800 */
[----:B----4-:R-:W-:Y:S01]  /*2fd20*/  VIADD R2, R2, UR10 ;  /* 0x0000000a02027c36 */ /* 0x010fe20008000000 */
[----:B------:R-:W1:Y:S02]  /*2fd30*/  LDCU UR10, c[0x0][0x3b8] ;  /* 0x00007700ff0a77ac */ /* 0x000e640008000800 */
[----:B------:R-:W4:Y:S04]  /*2fd40*/  LDL.LU R23, [R1+0xd40] ;  /* 0x000d400001177983 */ /* 0x000f280000300800 */
[----:B------:R-:W4:Y:S04]  /*2fd50*/  LDL.LU R22, [R1+0xd44] ;  /* 0x000d440001167983 */ /* 0x000f280000300800 */
[----:B------:R-:W4:Y:S04]  /*2fd60*/  LDL.LU R17, [R1+0xd48] ;  /* 0x000d480001117983 */ /* 0x000f280000300800 */
[----:B------:R0:W-:Y:S04]  /*2fd70*/  STL [R1+0xd88], R2 ;  /* 0x000d880201007387 */ /* 0x0001e80000100800 */
[----:B------:R-:W4:Y:S01]  /*2fd80*/  LDL.LU R16, [R1+0xd4c] ;  /* 0x000d4c0001107983 */ /* 0x000f220000300800 */
[----:B0-----:R-:W-:Y:S01]  /*2fd90*/  VIADD R2, R2, UR9 ;  /* 0x0000000902027c36 */ /* 0x001fe20008000000 */
[----:B------:R-:W0:Y:S01]  /*2fda0*/  LDCU UR9, c[0x0][0x3b8] ;  /* 0x00007700ff0977ac */ /* 0x000e220008000800 */
[----:B------:R-:W-:-:S05]  /*2fdb0*/  F2FP.SATFINITE.E4M3.F32.PACK_AB_MERGE_C R4, R37, R24, RZ ;  /* 0x000000182504723e */ /* 0x000fca00048070ff */
[----:B------:R0:W-:Y:S01]  /*2fdc0*/  STL [R1+0xe38], R4 ;  /* 0x000e380401007387 */ /* 0x0001e20000100800 */
[----:B------:R-:W-:-:S05]  /*2fdd0*/  F2FP.SATFINITE.E4M3.F32.PACK_AB_MERGE_C R3, R35, R36, RZ ;  /* 0x000000242303723e */ /* 0x000fca00048070ff */
[----:B------:R1:W-:Y:S01]  /*2fde0*/  STL [R1+0xd78], R3 ;  /* 0x000d780301007387 */ /* 0x0003e20000100800 */
[----:B0-----:R-:W-:-:S03]  /*2fdf0*/  F2FP.SATFINITE.E4M3.F32.PACK_AB_MERGE_C R4, R20, R21, RZ ;  /* 0x000000151404723e */ /* 0x001fc600048070ff */
[----:B------:R0:W-:Y:S01]  /*2fe00*/  STL [R1+0xd70], R2 ;  /* 0x000d700201007387 */ /* 0x0001e20000100800 */
[----:B-1----:R-:W-:-:S03]  /*2fe10*/  F2FP.SATFINITE.E4M3.F32.PACK_AB_MERGE_C R3, R12, R13, RZ ;  /* 0x0000000d0c03723e */ /* 0x002fc600048070ff */
[----:B------:R-:W-:Y:S01]  /*2fe20*/  STL [R1+0x1074], R4 ;  /* 0x0010740401007387 */ /* 0x000fe20000100800 */
[----:B0-----:R-:W-:Y:S01]  /*2fe30*/  VIADD R2, R2, UR8 ;  /* 0x0000000802027c36 */ /* 0x001fe20008000000 */
[----:B------:R-:W0:Y:S02]  /*2fe40*/  LDCU UR8, c[0x0][0x3b8] ;  /* 0x00007700ff0877ac */ /* 0x000e240008000800 */
[----:B------:R-:W-:Y:S04]  /*2fe50*/  STL [R1+0x1070], R3 ;  /* 0x0010700301007387 */ /* 0x000fe80000100800 */
[----:B------:R-:W4:Y:S04]  /*2fe60*/  LDL.LU R21, [R1+0xd30] ;  /* 0x000d300001157983 */ /* 0x000f280000300800 */
[----:B------:R-:W4:Y:S04]  /*2fe70*/  LDL.LU R20, [R1+0xd34] ;  /* 0x000d340001147983 */ /* 0x000f280000300800 */
[----:B------:R-:W4:Y:S04]  /*2fe80*/  LDL.LU R13, [R1+0xd38] ;  /* 0x000d3800010d7983 */ /* 0x000f280000300800 */
[----:B------:R1:W-:Y:S04]  /*2fe90*/  STL [R1+0xd60], R2 ;  /* 0x000d600201007387 */ /* 0x0003e80000100800 */
[----:B------:R-:W4:Y:S01]  /*2fea0*/  LDL.LU R12, [R1+0xd3c] ;  /* 0x000d3c00010c7983 */ /* 0x000f220000300800 */
[----:B-1----:R-:W-:Y:S01]  /*2feb0*/  VIADD R2, R2, UR7 ;  /* 0x0000000702027c36 */ /* 0x002fe20008000000 */
[----:B------:R-:W1:Y:S01]  /*2fec0*/  LDCU UR7, c[0x0][0x3b8] ;  /* 0x00007700ff0777ac */ /* 0x000e620008000800 */
[----:B---3--:R-:W-:-:S05]  /*2fed0*/  F2FP.SATFINITE.E4M3.F32.PACK_AB_MERGE_C R4, R18, R19, RZ ;  /* 0x000000131204723e */ /* 0x008fca00048070ff */
[----:B------:R3:W-:Y:S04]  /*2fee0*/  STL [R1+0x1054], R4 ;  /* 0x0010540401007387 */ /* 0x0007e80000100800 */
[----:B------:R-:W4:Y:S01]  /*2fef0*/  LDL.LU R29, [R1+0xd20] ;  /* 0x000d2000011d7983 */ /* 0x000f220000300800 */
[----:B--2---:R-:W-:-:S05]  /*2ff00*/  F2FP.SATFINITE.E4M3.F32.PACK_AB_MERGE_C R3, R14, R15, RZ ;  /* 0x0000000f0e03723e */ /* 0x004fca00048070ff */
[----:B------:R-:W-:Y:S04]  /*2ff10*/  STL [R1+0xd68], R3 ;  /* 0x000d680301007387 */ /* 0x000fe80000100800 */
[----:B------:R-:W2:Y:S04]  /*2ff20*/  LDL.LU R28, [R1+0xd24] ;  /* 0x000d2400011c7983 */ /* 0x000ea80000300800 */
[----:B------:R-:W2:Y:S04]  /*2ff30*/  LDL.LU R27, [R1+0xd28] ;  /* 0x000d2800011b7983 */ /* 0x000ea80000300800 */
[----:B------:R0:W-:Y:S04]  /*2ff40*/  STL [R1+0xd50], R2 ;  /* 0x000d500201007387 */ /* 0x0001e80000100800 */
        /* <DEDUP_REMOVED lines=8> */
[----:B------:R-:W3:Y:S01]  /*2ffd0*/  LDL.LU R14, [R1+0xd0c] ;  /* 0x000d0c00010e7983 */ /* 0x000ee20000300800 */
[----:B----4-:R-:W-:Y:S01]  /*2ffe0*/  F2FP.SATFINITE.E4M3.F32.PACK_AB_MERGE_C R8, R22, R23, RZ ;  /* 0x000000171608723e */ /* 0x010fe200048070ff */
[----:B0-----:R-:W-:Y:S01]  /*2fff0*/  VIADD R2, R2, UR6 ;  /* 0x0000000602027c36 */ /* 0x001fe20008000000 */
[----:B------:R-:W0:Y:S03]  /*30000*/  LDCU UR6, c[0x0][0x3b8] ;  /* 0x00007700ff0677ac */ /* 0x000e260008000800 */
[----:B------:R-:W-:Y:S04]  /*30010*/  STL [R1+0x1100], R8 ;  /* 0x0011000801007387 */ /* 0x000fe80000100800 */
[----:B------:R-:W4:Y:S01]  /*30020*/  LDL.LU R24, [R1+0xcf0] ;  /* 0x000cf00001187983 */ /* 0x000f220000300800 */
[----:B------:R-:W-:-:S05]  /*30030*/  F2FP.SATFINITE.E4M3.F32.PACK_AB_MERGE_C R3, R16, R17, RZ ;  /* 0x000000111003723e */ /* 0x000fca00048070ff */
        /* <DEDUP_REMOVED lines=11> */
[----:B------:R-:W-:-:S05]  /*300f0*/  F2FP.SATFINITE.E4M3.F32.PACK_AB_MERGE_C R8, R20, R21, RZ ;  /* 0x000000151408723e */ /* 0x000fca00048070ff */
[----:B------:R-:W-:Y:S04]  /*30100*/  STL [R1+0x10f4], R8 ;  /* 0x0010f40801007387 */ /* 0x000fe80000100800 */
[----:B------:R-:W4:Y:S01]  /*30110*/  LDL.LU R21, [R1+0x2c0] ;  /* 0x0002c00001157983 */ /* 0x000f220000300800 */
[----:B------:R-:W-:-:S05]  /*30120*/  F2FP.SATFINITE.E4M3.F32.PACK_AB_MERGE_C R3, R12, R13, RZ ;  /* 0x0000000d0c03723e */ /* 0x000fca00048070ff */
[----:B------:R-:W-:Y:S04]  /*30130*/  STL [R1+0x10f0], R3 ;  /* 0x0010f00301007387 */ /* 0x000fe80000100800 */
[----:B------:R-:W4:Y:S04]  /*30140*/  LDL.LU R20, [R1+0x2c4] ;  /* 0x0002c40001147983 */ /* 0x000f280000300800 */
[----:B------:R-:W4:Y:S04]  /*30150*/  LDL.LU R13, [R1+0x2c8] ;  /* 0x0002c800010d7983 */ /* 0x000f280000300800 */
[----:B------:R0:W-:Y:S04]  /*30160*/  STL [R1+0xd38], R2 ;  /* 0x000d380201007387 */ /* 0x0001e80000100800 */
[----:B------:R-:W4:Y:S01]  /*30170*/  LDL.LU R12, [R1+0x2cc] ;  /* 0x0002cc00010c7983 */ /* 0x000f220000300800 */
[----:B0-----:R-:W-:Y:S01]  /*30180*/  VIADD R2, R2, UR9 ;  /* 0x0000000902027c36 */ /* 0x001fe20008000000 */
[----:B------:R-:W0:Y:S01]  /*30190*/  LDCU UR9, c[0x0][0x3b8] ;  /* 0x00007700ff0977ac */ /* 0x000e220008000800 */
[----:B--2---:R-:W-:-:S05]  /*301a0*/  F2FP.SATFINITE.E4M3.F32.PACK_AB_MERGE_C R8, R28, R29, RZ ;  /* 0x0000001d1c08723e */ /* 0x004fca00048070ff */
[----:B------:R-:W-:Y:S01]  /*301b0*/  STL [R1+0x1174], R8 ;  /* 0x0011740801007387 */ /* 0x000fe20000100800 */
[----:B------:R-:W-:-:S05]  /*301c0*/  F2FP.SATFINITE.E4M3.F32.PACK_AB_MERGE_C R3, R25, R27, RZ ;  /* 0x0000001b1903723e */ /* 0x000fca00048070ff */
[----:B------:R2:W-:Y:S01]  /*301d0*/  STL [R1+0x1170], R3 ;  /* 0x0011700301007387 */ /* 0x0005e20000100800 */
[----:B---3--:R-:W-:-:S03]  /*301e0*/  F2FP.SATFINITE.E4M3.F32.PACK_AB_MERGE_C R4, R5, R4, RZ ;  /* 0x000000040504723e */ /* 0x008fc600048070ff */
[----:B------:R3:W-:Y:S01]  /*301f0*/  STL [R1+0xd20], R2 ;  /* 0x000d200201007387 */ /* 0x0007e20000100800 */
[----:B--2---:R-:W-:-:S03]  /*30200*/  F2FP.SATFINITE.E4M3.F32.PACK_AB_MERGE_C R3, R7, R6, RZ ;  /* 0x000000060703723e */ /* 0x004fc600048070ff */
[----:B------:R2:W-:Y:S01]  /*30210*/  STL [R1+0x116c], R4 ;  /* 0x00116c0401007387 */ /* 0x0005e20000100800 */
[----:B---3--:R-:W-:Y:S01]  /*30220*/  VIADD R2, R2, UR8 ;  /* 0x0000000802027c36 */ /* 0x008fe20008000000 */
[----:B------:R-:W3:Y:S02]  /*30230*/  LDCU UR8, c[0x0][0x3b8] ;  /* 0x00007700ff0877ac */ /* 0x000ee40008000800 */
[----:B------:R0:W-:Y:S01]  /*30240*/  STL [R1+0x1168], R3 ;  /* 0x0011680301007387 */ /* 0x0001e20000100800 */
[----:B--2---:R-:W-:-:S03]  /*30250*/  F2FP.SATFINITE.E4M3.F32.PACK_AB_MERGE_C R4, R18, R19, RZ ;  /* 0x000000131204723e */ /* 0x004fc600048070ff */
[----:B------:R1:W-:Y:S01]  /*30260*/  STL [R1+0xd10], R2 ;  /* 0x000d100201007387 */ /* 0x0003e20000100800 */
[----:B0-----:R-:W-:-:S03]  /*30270*/  F2FP.SATFINITE.E4M3.F32.PACK_AB_MERGE_C R3, R14, R15, RZ ;  /* 0x0000000f0e03723e */ /* 0x001fc600048070ff */
[----:B------:R4:W-:Y:S04]  /*30280*/  STL [R1+0x149c], R4 ;  /* 0x00149c0401007387 */ /* 0x0009e80000100800 */
[----:B------:R-:W-:Y:S01]  /*30290*/  STL [R1+0x1498], R3 ;  /* 0x0014980301007387 */ /* 0x000fe20000100800 */
[----:B-1----:R-:W-:Y:S01]  /*302a0*/  VIADD R2, R2, UR7 ;  /* 0x0000000702027c36 */ /* 0x002fe20008000000 */
[----:B------:R-:W0:Y:S02]  /*302b0*/  LDCU UR7, c[0x0][0x3b8] ;  /* 0x00007700ff0777ac */ /* 0x000e240008000800 */
[----:B------:R-:W2:Y:S04]  /*302c0*/  LDL.LU R19, [R1+0xcd0] ;  /* 0x000cd00001137983 */ /* 0x000ea80000300800 */
[----:B------:R-:W2:Y:S04]  /*302d0*/  LDL.LU R18, [R1+0xcd4] ;  /* 0x000cd40001127983 */ /* 0x000ea80000300800 */
[----:B------:R-:W2:Y:S04]  /*302e0*/  LDL.LU R15, [R1+0xcd8] ;  /* 0x000cd800010f7983 */ /* 0x000ea80000300800 */
[----:B------:R1:W-:Y:S04]  /*302f0*/  STL [R1+0xd00], R2 ;  /* 0x000d000201007387 */ /* 0x0003e80000100800 */
[----:B------:R-:W2:Y:S01]  /*30300*/  LDL.LU R14, [R1+0xcdc] ;  /* 0x000cdc00010e7983 */ /* 0x000ea20000300800 */
[----:B----4-:R-:W-:Y:S01]  /*30310*/  F2FP.SATFINITE.E4M3.F32.PACK_AB_MERGE_C R4, R37, R24, RZ ;  /* 0x000000182504723e */ /* 0x010fe200048070ff */
[----:B-1----:R-:W-:-:S04]  /*30320*/  VIADD R2, R2, UR6 ;  /* 0x0000000602027c36 */ /* 0x002fc80008000000 */
[----:B------:R1:W-:Y:S01]  /*30330*/  STL [R1+0x1494], R4 ;  /* 0x0014940401007387 */ /* 0x0003e20000100800 */
[----:B------:R-:W4:Y:S01]  /*30340*/  LDCU UR6, c[0x0][0x3b8] ;  /* 0x00007700ff0677ac */ /* 0x000f220008000800 */
[----:B------:R-:W-:-:S05]  /*30350*/  F2FP.SATFINITE.E4M3.F32.PACK_AB_MERGE_C R3, R35, R36, RZ ;  /* 0x000000242303723e */ /* 0x000fca00048070ff */
[----:B------:R0:W-:Y:S01]  /*30360*/  STL [R1+0x1490], R3 ;  /* 0x0014900301007387 */ /* 0x0001e20000100800 */
[----:B-1----:R-:W-:-:S03]  /*30370*/  F2FP.SATFINITE.E4M3.F32.PACK_AB_MERGE_C R4, R22, R23, RZ ;  /* 0x000000171604723e */ /* 0x002fc600048070ff */
[----:B------:R1:W-:Y:S01]  /*30380*/  STL [R1+0xcf8], R2 ;  /* 0x000cf80201007387 */ /* 0x0003e20000100800 */
[----:B0-----:R-:W-:-:S03]  /*30390*/  F2FP.SATFINITE.E4M3.F32.PACK_AB_MERGE_C R3, R16, R17, RZ ;  /* 0x000000111003723e */ /* 0x001fc600048070ff */
[----:B------:R-:W-:Y:S01]  /*303a0*/  STL [R1+0x14ac], R4 ;  /* 0x0014ac0401007387 */ /* 0x000fe20000100800 */
[----:B-1----:R-:W-:Y:S01]  /*303b0*/  VIADD R2, R2, UR10 ;  /* 0x0000000a02027c36 */ /* 0x002fe20008000000 */
        /* <DEDUP_REMOVED lines=9> */
[----:B------:R-:W-:-:S05]  /*30450*/  F2FP.SATFINITE.E4M3.F32.PACK_AB_MERGE_C R4, R20, R21, RZ ;  /* 0x000000151404723e */ /* 0x000fca00048070ff */
[----:B------:R0:W-:Y:S04]  /*30460*/  STL [R1+0x14a4], R4 ;  /* 0x0014a40401007387 */ /* 0x0001e80000100800 */
[----:B------:R-:W4:Y:S01]  /*30470*/  LDL.LU R29, [R1+0xcb0] ;  /* 0x000cb000011d7983 */ /* 0x000f220000300800 */
[----:B------:R-:W-:-:S05]  /*30480*/  F2FP.SATFINITE.E4M3.F32.PACK_AB_MERGE_C R3, R12, R13, RZ ;  /* 0x0000000d0c03723e */ /* 0x000fca00048070ff */
        /* <DEDUP_REMOVED lines=13> */
[----:B---3--:R-:W-:Y:S01]  /*30560*/  VIADD R2, R2, UR8 ;  /* 0x0000000802027c36 */ /* 0x008fe20008000000 */
[----:B------:R-:W0:Y:S01]  /*30570*/  LDCU UR8, c[0x0][0x3b8] ;  /* 0x00007700ff0877ac */ /* 0x000e220008000800 */
[----:B--2---:R-:W-:-:S05]  /*30580*/  F2FP.SATFINITE.E4M3.F32.PACK_AB_MERGE_C R8, R18, R19, RZ ;  /* 0x000000131208723e */ /* 0x004fca00048070ff */
[----:B------:R4:W-:Y:S04]  /*30590*/  STL [R1+0xd1c], R8 ;  /* 0x000d1c0801007387 */ /* 0x0009e80000100800 */
[----:B------:R-:W2:Y:S01]  /*305a0*/  LDL.LU R24, [R1+0xc80] ;  /* 0x000c800001187983 */ /* 0x000ea20000300800 */
[----:B------:R-:W-:-:S05]  /*305b0*/  F2FP.SATFINITE.E4M3.F32.PACK_AB_MERGE_C R3, R14, R15, RZ ;  /* 0x0000000f0e03723e */ /* 0x000fca00048070ff */
[----:B------:R-:W-:Y:S04]  /*305c0*/  STL [R1+0xd08], R3 ;  /* 0x000d080301007387 */ /* 0x000fe80000100800 */
[----:B------:R-:W2:Y:S04]  /*305d0*/  LDL.LU R37, [R1+0xc84] ;  /* 0x000c840001257983 */ /* 0x000ea80000300800 */
[----:B------:R-:W3:Y:S04]  /*305e0*/  LDL.LU R36, [R1+0xc88] ;  /* 0x000c880001247983 */ /* 0x000ee80000300800 */
[----:B------:R0:W-:Y:S04]  /*305f0*/  STL [R1+0xcd0], R2 ;  /* 0x000cd00201007387 */ /* 0x0001e80000100800 */
        /* <DEDUP_REMOVED lines=18> */
[----:B------:R-:W-:-:S05]  /*30720*/  F2FP.SATFINITE.E4M3.F32.PACK_AB_MERGE_C R8, R28, R29, RZ ;  /* 0x0000001d1c08723e */ /* 0x000fca00048070ff */
[----:B------:R-:W-:Y:S01]  /*30730*/  STL [R1+0xd48], R8 ;  /* 0x000d480801007387 */ /* 0x000fe20000100800 */
[----:B------:R-:W-:-:S05]  /*30740*/  F2FP.SATFINITE.E4M3.F32.PACK_AB_MERGE_C R3, R25, R27, RZ ;  /* 0x0000001b1903723e */ /* 0x000fca00048070ff */
[----:B------:R0:W-:Y:S01]  /*30750*/  STL [R1+0xd28], R3 ;  /* 0x000d280301007387 */ /* 0x0001e20000100800 */
[----:B------:R-:W-:-:S03]  /*30760*/  F2FP.SATFINITE.E4M3.F32.PACK_AB_MERGE_C R4, R5, R4, RZ ;  /* 0x000000040504723e */ /* 0x000fc600048070ff */
[----:B------:R1:W-:Y:S01]  /*30770*/  STL [R1+0xcb0], R2 ;  /* 0x000cb00201007387 */ /* 0x0003e20000100800 */
[----:B0-----:R-:W-:-:S03]  /*30780*/  F2FP.SATFINITE.E4M3.F32.PACK_AB_MERGE_C R3, R7, R6, RZ ;  /* 0x000000060703723e */ /* 0x001fc600048070ff */
[----:B------:R0:W-:Y:S01]  /*30790*/  STL [R1+0xcb8], R4 ;  /* 0x000cb80401007387 */ /* 0x0001e20000100800 */
[----:B-1----:R-:W-:Y:S01]  /*307a0*/  VIADD R2, R2, UR10 ;  /* 0x0000000a02027c36 */ /* 0x002fe20008000000 */
[----:B------:R-:W1:Y:S02]  /*307b0*/  LDCU UR10, c[0x0][0x3b8] ;  /* 0x00007700ff0a77ac */ /* 0x000e640008000800 */
[----:B------:R0:W-:Y:S02]  /*307c0*/  STL [R1+0xca8], R3 ;  /* 0x000ca80301007387 */ /* 0x0001e40000100800 */
[----:B0-----:R-:W-:Y:S02]  /*307d0*/  F2FP.SATFINITE.E4M3.F32.PACK_AB_MERGE_C R4, R20, R21, RZ ;  /* 0x000000151404723e */ /* 0x001fe400048070ff */
[----:B------:R0:W-:Y:S01]  /*307e0*/  STL [R1+0xca0], R2 ;  /* 0x000ca00201007387 */ /* 0x0001e20000100800 */
[----:B------:R-:W-:-:S03]  /*307f0*/  F2FP.SATFINITE.E4M3.F32.PACK_AB_MERGE_C R3, R12, R13, RZ ;  /* 0x0000000d0c03723e */ /* 0x000fc600048070ff */
        /* <DEDUP_REMOVED lines=8> */
[----:B------:R-:W4:Y:S01]  /*30880*/  LDL.LU R12, [R1+0xc5c] ;  /* 0x000c5c00010c7983 */ /* 0x000f220000300800 */
[----:B0-----:R-:W-:Y:S01]  /*30890*/  VIADD R2, R2, UR8 ;  /* 0x0000000802027c36 */ /* 0x001fe20008000000 */
[----:B------:R-:W0:Y:S01]  /*308a0*/  LDCU UR8, c[0x0][0x3b8] ;  /* 0x00007700ff0877ac */ /* 0x000e220008000800 */
[----:B--2---:R-:W-:-:S05]  /*308b0*/  F2FP.SATFINITE.E4M3.F32.PACK_AB_MERGE_C R4, R37, R24, RZ ;  /* 0x000000182504723e */ /* 0x004fca00048070ff */
[----:B------:R2:W-:Y:S01]  /*308c0*/  STL [R1+0xc84], R4 ;  /* 0x000c840401007387 */ /* 0x0005e20000100800 */
[----:B---3--:R-:W-:-:S05]  /*308d0*/  F2FP.SATFINITE.E4M3.F32.PACK_AB_MERGE_C R3, R35, R36, RZ ;  /* 0x000000242303723e */ /* 0x008fca00048070ff */
[----:B------:R3:W-:Y:S01]  /*308e0*/  STL [R1+0xc80], R3 ;  /* 0x000c800301007387 */ /* 0x0007e20000100800 */
[----:B--2---:R-:W-:-:S03]  /*308f0*/  F2FP.SATFINITE.E4M3.F32.PACK_AB_MERGE_C R4, R18, R19, RZ ;  /* 0x000000131204723e */ /* 0x004fc600048070ff */
[----:B------:R2:W-:Y:S01]  /*30900*/  STL [R1+0xca4], R2 ;  /* 0x000ca40201007387 */ /* 0x0005e20000100800 */
[----:B---3--:R-:W-:-:S03]  /*30910*/  F2FP.SATFINITE.E4M3.F32.PACK_AB_MERGE_C R3, R14, R15, RZ ;  /* 0x0000000f0e03723e */ /* 0x008fc600048070ff */
[----:B------:R4:W-:Y:S01]  /*30920*/  STL [R1+0xc74], R4 ;  /* 0x000c740401007387 */ /* 0x0009e20000100800 */
[----:B--2---:R-:W-:Y:S01]  /*30930*/  VIADD R2, R2, UR7 ;  /* 0x0000000702027c36 */ /* 0x004fe20008000000 */
[----:B------:R-:W2:Y:S02]  /*30940*/  LDCU UR7, c[0x0][0x3b8] ;  /* 0x00007700ff0777ac */ /* 0x000ea40008000800 */
[----:B------:R-:W-:Y:S04]  /*30950*/  STL [R1+0xc70], R3 ;  /* 0x000c700301007387 */ /* 0x000fe80000100800 */
[----:B------:R-:W3:Y:S04]  /*30960*/  LDL.LU R19, [R1+0xc40] ;  /* 0x000c400001137983 */ /* 0x000ee80000300800 */
[----:B------:R-:W3:Y:S04]  /*30970*/  LDL.LU R18, [R1+0xc44] ;  /* 0x000c440001127983 */ /* 0x000ee80000300800 */
[----:B------:R-:W2:Y:S04]  /*30980*/  LDL.LU R15, [R1+0xc48] ;  /* 0x000c4800010f7983 */ /* 0x000ea80000300800 */
[----:B------:R0:W-:Y:S04]  /*30990*/  STL [R1+0xcac], R2 ;  /* 0x000cac0201007387 */ /* 0x0001e80000100800 */
[----:B------:R-:W2:Y:S01]  /*309a0*/  LDL.LU R14, [R1+0xc4c] ;  /* 0x000c4c00010e7983 */ /* 0x000ea20000300800 */
[----:B----4-:R-:W-:Y:S01]  /*309b0*/  F2FP.SATFINITE.E4M3.F32.PACK_AB_MERGE_C R4, R22, R23, RZ ;  /* 0x000000171604723e */ /* 0x010fe200048070ff */
[----:B0-----:R-:W-:-:S04]  /*309c0*/  VIADD R2, R2, UR6 ;  /* 0x0000000602027c36 */ /* 0x001fc80008000000 */
[----:B------:R0:W-:Y:S01]  /*309d0*/  STL [R1+0xc64], R4 ;  /* 0x000c640401007387 */ /* 0x0001e20000100800 */
[----:B------:R-:W4:Y:S03]  /*309e0*/  LDCU UR6, c[0x0][0x3b8] ;  /* 0x00007700ff0677ac */ /* 0x000f260008000800 */
        /* <DEDUP_REMOVED lines=106> */
[----:B------:R4:W-:Y:S04]  /*31090*/  STL [R1+0xbe4], R8 ;  /* 0x000be40801007387 */ /* 0x0009e80000100800 */
[----:B------:R-:W3:Y:S01]  /*310a0*/  LDL.LU R24, [R1+0xb90] ;  /* 0x000b900001187983 */ /* 0x000ee20000300800 */
[----:B------:R-:W-:-:S05]  /*310b0*/  F2FP.SATFINITE.E4M3.F32.PACK_AB_MERGE_C R3, R16, R17, RZ ;  /* 0x000000111003723e */ /* 0x000fca00048070ff */
        /* <DEDUP_REMOVED lines=8> */
[----:B------:R-:W3:Y:S01]  /*31140*/  LDL.LU R16, [R1+0xb8c] ;  /* 0x000b8c0001107983 */ /* 0x000ee20000300800 */
[----:B----4-:R-:W-:-:S03]  /*31150*/  F2FP.SATFINITE.E4M3.F32.PACK_AB_MERGE_C R8, R20, R21, RZ ;  /* 0x000000151408723e */ /* 0x010fc600048070ff */
[----:B------:R-:W4:Y:S04]  /*31160*/  LDL.LU R21, [R1+0xb70] ;  /* 0x000b700001157983 */ /* 0x000f280000300800 */
[----:B------:R2:W-:Y:S04]  /*31170*/  STL [R1+0xbd4], R8 ;  /* 0x000bd40801007387 */ /* 0x0005e80000100800 */
[----:B------:R-:W4:Y:S01]  /*31180*/  LDL.LU R20, [R1+0xb74] ;  /* 0x000b740001147983 */ /* 0x000f220000300800 */
[----:B0-----:R-:W-:-:S05]  /*31190*/  F2FP.SATFINITE.E4M3.F32.PACK_AB_MERGE_C R3, R12, R13, RZ ;  /* 0x0000000d0c03723e */ /* 0x001fca00048070ff */
[----:B------:R-:W-:Y:S04]  /*311a0*/  STL [R1+0xbd0], R3 ;  /* 0x000bd00301007387 */ /* 0x000fe80000100800 */
[----:B------:R-:W4:Y:S04]  /*311b0*/  LDL.LU R13, [R1+0xb78] ;  /* 0x000b7800010d7983 */ /* 0x000f280000300800 */
[----:B------:R-:W4:Y:S01]  /*311c0*/  LDL.LU R12, [R1+0xb7c] ;  /* 0x000b7c00010c7983 */ /* 0x000f220000300800 */
[----:B------:R-:W-:Y:S01]  /*311d0*/  VIADD R2, R2, UR6 ;  /* 0x0000000602027c36 */ /* 0x000fe20008000000 */
[----:B------:R-:W0:Y:S04]  /*311e0*/  LDCU UR6, c[0x0][0x3b8] ;  /* 0x00007700ff0677ac */ /* 0x000e280008000800 */
[----:B------:R1:W-:Y:S01]  /*311f0*/  STL [R1+0xd14], R2 ;  /* 0x000d140201007387 */ /* 0x0003e20000100800 */
[----:B--2---:R-:W-:Y:S01]  /*31200*/  F2FP.SATFINITE.E4M3.F32.PACK_AB_MERGE_C R8, R28, R29, RZ ;  /* 0x0000001d1c08723e */ /* 0x004fe200048070ff */
[----:B-1----:R-:W-:Y:S01]  /*31210*/  VIADD R2, R2, UR10 ;  /* 0x0000000a02027c36 */ /* 0x002fe20008000000 */
[----:B------:R-:W1:Y:S03]  /*31220*/  LDCU UR10, c[0x0][0x3b8] ;  /* 0x00007700ff0a77ac */ /* 0x000e660008000800 */
        /* <DEDUP_REMOVED lines=15> */
[----:B--2---:R-:W-:Y:S01]  /*31320*/  VIADD R2, R2, UR8 ;  /* 0x0000000802027c36 */ /* 0x004fe20008000000 */
[----:B------:R-:W2:Y:S02]  /*31330*/  LDCU UR8, c[0x0][0x3b8] ;  /* 0x00007700ff0877ac */ /* 0x000ea40008000800 */
[----:B------:R-:W2:Y:S04]  /*31340*/  LDL.LU R19, [R1+0xb60] ;  /* 0x000b600001137983 */ /* 0x000ea80000300800 */
[----:B------:R-:W2:Y:S04]  /*31350*/  LDL.LU R18, [R1+0xb64] ;  /* 0x000b640001127983 */ /* 0x000ea80000300800 */
[----:B------:R-:W2:Y:S04]  /*31360*/  LDL.LU R15, [R1+0xb68] ;  /* 0x000b6800010f7983 */ /* 0x000ea80000300800 */
[----:B------:R1:W-:Y:S04]  /*31370*/  STL [R1+0xd3c], R2 ;  /* 0x000d3c0201007387 */ /* 0x0003e80000100800 */
[----:B------:R-:W2:Y:S01]  /*31380*/  LDL.LU R14, [R1+0xb6c] ;  /* 0x000b6c00010e7983 */ /* 0x000ea20000300800 */
[----:B0-----:R-:W-:Y:S01]  /*31390*/  F2FP.SATFINITE.E4M3.F32.PACK_AB_MERGE_C R4, R37, R24, RZ ;  /* 0x000000182504723e */ /* 0x001fe200048070ff */
[----:B-1----:R-:W-:-:S04]  /*313a0*/  VIADD R2, R2, UR7 ;  /* 0x0000000702027c36 */ /* 0x002fc80008000000 */
[----:B------:R0:W-:Y:S01]  /*313b0*/  STL [R1+0xb94], R4 ;  /* 0x000b940401007387 */ /* 0x0001e20000100800 */
[----:B------:R-:W1:Y:S01]  /*313c0*/  LDCU UR7, c[0x0][0x3b8] ;  /* 0x00007700ff0777ac */ /* 0x000e620008000800 */
        /* <DEDUP_REMOVED lines=9> */
[----:B------:R-:W2:Y:S04]  /*31460*/  LDL.LU R17, [R1+0xb50] ;  /* 0x000b500001117983 */ /* 0x000ea80000300800 */
[----:B------:R-:W2:Y:S04]  /*31470*/  LDL.LU R16, [R1+0xb54] ;  /* 0x000b540001107983 */ /* 0x000ea80000300800 */
[----:B------:R1:W-:Y:S02]  /*31480*/  STL [R1+0xd4c], R2 ;  /* 0x000d4c0201007387 */ /* 0x0003e40000100800 */
[----:B-1----:R-:W-:Y:S01]  /*31490*/  VIADD R2, R2, UR10 ;  /* 0x0000000a02027c36 */ /* 0x002fe20008000000 */
[----:B------:R-:W1:Y:S01]  /*314a0*/  LDCU UR10, c[0x0][0x3b8] ;  /* 0x00007700ff0a77ac */ /* 0x000e620008000800 */
[----:B----4-:R-:W-:-:S05]  /*314b0*/  F2FP.SATFINITE.E4M3.F32.PACK_AB_MERGE_C R4, R20, R21, RZ ;  /* 0x000000151404723e */ /* 0x010fca00048070ff */
[----:B------:R4:W-:Y:S04]  /*314c0*/  STL [R1+0xb74], R4 ;  /* 0x000b740401007387 */ /* 0x0009e80000100800 */
[----:B------:R-:W2:Y:S01]  /*314d0*/  LDL.LU R31, [R1+0xb58] ;  /* 0x000b5800011f7983 */ /* 0x000ea20000300800 */
[----:B------:R-:W-:-:S05]  /*314e0*/  F2FP.SATFINITE.E4M3.F32.PACK_AB_MERGE_C R3, R12, R13, RZ ;  /* 0x0000000d0c03723e */ /* 0x000fca00048070ff */
[----:B------:R-:W-:Y:S04]  /*314f0*/  STL [R1+0xb70], R3 ;  /* 0x000b700301007387 */ /* 0x000fe80000100800 */
[----:B------:R-:W2:Y:S04]  /*31500*/  LDL.LU R30, [R1+0xb5c] ;  /* 0x000b5c00011e7983 */ /* 0x000ea80000300800 */
[----:B------:R-:W2:Y:S04]  /*31510*/  LDL.LU R29, [R1+0xb40] ;  /* 0x000b4000011d7983 */ /* 0x000ea80000300800 */
[----:B------:R3:W-:Y:S04]  /*31520*/  STL [R1+0xd54], R2 ;  /* 0x000d540201007387 */ /* 0x0007e80000100800 */
[----:B------:R-:W2:Y:S04]  /*31530*/  LDL.LU R28, [R1+0xb44] ;  /* 0x000b4400011c7983 */ /* 0x000ea80000300800 */
[----:B------:R-:W2:Y:S04]  /*31540*/  LDL.LU R27, [R1+0xb48] ;  /* 0x000b4800011b7983 */ /* 0x000ea80000300800 */
[----:B------:R-:W2:Y:S04]  /*31550*/  LDL.LU R25, [R1+0xb4c] ;  /* 0x000b4c0001197983 */ /* 0x000ea80000300800 */
[----:B----4-:R-:W4:Y:S04]  /*31560*/  LDL.LU R4, [R1+0xb30] ;  /* 0x000b300001047983 */ /* 0x010f280000300800 */
        /* <DEDUP_REMOVED lines=8> */
[----:B------:R-:W3:Y:S01]  /*315f0*/  LDCU UR9, c[0x0][0x3b8] ;  /* 0x00007700ff0977ac */ /* 0x000ee20008000800 */
[----:B--2---:R-:W-:-:S05]  /*31600*/  F2FP.SATFINITE.E4M3.F32.PACK_AB_MERGE_C R8, R18, R19, RZ ;  /* 0x000000131208723e */ /* 0x004fca00048070ff */
[----:B------:R-:W-:Y:S04]  /*31610*/  STL [R1+0xb64], R8 ;  /* 0x000b640801007387 */ /* 0x000fe80000100800 */
[----:B------:R-:W2:Y:S01]  /*31620*/  LDL.LU R24, [R1+0xb10] ;  /* 0x000b100001187983 */ /* 0x000ea20000300800 */
[----:B------:R-:W-:-:S05]  /*31630*/  F2FP.SATFINITE.E4M3.F32.PACK_AB_MERGE_C R3, R14, R15, RZ ;  /* 0x0000000f0e03723e */ /* 0x000fca00048070ff */
        /* <DEDUP_REMOVED lines=8> */
[----:B------:R-:W2:Y:S01]  /*316c0*/  LDL.LU R22, [R1+0xb0c] ;  /* 0x000b0c0001167983 */ /* 0x000ea20000300800 */
[----:B0-----:R-:W-:-:S05]  /*316d0*/  F2FP.SATFINITE.E4M3.F32.PACK_AB_MERGE_C R3, R16, R17, RZ ;  /* 0x000000111003723e */ /* 0x001fca00048070ff */
[----:B------:R0:W-:Y:S04]  /*316e0*/  STL [R1+0xb54], R3 ;  /* 0x000b540301007387 */ /* 0x0001e80000100800 */
[----:B------:R-:W2:Y:S04]  /*316f0*/  LDL.LU R19, [R1+0x2a0] ;  /* 0x0002a00001137983 */ /* 0x000ea80000300800 */
[----:B------:R-:W2:Y:S04]  /*31700*/  LDL.LU R18, [R1+0x2a4] ;  /* 0x0002a40001127983 */ /* 0x000ea80000300800 */
[----:B------:R-:W2:Y:S04]  /*31710*/  LDL.LU R17, [R1+0x2a8] ;  /* 0x0002a80001117983 */ /* 0x000ea80000300800 */
[----:B------:R-:W2:Y:S01]  /*31720*/  LDL.LU R16, [R1+0x2ac] ;  /* 0x0002ac0001107983 */ /* 0x000ea20000300800 */
[----:B------:R-:W-:Y:S01]  /*31730*/  VIADD R2, R2, UR8 ;  /* 0x0000000802027c36 */ /* 0x000fe20008000000 */
[----:B------:R-:W0:Y:S02]  /*31740*/  LDCU UR8, c[0x0][0x3b8] ;  /* 0x00007700ff0877ac */ /* 0x000e240008000800 */
[----:B0-----:R-:W-:-:S05]  /*31750*/  F2FP.SATFINITE.E4M3.F32.PACK_AB_MERGE_C R3, R30, R31, RZ ;  /* 0x0000001f1e03723e */ /* 0x001fca00048070ff */
[----:B------:R0:W-:Y:S01]  /*31760*/  STL [R1+0xb50], R3 ;  /* 0x000b500301007387 */ /* 0x0001e20000100800 */
[----:B------:R-:W-:-:S03]  /*31770*/  F2FP.SATFINITE.E4M3.F32.PACK_AB_MERGE_C R8, R28, R29, RZ ;  /* 0x0000001d1c08723e */ /* 0x000fc600048070ff */
[----:B------:R1:W-:Y:S01]  /*31780*/  STL [R1+0xd6c], R2 ;  /* 0x000d6c0201007387 */ /* 0x0003e20000100800 */
[----:B0-----:R-:W-:-:S03]  /*31790*/  F2FP.SATFINITE.E4M3.F32.PACK_AB_MERGE_C R3, R25, R27, RZ ;  /* 0x0000001b1903723e */ /* 0x001fc600048070ff */
[----:B------:R-:W-:Y:S01]  /*317a0*/  STL [R1+0xb44], R8 ;  /* 0x000b440801007387 */ /* 0x000fe20000100800 */
[----:B-1----:R-:W-:Y:S01]  /*317b0*/  VIADD R2, R2, UR7 ;  /* 0x0000000702027c36 */ /* 0x002fe20008000000 */
[----:B------:R-:W0:Y:S02]  /*317c0*/  LDCU UR7, c[0x0][0x3b8] ;  /* 0x00007700ff0777ac */ /* 0x000e240008000800 */
[----:B------:R1:W-:Y:S01]  /*317d0*/  STL [R1+0xb40], R3 ;  /* 0x000b400301007387 */ /* 0x0003e20000100800 */
[----:B----4-:R-:W-:-:S03]  /*317e0*/  F2FP.SATFINITE.E4M3.F32.PACK_AB_MERGE_C R4, R5, R4, RZ ;  /* 0x000000040504723e */ /* 0x010fc600048070ff */
[----:B------:R4:W-:Y:S01]  /*317f0*/  STL [R1+0xd74], R2 ;  /* 0x000d740201007387 */ /* 0x0009e20000100800 */
[----:B-1----:R-:W-:-:S03]  /*31800*/  F2FP.SATFINITE.E4M3.F32.PACK_AB_MERGE_C R3, R7, R6, RZ ;  /* 0x000000060703723e */ /* 0x002fc600048070ff */
[----:B------:R1:W-:Y:S01]  /*31810*/  STL [R1+0xb34], R4 ;  /* 0x000b340401007387 */ /* 0x0003e20000100800 */
[----:B----4-:R-:W-:Y:S01]  /*31820*/  VIADD R2, R2, UR6 ;  /* 0x0000000602027c36 */ /* 0x010fe20008000000 */
[----:B------:R-:W4:Y:S02]  /*31830*/  LDCU UR6, c[0x0][0x3b8] ;  /* 0x00007700ff0677ac */ /* 0x000f240008000800 */
[----:B------:R0:W-:Y:S01]  /*31840*/  STL [R1+0xb30], R3 ;  /* 0x000b300301007387 */ /* 0x0001e20000100800 */
[----:B-1----:R-:W-:-:S03]  /*31850*/  F2FP.SATFINITE.E4M3.F32.PACK_AB_MERGE_C R4, R20, R21, RZ ;  /* 0x000000151404723e */ /* 0x002fc600048070ff */
[----:B------:R1:W-:Y:S01]  /*31860*/  STL [R1+0xd7c], R2 ;  /* 0x000d7c0201007387 */ /* 0x0003e20000100800 */
[----:B0-----:R-:W-:-:S03]  /*31870*/  F2FP.SATFINITE.E4M3.F32.PACK_AB_MERGE_C R3, R12, R13, RZ ;  /* 0x0000000d0c03723e */ /* 0x001fc600048070ff */
[----:B------:R-:W-:Y:S04]  /*31880*/  STL [R1+0xb24], R4 ;  /* 0x000b240401007387 */ /* 0x000fe80000100800 */
[----:B------:R-:W-:Y:S01]  /*31890*/  STL [R1+0xb20], R3 ;  /* 0x000b200301007387 */ /* 0x000fe20000100800 */
[----:B-1----:R-:W-:Y:S01]  /*318a0*/  VIADD R2, R2, UR10 ;  /* 0x0000000a02027c36 */ /* 0x002fe20008000000 */
[----:B------:R-:W0:Y:S02]  /*318b0*/  LDCU UR10, c[0x0][0x3b8] ;  /* 0x00007700ff0a77ac */ /* 0x000e240008000800 */
[----:B------:R-:W4:Y:S04]  /*318c0*/  LDL.LU R21, [R1+0xaf0] ;  /* 0x000af00001157983 */ /* 0x000f280000300800 */
[----:B------:R-:W4:Y:S04]  /*318d0*/  LDL.LU R20, [R1+0xaf4] ;  /* 0x000af40001147983 */ /* 0x000f280000300800 */
[----:B------:R-:W4:Y:S04]  /*318e0*/  LDL.LU R13, [R1+0xaf8] ;  /* 0x000af800010d7983 */ /* 0x000f280000300800 */
[----:B------:R3:W-:Y:S04]  /*318f0*/  STL [R1+0xd8c], R2 ;  /* 0x000d8c0201007387 */ /* 0x0007e80000100800 */
[----:B------:R-:W4:Y:S01]  /*31900*/  LDL.LU R12, [R1+0xafc] ;  /* 0x000afc00010c7983 */ /* 0x000f220000300800 */
[----:B---3--:R-:W-:Y:S01]  /*31910*/  VIADD R2, R2, UR9 ;  /* 0x0000000902027c36 */ /* 0x008fe20008000000 */
[----:B------:R-:W1:Y:S01]  /*31920*/  LDCU UR9, c[0x0][0x3b8] ;  /* 0x00007700ff0977ac */ /* 0x000e620008000800 */
[----:B--2---:R-:W-:-:S05]  /*31930*/  F2FP.SATFINITE.E4M3.F32.PACK_AB_MERGE_C R4, R37, R24, RZ ;  /* 0x000000182504723e */ /* 0x004fca00048070ff */
[----:B------:R-:W-:Y:S01]  /*31940*/  STL [R1+0xb14], R4 ;  /* 0x000b140401007387 */ /* 0x000fe20000100800 */
[----:B------:R-:W-:-:S05]  /*31950*/  F2FP.SATFINITE.E4M3.F32.PACK_AB_MERGE_C R3, R35, R36, RZ ;  /* 0x000000242303723e */ /* 0x000fca00048070ff */
[----:B------:R2:W-:Y:S02]  /*31960*/  STL [R1+0xb10], R3 ;  /* 0x000b100301007387 */ /* 0x0005e40000100800 */
[----:B--2---:R-:W-:Y:S02]  /*31970*/  F2FP.SATFINITE.E4M3.F32.PACK_AB_MERGE_C R3, R14, R15, RZ ;  /* 0x0000000f0e03723e */ /* 0x004fe400048070ff */
[----:B------:R-:W2:Y:S04]  /*31980*/  LDL.LU R15, [R1+0xae0] ;  /* 0x000ae000010f7983 */ /* 0x000ea80000300800 */
[----:B------:R3:W-:Y:S04]  /*31990*/  STL [R1+0xd94], R2 ;  /* 0x000d940201007387 */ /* 0x0007e80000100800 */
[----:B------:R0:W-:Y:S04]  /*319a0*/  STL [R1+0xb18], R3 ;  /* 0x000b180301007387 */ /* 0x0001e80000100800 */
[----:B------:R-:W2:Y:S01]  /*319b0*/  LDL.LU R14, [R1+0xae4] ;  /* 0x000ae400010e7983 */ /* 0x000ea20000300800 */
[----:B---3--:R-:W-:Y:S01]  /*319c0*/  VIADD R2, R2, UR8 ;  /* 0x0000000802027c36 */ /* 0x008fe20008000000 */
[----:B------:R-:W3:Y:S01]  /*319d0*/  LDCU UR8, c[0x0][0x3b8] ;  /* 0x00007700ff0877ac */ /* 0x000ee20008000800 */
[----:B0-----:R-:W-:-:S02]  /*319e0*/  F2FP.SATFINITE.E4M3.F32.PACK_AB_MERGE_C R3, R22, R23, RZ ;  /* 0x000000171603723e */ /* 0x001fc400048070ff */
[----:B------:R-:W-:-:S03]  /*319f0*/  F2FP.SATFINITE.E4M3.F32.PACK_AB_MERGE_C R4, R18, R19, RZ ;  /* 0x000000131204723e */ /* 0x000fc600048070ff */
[----:B------:R0:W-:Y:S04]  /*31a00*/  STL [R1+0xb08], R3 ;  /* 0x000b080301007387 */ /* 0x0001e80000100800 */
[----:B------:R1:W-:Y:S01]  /*31a10*/  STL [R1+0xd9c], R2 ;  /* 0x000d9c0201007387 */ /* 0x0003e20000100800 */
[----:B0-----:R-:W-:-:S03]  /*31a20*/  F2FP.SATFINITE.E4M3.F32.PACK_AB_MERGE_C R3, R16, R17, RZ ;  /* 0x000000111003723e */ /* 0x001fc600048070ff */
[----:B------:R0:W-:Y:S01]  /*31a30*/  STL [R1+0xb04], R4 ;  /* 0x000b040401007387 */ /* 0x0001e20000100800 */
[----:B-1----:R-:W-:-:S03]  /*31a40*/  VIADD R2, R2, UR7 ;  /* 0x0000000702027c36 */ /* 0x002fc60008000000 */
[----:B------:R-:W-:Y:S01]  /*31a50*/  STL [R1+0xb00], R3 ;  /* 0x000b000301007387 */ /* 0x000fe20000100800 */
[----:B------:R-:W1:Y:S03]  /*31a60*/  LDCU UR7, c[0x0][0x3b8] ;  /* 0x00007700ff0777ac */ /* 0x000e660008000800 */
[----:B------:R-:W3:Y:S04]  /*31a70*/  LDL.LU R31, [R1+0xae8] ;  /* 0x000ae800011f7983 */ /* 0x000ee80000300800 */
[----:B------:R-:W3:Y:S04]  /*31a80*/  LDL.LU R30, [R1+0xaec] ;  /* 0x000aec00011e7983 */ /* 0x000ee80000300800 */
[----:B------:R-:W3:Y:S04]  /*31a90*/  LDL.LU R29, [R1+0xad0] ;  /* 0x000ad000011d7983 */ /* 0x000ee80000300800 */
[----:B------:R4:W-:Y:S04]  /*31aa0*/  STL [R1+0xda4], R2 ;  /* 0x000da40201007387 */ /* 0x0009e80000100800 */
[----:B------:R-:W3:Y:S04]  /*31ab0*/  LDL.LU R28, [R1+0xad4] ;  /* 0x000ad400011c7983 */ /* 0x000ee80000300800 */
[----:B------:R-:W3:Y:S04]  /*31ac0*/  LDL.LU R27, [R1+0xad8] ;  /* 0x000ad800011b7983 */ /* 0x000ee80000300800 */
[----:B------:R-:W3:Y:S04]  /*31ad0*/  LDL.LU R25, [R1+0xadc] ;  /* 0x000adc0001197983 */ /* 0x000ee80000300800 */
        /* <DEDUP_REMOVED lines=8> */
[----:B----4-:R-:W-:Y:S01]  /*31b60*/  VIADD R2, R2, UR6 ;  /* 0x0000000602027c36 */ /* 0x010fe20008000000 */
        /* <DEDUP_REMOVED lines=16> */
[----:B------:R-:W2:Y:S04]  /*31c70*/  LDL.LU R23, [R1+0xa98] ;  /* 0x000a980001177983 */ /* 0x000ea80000300800 */
[----:B------:R-:W2:Y:S04]  /*31c80*/  LDL.LU R22, [R1+0xa9c] ;  /* 0x000a9c0001167983 */ /* 0x000ea80000300800 */
[----:B------:R-:W2:Y:S04]  /*31c90*/  LDL.LU R21, [R1+0xa80] ;  /* 0x000a800001157983 */ /* 0x000ea80000300800 */
[----:B------:R-:W2:Y:S04]  /*31ca0*/  LDL.LU R20, [R1+0xa84] ;  /* 0x000a840001147983 */ /* 0x000ea80000300800 */
[----:B------:R-:W2:Y:S04]  /*31cb0*/  LDL.LU R15, [R1+0xa88] ;  /* 0x000a8800010f7983 */ /* 0x000ea80000300800 */
[----:B------:R-:W2:Y:S01]  /*31cc0*/  LDL.LU R14, [R1+0xa8c] ;  /* 0x000a8c00010e7983 */ /* 0x000ea20000300800 */
[----:B---3--:R-:W-:-:S05]  /*31cd0*/  F2FP.SATFINITE.E4M3.F32.PACK_AB_MERGE_C R3, R30, R31, RZ ;  /* 0x0000001f1e03723e */ /* 0x008fca00048070ff */
[----:B------:R3:W-:Y:S01]  /*31ce0*/  STL [R1+0x900], R3 ;  /* 0x0009000301007387 */ /* 0x0007e20000100800 */
[----:B------:R-:W-:-:S03]  /*31cf0*/  F2FP.SATFINITE.E4M3.F32.PACK_AB_MERGE_C R8, R28, R29, RZ ;  /* 0x0000001d1c08723e */ /* 0x000fc600048070ff */
[----:B------:R0:W-:Y:S01]  /*31d00*/  STL [R1+0xdb4], R2 ;  /* 0x000db40201007387 */ /* 0x0001e20000100800 */
[----:B---3--:R-:W-:-:S03]  /*31d10*/  F2FP.SATFINITE.E4M3.F32.PACK_AB_MERGE_C R3, R25, R27, RZ ;  /* 0x0000001b1903723e */ /* 0x008fc600048070ff */
[----:B------:R-:W-:Y:S01]  /*31d20*/  STL [R1+0xad4], R8 ;  /* 0x000ad40801007387 */ /* 0x000fe20000100800 */
[----:B0-----:R-:W-:Y:S01]  /*31d30*/  VIADD R2, R2, UR9 ;  /* 0x0000000902027c36 */ /* 0x001fe20008000000 */
[----:B------:R-:W0:Y:S02]  /*31d40*/  LDCU UR9, c[0x0][0x3b8] ;  /* 0x00007700ff0977ac */ /* 0x000e240008000800 */
[----:B------:R3:W-:Y:S01]  /*31d50*/  STL [R1+0xad0], R3 ;  /* 0x000ad00301007387 */ /* 0x0007e20000100800 */
[----:B------:R-:W-:-:S03]  /*31d60*/  F2FP.SATFINITE.E4M3.F32.PACK_AB_MERGE_C R4, R5, R4, RZ ;  /* 0x000000040504723e */ /* 0x000fc600048070ff */
[----:B------:R1:W-:Y:S01]  /*31d70*/  STL [R1+0xdbc], R2 ;  /* 0x000dbc0201007387 */ /* 0x0003e20000100800 */
[----:B---3--:R-:W-:-:S03]  /*31d80*/  F2FP.SATFINITE.E4M3.F32.PACK_AB_MERGE_C R3, R7, R6, RZ ;  /* 0x000000060703723e */ /* 0x008fc600048070ff */
[----:B------:R3:W-:Y:S01]  /*31d90*/  STL [R1+0xac4], R4 ;  /* 0x000ac40401007387 */ /* 0x0007e20000100800 */
[----:B-1----:R-:W-:Y:S01]  /*31da0*/  VIADD R2, R2, UR8 ;  /* 0x0000000802027c36 */ /* 0x002fe20008000000 */
[----:B------:R-:W1:Y:S02]  /*31db0*/  LDCU UR8, c[0x0][0x3b8] ;  /* 0x00007700ff0877ac */ /* 0x000e640008000800 */
[----:B------:R0:W-:Y:S01]  /*31dc0*/  STL [R1+0xac0], R3 ;  /* 0x000ac00301007387 */ /* 0x0001e20000100800 */
[----:B---3--:R-:W-:-:S03]  /*31dd0*/  F2FP.SATFINITE.E4M3.F32.PACK_AB_MERGE_C R4, R18, R19, RZ ;  /* 0x000000131204723e */ /* 0x008fc600048070ff */
[----:B------:R3:W-:Y:S01]  /*31de0*/  STL [R1+0xdc4], R2 ;  /* 0x000dc40201007387 */ /* 0x0007e20000100800 */
[----:B0-----:R-:W-:-:S03]  /*31df0*/  F2FP.SATFINITE.E4M3.F32.PACK_AB_MERGE_C R3, R16, R17, RZ ;  /* 0x000000111003723e */ /* 0x001fc600048070ff */
[----:B------:R4:W-:Y:S04]  /*31e00*/  STL [R1+0xab4], R4 ;  /* 0x000ab40401007387 */ /* 0x0009e80000100800 */
[----:B------:R0:W-:Y:S01]  /*31e10*/  STL [R1+0xab0], R3 ;  /* 0x000ab00301007387 */ /* 0x0001e20000100800 */
[----:B---3--:R-:W-:Y:S01]  /*31e20*/  VIADD R2, R2, UR7 ;  /* 0x0000000702027c36 */ /* 0x008fe20008000000 */
[----:B------:R-:W3:Y:S02]  /*31e30*/  LDCU UR7, c[0x0][0x3b8] ;  /* 0x00007700ff0777ac */ /* 0x000ee40008000800 */
[----:B------:R-:W3:Y:S04]  /*31e40*/  LDL.LU R19, [R1+0xa70] ;  /* 0x000a700001137983 */ /* 0x000ee80000300800 */
[----:B------:R-:W3:Y:S04]  /*31e50*/  LDL.LU R18, [R1+0xa74] ;  /* 0x000a740001127983 */ /* 0x000ee80000300800 */
[----:B------:R-:W3:Y:S04]  /*31e60*/  LDL.LU R17, [R1+0xa78] ;  /* 0x000a780001117983 */ /* 0x000ee80000300800 */
[----:B------:R0:W-:Y:S04]  /*31e70*/  STL [R1+0xdcc], R2 ;  /* 0x000dcc0201007387 */ /* 0x0001e80000100800 */
[----:B------:R-:W3:Y:S01]  /*31e80*/  LDL.LU R16, [R1+0xa7c] ;  /* 0x000a7c0001107983 */ /* 0x000ee20000300800 */
[----:B----4-:R-:W-:-:S05]  /*31e90*/  F2FP.SATFINITE.E4M3.F32.PACK_AB_MERGE_C R4, R37, R24, RZ ;  /* 0x000000182504723e */ /* 0x010fca00048070ff */
[----:B------:R4:W-:Y:S01]  /*31ea0*/  STL [R1+0xaa4], R4 ;  /* 0x000aa40401007387 */ /* 0x0009e20000100800 */
[----:B0-----:R-:W-:-:S03]  /*31eb0*/  F2FP.SATFINITE.E4M3.F32.PACK_AB_MERGE_C R3, R12, R13, RZ ;  /* 0x0000000d0c03723e */ /* 0x001fc600048070ff */
[----:B------:R-:W3:Y:S04]  /*31ec0*/  LDL.LU R13, [R1+0xa60] ;  /* 0x000a6000010d7983 */ /* 0x000ee80000300800 */
[----:B------:R-:W-:Y:S04]  /*31ed0*/  STL [R1+0xaa0], R3 ;  /* 0x000aa00301007387 */ /* 0x000fe80000100800 */
[----:B------:R-:W3:Y:S01]  /*31ee0*/  LDL.LU R12, [R1+0xa64] ;  /* 0x000a6400010c7983 */ /* 0x000ee20000300800 */
[----:B------:R-:W-:Y:S01]  /*31ef0*/  VIADD R2, R2, UR6 ;  /* 0x0000000602027c36 */ /* 0x000fe20008000000 */
[----:B----4-:R-:W-:Y:S01]  /*31f00*/  F2FP.SATFINITE.E4M3.F32.PACK_AB_MERGE_C R4, R35, R36, RZ ;  /* 0x000000242304723e */ /* 0x010fe200048070ff */
[----:B------:R-:W0:Y:S03]  /*31f10*/  LDCU UR6, c[0x0][0x3b8] ;  /* 0x00007700ff0677ac */ /* 0x000e260008000800 */
[----:B------:R4:W-:Y:S04]  /*31f20*/  STL [R1+0xdd4], R2 ;  /* 0x000dd40201007387 */ /* 0x0009e80000100800 */
[----:B------:R0:W-:Y:S01]  /*31f30*/  STL [R1+0xa94], R4 ;  /* 0x000a940401007387 */ /* 0x0001e20000100800 */
[----:B----4-:R-:W-:Y:S01]  /*31f40*/  VIADD R2, R2, UR10 ;  /* 0x0000000a02027c36 */ /* 0x010fe20008000000 */
[----:B------:R-:W4:Y:S01]  /*31f50*/  LDCU UR10, c[0x0][0x3b8] ;  /* 0x00007700ff0a77ac */ /* 0x000f220008000800 */
[----:B--2---:R-:W-:-:S05]  /*31f60*/  F2FP.SATFINITE.E4M3.F32.PACK_AB_MERGE_C R3, R22, R23, RZ ;  /* 0x000000171603723e */ /* 0x004fca00048070ff */
[----:B------:R2:W-:Y:S01]  /*31f70*/  STL [R1+0xa90], R3 ;  /* 0x000a900301007387 */ /* 0x0005e20000100800 */
[----:B0-----:R-:W-:-:S03]  /*31f80*/  F2FP.SATFINITE.E4M3.F32.PACK_AB_MERGE_C R4, R20, R21, RZ ;  /* 0x000000151404723e */ /* 0x001fc600048070ff */
[----:B------:R0:W-:Y:S01]  /*31f90*/  STL [R1+0xddc], R2 ;  /* 0x000ddc0201007387 */ /* 0x0001e20000100800 */
[----:B--2---:R-:W-:-:S03]  /*31fa0*/  F2FP.SATFINITE.E4M3.F32.PACK_AB_MERGE_C R3, R14, R15, RZ ;  /* 0x0000000f0e03723e */ /* 0x004fc600048070ff */
[----:B------:R2:W-:Y:S01]  /*31fb0*/  STL [R1+0xa84], R4 ;  /* 0x000a840401007387 */ /* 0x0005e20000100800 */
[----:B0-----:R-:W-:Y:S01]  /*31fc0*/  VIADD R2, R2, UR9 ;  /* 0x0000000902027c36 */ /* 0x001fe20008000000 */
[----:B------:R-:W0:Y:S02]  /*31fd0*/  LDCU UR9, c[0x0][0x3b8] ;  /* 0x00007700ff0977ac */ /* 0x000e240008000800 */
[----:B------:R-:W-:Y:S04]  /*31fe0*/  STL [R1+0xa80], R3 ;  /* 0x000a800301007387 */ /* 0x000fe80000100800 */
[----:B------:R-:W4:Y:S04]  /*31ff0*/  LDL.LU R31, [R1+0xa68] ;  /* 0x000a6800011f7983 */ /* 0x000f280000300800 */
[----:B------:R-:W4:Y:S04]  /*32000*/  LDL.LU R30, [R1+0xa6c] ;  /* 0x000a6c00011e7983 */ /* 0x000f280000300800 */
[----:B------:R-:W4:Y:S04]  /*32010*/  LDL.LU R29, [R1+0xa50] ;  /* 0x000a5000011d7983 */ /* 0x000f280000300800 */
[----:B------:R1:W-:Y:S04]  /*32020*/  STL [R1+0xde4], R2 ;  /* 0x000de40201007387 */ /* 0x0003e80000100800 */
[----:B------:R-:W4:Y:S04]  /*32030*/  LDL.LU R28, [R1+0xa54] ;  /* 0x000a5400011c7983 */ /* 0x000f280000300800 */
[----:B------:R-:W4:Y:S04]  /*32040*/  LDL.LU R27, [R1+0xa58] ;  /* 0x000a5800011b7983 */ /* 0x000f280000300800 */
[----:B------:R-:W4:Y:S04]  /*32050*/  LDL.LU R25, [R1+0xa5c] ;  /* 0x000a5c0001197983 */ /* 0x000f280000300800 */
        /* <DEDUP_REMOVED lines=9> */
[----:B---3--:R-:W-:Y:S01]  /*320f0*/  F2FP.SATFINITE.E4M3.F32.PACK_AB_MERGE_C R8, R18, R19, RZ ;  /* 0x000000131208723e */ /* 0x008fe200048070ff */
[----:B-1----:R-:W-:Y:S01]  /*32100*/  VIADD R2, R2, UR8 ;  /* 0x0000000802027c36 */ /* 0x002fe20008000000 */
[----:B------:R-:W1:Y:S03]  /*32110*/  LDCU UR8, c[0x0][0x3b8] ;  /* 0x00007700ff0877ac */ /* 0x000e660008000800 */
[----:B------:R-:W-:Y:S04]  /*32120*/  STL [R1+0xa74], R8 ;  /* 0x000a740801007387 */ /* 0x000fe80000100800 */
[----:B------:R-:W3:Y:S01]  /*32130*/  LDL.LU R20, [R1+0xa24] ;  /* 0x000a240001147983 */ /* 0x000ee20000300800 */
[----:B------:R-:W-:-:S05]  /*32140*/  F2FP.SATFINITE.E4M3.F32.PACK_AB_MERGE_C R3, R16, R17, RZ ;  /* 0x000000111003723e */ /* 0x000fca00048070ff */
[----:B------:R0:W-:Y:S04]  /*32150*/  STL [R1+0xa70], R3 ;  /* 0x000a700301007387 */ /* 0x0001e80000100800 */
[----:B------:R-:W3:Y:S04]  /*32160*/  LDL.LU R19, [R1+0xa28] ;  /* 0x000a280001137983 */ /* 0x000ee80000300800 */
[----:B------:R-:W3:Y:S04]  /*32170*/  LDL.LU R18, [R1+0xa2c] ;  /* 0x000a2c0001127983 */ /* 0x000ee80000300800 */
[----:B------:R-:W3:Y:S04]  /*32180*/  LDL.LU R36, [R1+0xa10] ;  /* 0x000a100001247983 */ /* 0x000ee80000300800 */
[----:B------:R0:W-:Y:S02]  /*32190*/  STL [R1+0xdec], R2 ;  /* 0x000dec0201007387 */ /* 0x0001e40000100800 */
[----:B0-----:R-:W-:-:S05]  /*321a0*/  F2FP.SATFINITE.E4M3.F32.PACK_AB_MERGE_C R3, R12, R13, RZ ;  /* 0x0000000d0c03723e */ /* 0x001fca00048070ff */
[----:B------:R4:W-:Y:S04]  /*321b0*/  STL [R1+0xa64], R3 ;  /* 0x000a640301007387 */ /* 0x0009e80000100800 */
[----:B------:R-:W3:Y:S04]  /*321c0*/  LDL.LU R35, [R1+0xa14] ;  /* 0x000a140001237983 */ /* 0x000ee80000300800 */
[----:B------:R-:W3:Y:S04]  /*321d0*/  LDL.LU R23, [R1+0xa18] ;  /* 0x000a180001177983 */ /* 0x000ee80000300800 */
[----:B------:R-:W3:Y:S04]  /*321e0*/  LDL.LU R22, [R1+0xa1c] ;  /* 0x000a1c0001167983 */ /* 0x000ee80000300800 */
[----:B------:R-:W3:Y:S04]  /*321f0*/  LDL.LU R17, [R1+0x230] ;  /* 0x0002300001117983 */ /* 0x000ee80000300800 */
[----:B------:R-:W3:Y:S04]  /*32200*/  LDL.LU R16, [R1+0x234] ;  /* 0x0002340001107983 */ /* 0x000ee80000300800 */
[----:B------:R-:W3:Y:S04]  /*32210*/  LDL.LU R13, [R1+0x238] ;  /* 0x00023800010d7983 */ /* 0x000ee80000300800 */
[----:B------:R-:W3:Y:S01]  /*32220*/  LDL.LU R12, [R1+0x23c] ;  /* 0x00023c00010c7983 */ /* 0x000ee20000300800 */
[----:B------:R-:W-:Y:S01]  /*32230*/  VIADD R2, R2, UR7 ;  /* 0x0000000702027c36 */ /* 0x000fe20008000000 */
[----:B------:R-:W0:Y:S01]  /*32240*/  LDCU UR7, c[0x0][0x3b8] ;  /* 0x00007700ff0777ac */ /* 0x000e220008000800 */
[----:B----4-:R-:W-:-:S05]  /*32250*/  F2FP.SATFINITE.E4M3.F32.PACK_AB_MERGE_C R3, R30, R31, RZ ;  /* 0x0000001f1e03723e */ /* 0x010fca00048070ff */
[----:B------:R4:W-:Y:S01]  /*32260*/  STL [R1+0xa60], R3 ;  /* 0x000a600301007387 */ /* 0x0009e20000100800 */
[----:B------:R-:W-:-:S03]  /*32270*/  F2FP.SATFINITE.E4M3.F32.PACK_AB_MERGE_C R8, R28, R29, RZ ;  /* 0x0000001d1c08723e */ /* 0x000fc600048070ff */
[----:B------:R0:W-:Y:S01]  /*32280*/  STL [R1+0xdfc], R2 ;  /* 0x000dfc0201007387 */ /* 0x0001e20000100800 */
[----:B----4-:R-:W-:-:S03]  /*32290*/  F2FP.SATFINITE.E4M3.F32.PACK_AB_MERGE_C R3, R25, R27, RZ ;  /* 0x0000001b1903723e */ /* 0x010fc600048070ff */
[----:B------:R-:W-:Y:S01]  /*322a0*/  STL [R1+0xa54], R8 ;  /* 0x000a540801007387 */ /* 0x000fe20000100800 */
[----:B0-----:R-:W-:Y:S01]  /*322b0*/  VIADD R2, R2, UR6 ;  /* 0x0000000602027c36 */ /* 0x001fe20008000000 */
[----:B------:R-:W0:Y:S02]  /*322c0*/  LDCU UR6, c[0x0][0x3b8] ;  /* 0x00007700ff0677ac */ /* 0x000e240008000800 */
[----:B------:R4:W-:Y:S01]  /*322d0*/  STL [R1+0xa50], R3 ;  /* 0x000a500301007387 */ /* 0x0009e20000100800 */
[----:B--2---:R-:W-:-:S03]  /*322e0*/  F2FP.SATFINITE.E4M3.F32.PACK_AB_MERGE_C R4, R5, R4, RZ ;  /* 0x000000040504723e */ /* 0x004fc600048070ff */
[----:B------:R2:W-:Y:S01]  /*322f0*/  STL [R1+0xe04], R2 ;  /* 0x000e040201007387 */ /* 0x0005e20000100800 */
[----:B----4-:R-:W-:-:S03]  /*32300*/  F2FP.SATFINITE.E4M3.F32.PACK_AB_MERGE_C R3, R7, R6, RZ ;  /* 0x000000060703723e */ /* 0x010fc600048070ff */
[----:B------:R4:W-:Y:S01]  /*32310*/  STL [R1+0xa44], R4 ;  /* 0x000a440401007387 */ /* 0x0009e20000100800 */
[----:B--2---:R-:W-:Y:S01]  /*32320*/  VIADD R2, R2, UR10 ;  /* 0x0000000a02027c36 */ /* 0x004fe20008000000 */
[----:B------:R-:W2:Y:S02]  /*32330*/  LDCU UR10, c[0x0][0x3b8] ;  /* 0x00007700ff0a77ac */ /* 0x000ea40008000800 */
[----:B------:R0:W-:Y:S01]  /*32340*/  STL [R1+0xa40], R3 ;  /* 0x000a400301007387 */ /* 0x0001e20000100800 */
[----:B----4-:R-:W-:-:S03]  /*32350*/  F2FP.SATFINITE.E4M3.F32.PACK_AB_MERGE_C R4, R37, R24, RZ ;  /* 0x000000182504723e */ /* 0x010fc600048070ff */
[----:B------:R4:W-:Y:S01]  /*32360*/  STL [R1+0xe0c], R2 ;  /* 0x000e0c0201007387 */ /* 0x0009e20000100800 */
[----:B0-----:R-:W-:-:S03]  /*32370*/  F2FP.SATFINITE.E4M3.F32.PACK_AB_MERGE_C R3, R14, R15, RZ ;  /* 0x0000000f0e03723e */ /* 0x001fc600048070ff */
[----:B------:R3:W-:Y:S04]  /*32380*/  STL [R1+0xa34], R4 ;  /* 0x000a340401007387 */ /* 0x0007e80000100800 */
[----:B------:R0:W-:Y:S01]  /*32390*/  STL [R1+0xa30], R3 ;  /* 0x000a300301007387 */ /* 0x0001e20000100800 */
[----:B----4-:R-:W-:Y:S01]  /*323a0*/  VIADD R2, R2, UR9 ;  /* 0x0000000902027c36 */ /* 0x010fe20008000000 */
[----:B------:R-:W4:Y:S02]  /*323b0*/  LDCU UR9, c[0x0][0x3b8] ;  /* 0x00007700ff0977ac */ /* 0x000f240008000800 */
[----:B------:R-:W4:Y:S04]  /*323c0*/  LDL.LU R15, [R1+0xa00] ;  /* 0x000a0000010f7983 */ /* 0x000f280000300800 */
[----:B------:R-:W4:Y:S01]  /*323d0*/  LDL.LU R14, [R1+0xa04] ;  /* 0x000a0400010e7983 */ /* 0x000f220000300800 */
[----:B---3--:R-:W-:-:S03]  /*323e0*/  F2FP.SATFINITE.E4M3.F32.PACK_AB_MERGE_C R4, R20, R21, RZ ;  /* 0x000000151404723e */ /* 0x008fc600048070ff */
[----:B------:R1:W-:Y:S04]  /*323f0*/  STL [R1+0xe14], R2 ;  /* 0x000e140201007387 */ /* 0x0003e80000100800 */
[----:B------:R-:W-:Y:S04]  /*32400*/  STL [R1+0xa24], R4 ;  /* 0x000a240401007387 */ /* 0x000fe80000100800 */
[----:B------:R-:W3:Y:S01]  /*32410*/  LDL.LU R21, [R1+0xa08] ;  /* 0x000a080001157983 */ /* 0x000ee20000300800 */
[----:B0-----:R-:W-:Y:S01]  /*32420*/  F2FP.SATFINITE.E4M3.F32.PACK_AB_MERGE_C R3, R18, R19, RZ ;  /* 0x000000131203723e */ /* 0x001fe200048070ff */
[----:B-1----:R-:W-:Y:S01]  /*32430*/  VIADD R2, R2, UR8 ;  /* 0x0000000802027c36 */ /* 0x002fe20008000000 */
[----:B------:R-:W0:Y:S03]  /*32440*/  LDCU UR8, c[0x0][0x3b8] ;  /* 0x00007700ff0877ac */ /* 0x000e260008000800 */
[----:B------:R-:W-:Y:S04]  /*32450*/  STL [R1+0xa20], R3 ;  /* 0x000a200301007387 */ /* 0x000fe80000100800 */
[----:B------:R-:W3:Y:S04]  /*32460*/  LDL.LU R20, [R1+0xa0c] ;  /* 0x000a0c0001147983 */ /* 0x000ee80000300800 */
[----:B------:R-:W3:Y:S04]  /*32470*/  LDL.LU R19, [R1+0x9f0] ;  /* 0x0009f00001137983 */ /* 0x000ee80000300800 */
[----:B------:R1:W-:Y:S04]  /*32480*/  STL [R1+0xe1c], R2 ;  /* 0x000e1c0201007387 */ /* 0x0003e80000100800 */
[----:B------:R-:W3:Y:S01]  /*32490*/  LDL.LU R18, [R1+0x9f4] ;  /* 0x0009f40001127983 */ /* 0x000ee20000300800 */
[----:B-1----:R-:W-:Y:S01]  /*324a0*/  VIADD R2, R2, UR7 ;  /* 0x0000000702027c36 */ /* 0x002fe20008000000 */
[----:B------:R-:W1:Y:S01]  /*324b0*/  LDCU UR7, c[0x0][0x3b8] ;  /* 0x00007700ff0777ac */ /* 0x000e620008000800 */
[----:B------:R-:W-:-:S02]  /*324c0*/  F2FP.SATFINITE.E4M3.F32.PACK_AB_MERGE_C R4, R35, R36, RZ ;  /* 0x000000242304723e */ /* 0x000fc400048070ff */
[----:B------:R-:W-:-:S03]  /*324d0*/  F2FP.SATFINITE.E4M3.F32.PACK_AB_MERGE_C R3, R22, R23, RZ ;  /* 0x000000171603723e */ /* 0x000fc600048070ff */
[----:B------:R0:W-:Y:S04]  /*324e0*/  STL [R1+0xa28], R4 ;  /* 0x000a280401007387 */ /* 0x0001e80000100800 */
[----:B------:R1:W-:Y:S01]  /*324f0*/  STL [R1+0xa18], R3 ;  /* 0x000a180301007387 */ /* 0x0003e20000100800 */
[----:B0-----:R-:W-:-:S03]  /*32500*/  F2FP.SATFINITE.E4M3.F32.PACK_AB_MERGE_C R4, R16, R17, RZ ;  /* 0x000000111004723e */ /* 0x001fc600048070ff */
[----:B------:R0:W-:Y:S01]  /*32510*/  STL [R1+0xe24], R2 ;  /* 0x000e240201007387 */ /* 0x0001e20000100800 */
[----:B-1----:R-:W-:-:S03]  /*32520*/  F2FP.SATFINITE.E4M3.F32.PACK_AB_MERGE_C R3, R12, R13, RZ ;  /* 0x0000000d0c03723e */ /* 0x002fc600048070ff */
[----:B------:R1:W-:Y:S04]  /*32530*/  STL [R1+0xa14], R4 ;  /* 0x000a140401007387 */ /* 0x0003e80000100800 */
[----:B------:R-:W-:Y:S01]  /*32540*/  STL [R1+0xa10], R3 ;  /* 0x000a100301007387 */ /* 0x000fe20000100800 */
[----:B0-----:R-:W-:Y:S01]  /*32550*/  VIADD R2, R2, UR6 ;  /* 0x0000000602027c36 */ /* 0x001fe20008000000 */
[----:B------:R-:W0:Y:S02]  /*32560*/  LDCU UR6, c[0x0][0x3b8] ;  /* 0x00007700ff0677ac */ /* 0x000e240008000800 */
[----:B------:R-:W3:Y:S04]  /*32570*/  LDL.LU R31, [R1+0x9f8] ;  /* 0x0009f800011f7983 */ /* 0x000ee80000300800 */
[----:B------:R-:W3:Y:S04]  /*32580*/  LDL.LU R30, [R1+0x9fc] ;  /* 0x0009fc00011e7983 */ /* 0x000ee80000300800 */
[----:B------:R-:W3:Y:S04]  /*32590*/  LDL.LU R29, [R1+0x9e0] ;  /* 0x0009e000011d7983 */ /* 0x000ee80000300800 */
[----:B------:R2:W-:Y:S04]  /*325a0*/  STL [R1+0xe2c], R2 ;  /* 0x000e2c0201007387 */ /* 0x0005e80000100800 */
[----:B------:R-:W3:Y:S04]  /*325b0*/  LDL.LU R28, [R1+0x9e4] ;  /* 0x0009e400011c7983 */ /* 0x000ee80000300800 */
[----:B------:R-:W3:Y:S04]  /*325c0*/  LDL.LU R27, [R1+0x9e8] ;  /* 0x0009e800011b7983 */ /* 0x000ee80000300800 */
[----:B------:R-:W3:Y:S04]  /*325d0*/  LDL.LU R25, [R1+0x9ec] ;  /* 0x0009ec0001197983 */ /* 0x000ee80000300800 */
[----:B-1----:R-:W3:Y:S04]  /*325e0*/  LDL.LU R4, [R1+0x9d0] ;  /* 0x0009d00001047983 */ /* 0x002ee80000300800 */
[----:B------:R-:W3:Y:S04]  /*325f0*/  LDL.LU R5, [R1+0x9d4] ;  /* 0x0009d40001057983 */ /* 0x000ee80000300800 */
[----:B------:R-:W3:Y:S04]  /*32600*/  LDL.LU R6, [R1+0x9d8] ;  /* 0x0009d80001067983 */ /* 0x000ee80000300800 */
[----:B------:R-:W3:Y:S04]  /*32610*/  LDL.LU R7, [R1+0x9dc] ;  /* 0x0009dc0001077983 */ /* 0x000ee80000300800 */
[----:B------:R-:W3:Y:S04]  /*32620*/  LDL.LU R13, [R1+0x9c0] ;  /* 0x0009c000010d7983 */ /* 0x000ee80000300800 */
[----:B------:R-:W3:Y:S04]  /*32630*/  LDL.LU R12, [R1+0x9c4] ;  /* 0x0009c400010c7983 */ /* 0x000ee80000300800 */
[----:B------:R-:W3:Y:S04]  /*32640*/  LDL.LU R24, [R1+0x9c8] ;  /* 0x0009c80001187983 */ /* 0x000ee80000300800 */
[----:B------:R-:W3:Y:S01]  /*32650*/  LDL.LU R37, [R1+0x9cc] ;  /* 0x0009cc0001257983 */ /* 0x000ee20000300800 */
[----:B--2---:R-:W-:Y:S01]  /*32660*/  VIADD R2, R2, UR10 ;  /* 0x0000000a02027c36 */ /* 0x004fe20008000000 */
[----:B------:R-:W1:Y:S01]  /*32670*/  LDCU UR10, c[0x0][0x3b8] ;  /* 0x00007700ff0a77ac */ /* 0x000e620008000800 */
[----:B----4-:R-:W-:-:S05]  /*32680*/  F2FP.SATFINITE.E4M3.F32.PACK_AB_MERGE_C R3, R14, R15, RZ ;  /* 0x0000000f0e03723e */ /* 0x010fca00048070ff */
[----:B------:R3:W-:Y:S04]  /*32690*/  STL [R1+0x824], R3 ;  /* 0x0008240301007387 */ /* 0x0007e80000100800 */
[----:B------:R-:W2:Y:S04]  /*326a0*/  LDL.LU R17, [R1+0x9b0] ;  /* 0x0009b00001117983 */ /* 0x000ea80000300800 */
[----:B------:R-:W2:Y:S04]  /*326b0*/  LDL.LU R16, [R1+0x9b4] ;  /* 0x0009b40001107983 */ /* 0x000ea80000300800 */
[----:B------:R-:W4:Y:S04]  /*326c0*/  LDL.LU R15, [R1+0x9b8] ;  /* 0x0009b800010f7983 */ /* 0x000f280000300800 */
[----:B------:R-:W4:Y:S01]  /*326d0*/  LDL.LU R14, [R1+0x9bc] ;  /* 0x0009bc00010e7983 */ /* 0x000f220000300800 */
[----:B---3--:R-:W-:-:S05]  /*326e0*/  F2FP.SATFINITE.E4M3.F32.PACK_AB_MERGE_C R3, R20, R21, RZ ;  /* 0x000000151403723e */ /* 0x008fca00048070ff */
[----:B------:R3:W-:Y:S04]  /*326f0*/  STL [R1+0x81c], R3 ;  /* 0x00081c0301007387 */ /* 0x0007e80000100800 */
[----:B------:R-:W4:Y:S01]  /*32700*/  LDL.LU R36, [R1+0x9a0] ;  /* 0x0009a00001247983 */ /* 0x000f220000300800 */
[----:B---3--:R-:W-:-:S03]  /*32710*/  F2FP.SATFINITE.E4M3.F32.PACK_AB_MERGE_C R3, R18, R19, RZ ;  /* 0x000000131203723e */ /* 0x008fc600048070ff */
[----:B------:R3:W-:Y:S04]  /*32720*/  STL [R1+0xe34], R2 ;  /* 0x000e340201007387 */ /* 0x0007e80000100800 */
[----:B------:R0:W-:Y:S04]  /*32730*/  STL [R1+0x7f4], R3 ;  /* 0x0007f40301007387 */ /* 0x0001e80000100800 */
[----:B------:R-:W4:Y:S04]  /*32740*/  LDL.LU R35, [R1+0x9a4] ;  /* 0x0009a40001237983 */ /* 0x000f280000300800 */
[----:B------:R-:W4:Y:S04]  /*32750*/  LDL.LU R23, [R1+0x9a8] ;  /* 0x0009a80001177983 */ /* 0x000f280000300800 */
[----:B------:R-:W4:Y:S01]  /*32760*/  LDL.LU R22, [R1+0x9ac] ;  /* 0x0009ac0001167983 */ /* 0x000f220000300800 */
[----:B---3--:R-:W-:Y:S01]  /*32770*/  VIADD R2, R2, UR9 ;  /* 0x0000000902027c36 */ /* 0x008fe20008000000 */
[----:B------:R-:W3:Y:S02]  /*32780*/  LDCU UR9, c[0x0][0x3b8] ;  /* 0x00007700ff0977ac */ /* 0x000ee40008000800 */
[----:B------:R-:W4:Y:S04]  /*32790*/  LDL.LU R21, [R1+0x990] ;  /* 0x0009900001157983 */ /* 0x000f280000300800 */
[----:B------:R-:W4:Y:S04]  /*327a0*/  LDL.LU R20, [R1+0x994] ;  /* 0x0009940001147983 */ /* 0x000f280000300800 */
[----:B------:R-:W4:Y:S04]  /*327b0*/  LDL.LU R19, [R1+0x998] ;  /* 0x0009980001137983 */ /* 0x000f280000300800 */
[----:B------:R-:W4:Y:S01]  /*327c0*/  LDL.LU R18, [R1+0x99c] ;  /* 0x00099c0001127983 */ /* 0x000f220000300800 */
        /* <DEDUP_REMOVED lines=9> */
[----:B------:R-:W-:-:S03]  /*32860*/  F2FP.SATFINITE.E4M3.F32.PACK_AB_MERGE_C R4, R5, R4, RZ ;  /* 0x000000040504723e */ /* 0x000fc600048070ff */
[----:B------:R0:W-:Y:S01]  /*32870*/  STL [R1+0xe58], R2 ;  /* 0x000e580201007387 */ /* 0x0001e20000100800 */
[----:B-1----:R-:W-:-:S03]  /*32880*/  F2FP.SATFINITE.E4M3.F32.PACK_AB_MERGE_C R3, R7, R6, RZ ;  /* 0x000000060703723e */ /* 0x002fc600048070ff */
[----:B------:R-:W-:Y:S01]  /*32890*/  STL [R1+0x8f4], R4 ;  /* 0x0008f40401007387 */ /* 0x000fe20000100800 */
[----:B0-----:R-:W-:Y:S01]  /*328a0*/  VIADD R2, R2, UR7 ;  /* 0x0000000702027c36 */ /* 0x001fe20008000000 */
[----:B------:R-:W0:Y:S02]  /*328b0*/  LDCU UR7, c[0x0][0x3b8] ;  /* 0x00007700ff0777ac */ /* 0x000e240008000800 */
[----:B------:R1:W-:Y:S02]  /*328c0*/  STL [R1+0x8f0], R3 ;  /* 0x0008f00301007387 */ /* 0x0003e40000100800 */
[----:B-1----:R-:W-:Y:S02]  /*328d0*/  F2FP.SATFINITE.E4M3.F32.PACK_AB_MERGE_C R3, R12, R13, RZ ;  /* 0x0000000d0c03723e */ /* 0x002fe400048070ff */
[----:B------:R-:W4:Y:S04]  /*328e0*/  LDL.LU R13, [R1+0x980] ;  /* 0x00098000010d7983 */ /* 0x000f280000300800 */
[----:B------:R1:W-:Y:S04]  /*328f0*/  STL [R1+0xe50], R2 ;  /* 0x000e500201007387 */ /* 0x0003e80000100800 */
[----:B------:R0:W-:Y:S04]  /*32900*/  STL [R1+0x91c], R3 ;  /* 0x00091c0301007387 */ /* 0x0001e80000100800 */
[----:B------:R-:W4:Y:S01]  /*32910*/  LDL.LU R12, [R1+0x984] ;  /* 0x00098400010c7983 */ /* 0x000f220000300800 */
[----:B-1----:R-:W-:Y:S01]  /*32920*/  VIADD R2, R2, UR6 ;  /* 0x0000000602027c36 */ /* 0x002fe20008000000 */
[----:B------:R-:W1:Y:S01]  /*32930*/  LDCU UR6, c[0x0][0x3b8] ;  /* 0x00007700ff0677ac */ /* 0x000e620008000800 */
[----:B0-----:R-:W-:-:S05]  /*32940*/  F2FP.SATFINITE.E4M3.F32.PACK_AB_MERGE_C R3, R37, R24, RZ ;  /* 0x000000182503723e */ /* 0x001fca00048070ff */
[----:B------:R-:W-:Y:S04]  /*32950*/  STL [R1+0x918], R3 ;  /* 0x0009180301007387 */ /* 0x000fe80000100800 */
[----:B------:R0:W-:Y:S01]  /*32960*/  STL [R1+0xe54], R2 ;  /* 0x000e540201007387 */ /* 0x0001e20000100800 */
[----:B--2---:R-:W-:Y:S01]  /*32970*/  F2FP.SATFINITE.E4M3.F32.PACK_AB_MERGE_C R4, R16, R17, RZ ;  /* 0x000000111004723e */ /* 0x004fe200048070ff */
[----:B0-----:R-:W-:Y:S01]  /*32980*/  VIADD R2, R2, UR10 ;  /* 0x0000000a02027c36 */ /* 0x001fe20008000000 */
[----:B------:R-:W0:Y:S01]  /*32990*/  LDCU UR10, c[0x0][0x3b8] ;  /* 0x00007700ff0a77ac */ /* 0x000e220008000800 */
[----:B----4-:R-:W-:Y:S02]  /*329a0*/  F2FP.SATFINITE.E4M3.F32.PACK_AB_MERGE_C R3, R14, R15, RZ ;  /* 0x0000000f0e03723e */ /* 0x010fe400048070ff */
[----:B------:R2:W-:Y:S04]  /*329b0*/  STL [R1+0x914], R4 ;  /* 0x0009140401007387 */ /* 0x0005e80000100800 */
[----:B------:R-:W-:Y:S04]  /*329c0*/  STL [R1+0x910], R3 ;  /* 0x0009100301007387 */ /* 0x000fe80000100800 */
[----:B------:R-:W4:Y:S04]  /*329d0*/  LDL.LU R17, [R1+0x988] ;  /* 0x0009880001117983 */ /* 0x000f280000300800 */
[----:B------:R-:W4:Y:S04]  /*329e0*/  LDL.LU R16, [R1+0x98c] ;  /* 0x00098c0001107983 */ /* 0x000f280000300800 */
[----:B------:R-:W4:Y:S04]  /*329f0*/  LDL.LU R15, [R1+0x970] ;  /* 0x00097000010f7983 */ /* 0x000f280000300800 */
[----:B------:R3:W-:Y:S04]  /*32a00*/  STL [R1+0xe5c], R2 ;  /* 0x000e5c0201007387 */ /* 0x0007e80000100800 */
[----:B------:R-:W4:Y:S01]  /*32a10*/  LDL.LU R14, [R1+0x974] ;  /* 0x00097400010e7983 */ /* 0x000f220000300800 */
[----:B--2---:R-:W-:Y:S01]  /*32a20*/  F2FP.SATFINITE.E4M3.F32.PACK_AB_MERGE_C R4, R35, R36, RZ ;  /* 0x000000242304723e */ /* 0x004fe200048070ff */
[----:B---3--:R-:W-:Y:S01]  /*32a30*/  VIADD R2, R2, UR9 ;  /* 0x0000000902027c36 */ /* 0x008fe20008000000 */
[----:B------:R-:W2:Y:S01]  /*32a40*/  LDCU UR9, c[0x0][0x3b8] ;  /* 0x00007700ff0977ac */ /* 0x000ea20008000800 */
[----:B------:R-:W-:-:S02]  /*32a50*/  F2FP.SATFINITE.E4M3.F32.PACK_AB_MERGE_C R3, R22, R23, RZ ;  /* 0x000000171603723e */ /* 0x000fc400048070ff */
[----:B------:R3:W-:Y:S04]  /*32a60*/  STL [R1+0x9a4], R4 ;  /* 0x0009a40401007387 */ /* 0x0007e80000100800 */
        /* <DEDUP_REMOVED lines=8> */
[----:B------:R-:W2:Y:S04]  /*32af0*/  LDL.LU R31, [R1+0x978] ;  /* 0x00097800011f7983 */ /* 0x000ea80000300800 */
[----:B------:R-:W2:Y:S04]  /*32b00*/  LDL.LU R30, [R1+0x97c] ;  /* 0x00097c00011e7983 */ /* 0x000ea80000300800 */
[----:B------:R-:W3:Y:S04]  /*32b10*/  LDL.LU R29, [R1+0x960] ;  /* 0x00096000011d7983 */ /* 0x000ee80000300800 */
[----:B------:R0:W-:Y:S04]  /*32b20*/  STL [R1+0xe6c], R2 ;  /* 0x000e6c0201007387 */ /* 0x0001e80000100800 */
        /* <DEDUP_REMOVED lines=8> */
[----:B------:R-:W3:Y:S01]  /*32bb0*/  LDL.LU R37, [R1+0x944] ;  /* 0x0009440001257983 */ /* 0x000ee20000300800 */
[----:B------:R-:W-:-:S05]  /*32bc0*/  F2FP.SATFINITE.E4M3.F32.PACK_AB_MERGE_C R3, R12, R13, RZ ;  /* 0x0000000d0c03723e */ /* 0x000fca00048070ff */
[----:B------:R4:W-:Y:S04]  /*32bd0*/  STL [R1+0x984], R3 ;  /* 0x0009840301007387 */ /* 0x0009e80000100800 */
        /* <DEDUP_REMOVED lines=9> */
[----:B------:R4:W-:Y:S04]  /*32c70*/  STL [R1+0x980], R3 ;  /* 0x0009800301007387 */ /* 0x0009e80000100800 */
[----:B------:R-:W3:Y:S01]  /*32c80*/  LDL.LU R23, [R1+0x920] ;  /* 0x0009200001177983 */ /* 0x000ee20000300800 */
[----:B----4-:R-:W-:-:S03]  /*32c90*/  F2FP.SATFINITE.E4M3.F32.PACK_AB_MERGE_C R3, R14, R15, RZ ;  /* 0x0000000f0e03723e */ /* 0x010fc600048070ff */
[----:B------:R1:W-:Y:S04]  /*32ca0*/  STL [R1+0xe74], R2 ;  /* 0x000e740201007387 */ /* 0x0003e80000100800 */
[----:B------:R2:W-:Y:S04]  /*32cb0*/  STL [R1+0x974], R3 ;  /* 0x0009740301007387 */ /* 0x0005e80000100800 */
[----:B------:R-:W4:Y:S04]  /*32cc0*/  LDL.LU R22, [R1+0x924] ;  /* 0x0009240001167983 */ /* 0x000f280000300800 */
[----:B------:R-:W4:Y:S04]  /*32cd0*/  LDL.LU R21, [R1+0x928] ;  /* 0x0009280001157983 */ /* 0x000f280000300800 */
[----:B------:R-:W4:Y:S01]  /*32ce0*/  LDL.LU R20, [R1+0x92c] ;  /* 0x00092c0001147983 */ /* 0x000f220000300800 */
[----:B-1----:R-:W-:Y:S01]  /*32cf0*/  VIADD R2, R2, UR6 ;  /* 0x0000000602027c36 */ /* 0x002fe20008000000 */
[----:B------:R-:W1:Y:S02]  /*32d00*/  LDCU UR6, c[0x0][0x3b8] ;  /* 0x00007700ff0677ac */ /* 0x000e640008000800 */
[----:B------:R-:W4:Y:S04]  /*32d10*/  LDL.LU R17, [R1+0x8e0] ;  /* 0x0008e00001117983 */ /* 0x000f280000300800 */
[----:B------:R-:W4:Y:S04]  /*32d20*/  LDL.LU R16, [R1+0x8e4] ;  /* 0x0008e40001107983 */ /* 0x000f280000300800 */
[----:B------:R-:W4:Y:S04]  /*32d30*/  LDL.LU R15, [R1+0x8e8] ;  /* 0x0008e800010f7983 */ /* 0x000f280000300800 */
[----:B------:R-:W4:Y:S01]  /*32d40*/  LDL.LU R14, [R1+0x8ec] ;  /* 0x0008ec00010e7983 */ /* 0x000f220000300800 */
[----:B--2---:R-:W-:-:S05]  /*32d50*/  F2FP.SATFINITE.E4M3.F32.PACK_AB_MERGE_C R3, R30, R31, RZ ;  /* 0x0000001f1e03723e */ /* 0x004fca00048070ff */
[----:B------:R2:W-:Y:S01]  /*32d60*/  STL [R1+0x970], R3 ;  /* 0x0009700301007387 */ /* 0x0005e20000100800 */
[----:B---3--:R-:W-:-:S03]  /*32d70*/  F2FP.SATFINITE.E4M3.F32.PACK_AB_MERGE_C R8, R28, R29, RZ ;  /* 0x0000001d1c08723e */ /* 0x008fc600048070ff */
[----:B------:R-:W-:Y:S01]  /*32d80*/  STL [R1+0xe7c], R2 ;  /* 0x000e7c0201007387 */ /* 0x000fe20000100800 */
[----:B--2---:R-:W-:-:S03]  /*32d90*/  F2FP.SATFINITE.E4M3.F32.PACK_AB_MERGE_C R3, R4, R27, RZ ;  /* 0x0000001b0403723e */ /* 0x004fc600048070ff */
[----:B------:R-:W-:Y:S01]  /*32da0*/  STL [R1+0x964], R8 ;  /* 0x0009640801007387 */ /* 0x000fe20000100800 */
[----:B------:R-:W-:Y:S01]  /*32db0*/  VIADD R4, R2, UR10 ;  /* 0x0000000a02047c36 */ /* 0x000fe20008000000 */
[----:B------:R-:W2:Y:S02]  /*32dc0*/  LDCU UR10, c[0x0][0x3b8] ;  /* 0x00007700ff0a77ac */ /* 0x000ea40008000800 */
[----:B------:R3:W-:Y:S04]  /*32dd0*/  STL [R1+0x1554], R3 ;  /* 0x0015540301007387 */ /* 0x0007e80000100800 */
[----:B------:R-:W-:Y:S01]  /*32de0*/  STL [R1+0xe84], R4 ;  /* 0x000e840401007387 */ /* 0x000fe20000100800 */
[----:B---3--:R-:W-:Y:S02]  /*32df0*/  F2FP.SATFINITE.E4M3.F32.PACK_AB_MERGE_C R3, R5, R25, RZ ;  /* 0x000000190503723e */ /* 0x008fe400048070ff */
[----:B------:R-:W-:-:S03]  /*32e00*/  F2FP.SATFINITE.E4M3.F32.PACK_AB_MERGE_C R2, R7, R6, RZ ;  /* 0x000000060702723e */ /* 0x000fc600048070ff */
[----:B------:R3:W-:Y:S04]  /*32e10*/  STL [R1+0x954], R3 ;  /* 0x0009540301007387 */ /* 0x0007e80000100800 */
[----:B------:R0:W-:Y:S01]  /*32e20*/  STL [R1+0x1558], R2 ;  /* 0x0015580201007387 */ /* 0x0001e20000100800 */
[----:B---3--:R-:W-:Y:S01]  /*32e30*/  VIADD R3, R4, UR9 ;  /* 0x0000000904037c36 */ /* 0x008fe20008000000 */
[----:B------:R-:W3:Y:S01]  /*32e40*/  LDCU UR9, c[0x0][0x3b8] ;  /* 0x00007700ff0977ac */ /* 0x000ee20008000800 */
[----:B0-----:R-:W-:-:S03]  /*32e50*/  F2FP.SATFINITE.E4M3.F32.PACK_AB_MERGE_C R2, R37, R24, RZ ;  /* 0x000000182502723e */ /* 0x001fc600048070ff */
[----:B------:R-:W-:Y:S04]  /*32e60*/  STL [R1+0xe8c], R3 ;  /* 0x000e8c0301007387 */ /* 0x000fe80000100800 */
[----:B------:R0:W-:Y:S02]  /*32e70*/  STL [R1+0x944], R2 ;  /* 0x0009440201007387 */ /* 0x0001e40000100800 */
[----:B0-----:R-:W-:Y:S01]  /*32e80*/  VIADD R2, R3, UR8 ;  /* 0x0000000803027c36 */ /* 0x001fe20008000000 */
[----:B------:R-:W0:Y:S01]  /*32e90*/  LDCU UR8, c[0x0][0x3b8] ;  /* 0x00007700ff0877ac */ /* 0x000e220008000800 */
[----:B------:R-:W-:-:S05]  /*32ea0*/  F2FP.SATFINITE.E4M3.F32.PACK_AB_MERGE_C R4, R35, R36, RZ ;  /* 0x000000242304723e */ /* 0x000fca00048070ff */
[----:B------:R0:W-:Y:S04]  /*32eb0*/  STL [R1+0x940], R4 ;  /* 0x0009400401007387 */ /* 0x0001e80000100800 */
[----:B------:R1:W-:Y:S01]  /*32ec0*/  STL [R1+0xe94], R2 ;  /* 0x000e940201007387 */ /* 0x0003e20000100800 */
[----:B0-----:R-:W-:Y:S02]  /*32ed0*/  F2FP.SATFINITE.E4M3.F32.PACK_AB_MERGE_C R4, R18, R19, RZ ;  /* 0x000000131204723e */ /* 0x001fe400048070ff */
[----:B------:R-:W-:Y:S01]  /*32ee0*/  F2FP.SATFINITE.E4M3.F32.PACK_AB_MERGE_C R3, R12, R13, RZ ;  /* 0x0000000d0c03723e */ /* 0x000fe200048070ff */
[----:B-1----:R-:W-:Y:S02]  /*32ef0*/  VIADD R2, R2, UR7 ;  /* 0x0000000702027c36 */ /* 0x002fe40008000000 */
[----:B------:R-:W-:Y:S01]  /*32f00*/  STL [R1+0x934], R4 ;  /* 0x0009340401007387 */ /* 0x000fe20000100800 */
[----:B------:R-:W0:Y:S03]  /*32f10*/  LDCU UR7, c[0x0][0x3b8] ;  /* 0x00007700ff0777ac */ /* 0x000e260008000800 */
[----:B------:R-:W-:Y:S04]  /*32f20*/  STL [R1+0x930], R3 ;  /* 0x0009300301007387 */ /* 0x000fe80000100800 */
[----:B------:R-:W3:Y:S04]  /*32f30*/  LDL.LU R19, [R1+0x8d0] ;  /* 0x0008d00001137983 */ /* 0x000ee80000300800 */
[----:B------:R-:W3:Y:S04]  /*32f40*/  LDL.LU R18, [R1+0x8d4] ;  /* 0x0008d40001127983 */ /* 0x000ee80000300800 */
[----:B------:R-:W3:Y:S04]  /*32f50*/  LDL.LU R13, [R1+0x8d8] ;  /* 0x0008d800010d7983 */ /* 0x000ee80000300800 */
[----:B------:R1:W-:Y:S04]  /*32f60*/  STL [R1+0xe9c], R2 ;  /* 0x000e9c0201007387 */ /* 0x0003e80000100800 */
[----:B------:R-:W3:Y:S01]  /*32f70*/  LDL.LU R12, [R1+0x8dc] ;  /* 0x0008dc00010c7983 */ /* 0x000ee20000300800 */
[----:B-1----:R-:W-:Y:S01]  /*32f80*/  VIADD R2, R2, UR6 ;  /* 0x0000000602027c36 */ /* 0x002fe20008000000 */
[----:B------:R-:W1:Y:S01]  /*32f90*/  LDCU UR6, c[0x0][0x3b8] ;  /* 0x00007700ff0677ac */ /* 0x000e620008000800 */
[----:B----4-:R-:W-:-:S02]  /*32fa0*/  F2FP.SATFINITE.E4M3.F32.PACK_AB_MERGE_C R4, R22, R23, RZ ;  /* 0x000000171604723e */ /* 0x010fc400048070ff */
[----:B------:R-:W-:-:S03]  /*32fb0*/  F2FP.SATFINITE.E4M3.F32.PACK_AB_MERGE_C R3, R20, R21, RZ ;  /* 0x000000151403723e */ /* 0x000fc600048070ff */
[----:B------:R4:W-:Y:S04]  /*32fc0*/  STL [R1+0x924], R4 ;  /* 0x0009240401007387 */ /* 0x0009e80000100800 */
[----:B------:R0:W-:Y:S01]  /*32fd0*/  STL [R1+0x920], R3 ;  /* 0x0009200301007387 */ /* 0x0001e20000100800 */
[----:B----4-:R-:W-:-:S03]  /*32fe0*/  F2FP.SATFINITE.E4M3.F32.PACK_AB_MERGE_C R4, R16, R17, RZ ;  /* 0x000000111004723e */ /* 0x010fc600048070ff */
[----:B------:R2:W-:Y:S01]  /*32ff0*/  STL [R1+0xec0], R2 ;  /* 0x000ec00201007387 */ /* 0x0005e20000100800 */
[----:B0-----:R-:W-:-:S03]  /*33000*/  F2FP.SATFINITE.E4M3.F32.PACK_AB_MERGE_C R3, R14, R15, RZ ;  /* 0x0000000f0e03723e */ /* 0x001fc600048070ff */
[----:B------:R0:W-:Y:S04]  /*33010*/  STL [R1+0x8e4], R4 ;  /* 0x0008e40401007387 */ /* 0x0001e80000100800 */
[----:B------:R-:W-:Y:S01]  /*33020*/  STL [R1+0x8e0], R3 ;  /* 0x0008e00301007387 */ /* 0x000fe20000100800 */
[----:B--2---:R-:W-:Y:S01]  /*33030*/  VIADD R2, R2, UR10 ;  /* 0x0000000a02027c36 */ /* 0x004fe20008000000 */
[----:B------:R-:W2:Y:S02]  /*33040*/  LDCU UR10, c[0x0][0x3b8] ;  /* 0x00007700ff0a77ac */ /* 0x000ea40008000800 */
[----:B------:R-:W4:Y:S04]  /*33050*/  LDL.LU R33, [R1+0x8c0] ;  /* 0x0008c00001217983 */ /* 0x000f280000300800 */
[----:B------:R-:W4:Y:S04]  /*33060*/  LDL.LU R32, [R1+0x8c4] ;  /* 0x0008c40001207983 */ /* 0x000f280000300800 */
[----:B------:R-:W2:Y:S04]  /*33070*/  LDL.LU R31, [R1+0x8c8] ;  /* 0x0008c800011f7983 */ /* 0x000ea80000300800 */
[----:B------:R3:W-:Y:S04]  /*33080*/  STL [R1+0xeb8], R2 ;  /* 0x000eb80201007387 */ /* 0x0007e80000100800 */
[----:B------:R-:W2:Y:S04]  /*33090*/  LDL.LU R30, [R1+0x8cc] ;  /* 0x0008cc00011e7983 */ /* 0x000ea80000300800 */
[----:B------:R-:W2:Y:S04]  /*330a0*/  LDL.LU R29, [R1+0x8b0] ;  /* 0x0008b000011d7983 */ /* 0x000ea80000300800 */
[----:B------:R-:W2:Y:S04]  /*330b0*/  LDL.LU R28, [R1+0x8b4] ;  /* 0x0008b400011c7983 */ /* 0x000ea80000300800 */
[----:B------:R-:W2:Y:S04]  /*330c0*/  LDL.LU R27, [R1+0x8b8] ;  /* 0x0008b800011b7983 */ /* 0x000ea80000300800 */
[----:B------:R-:W2:Y:S04]  /*330d0*/  LDL.LU R25, [R1+0x8bc] ;  /* 0x0008bc0001197983 */ /* 0x000ea80000300800 */
        /* <DEDUP_REMOVED lines=9> */
[----:B---3--:R-:W-:Y:S01]  /*33170*/  VIADD R2, R2, UR9 ;  /* 0x0000000902027c36 */ /* 0x008fe20008000000 */
[----:B------:R-:W0:Y:S02]  /*33180*/  LDCU UR9, c[0x0][0x3b8] ;  /* 0x00007700ff0977ac */ /* 0x000e240008000800 */
[----:B------:R-:W3:Y:S04]  /*33190*/  LDL.LU R16, [R1+0x884] ;  /* 0x0008840001107983 */ /* 0x000ee80000300800 */
[----:B------:R-:W3:Y:S04]  /*331a0*/  LDL.LU R15, [R1+0x888] ;  /* 0x00088800010f7983 */ /* 0x000ee80000300800 */
[----:B------:R-:W3:Y:S01]  /*331b0*/  LDL.LU R14, [R1+0x88c] ;  /* 0x00088c00010e7983 */ /* 0x000ee20000300800 */
[----:B------:R-:W-:-:S05]  /*331c0*/  F2FP.SATFINITE.E4M3.F32.PACK_AB_MERGE_C R8, R18, R19, RZ ;  /* 0x000000131208723e */ /* 0x000fca00048070ff */
[----:B------:R-:W-:Y:S04]  /*331d0*/  STL [R1+0x7c4], R8 ;  /* 0x0007c40801007387 */ /* 0x000fe80000100800 */
[----:B------:R-:W3:Y:S01]  /*331e0*/  LDL.LU R23, [R1+0x870] ;  /* 0x0008700001177983 */ /* 0x000ee20000300800 */
[----:B------:R-:W-:-:S05]  /*331f0*/  F2FP.SATFINITE.E4M3.F32.PACK_AB_MERGE_C R3, R12, R13, RZ ;  /* 0x0000000d0c03723e */ /* 0x000fca00048070ff */
[----:B------:R-:W-:Y:S04]  /*33200*/  STL [R1+0x7c0], R3 ;  /* 0x0007c00301007387 */ /* 0x000fe80000100800 */
        /* <DEDUP_REMOVED lines=8> */
[----:B0-----:R-:W-:Y:S01]  /*33290*/  VIADD R2, R2, UR8 ;  /* 0x0000000802027c36 */ /* 0x001fe20008000000 */
[----:B------:R-:W0:Y:S01]  /*332a0*/  LDCU UR8, c[0x0][0x3b8] ;  /* 0x00007700ff0877ac */ /* 0x000e220008000800 */
[----:B----4-:R-:W-:-:S05]  /*332b0*/  F2FP.SATFINITE.E4M3.F32.PACK_AB_MERGE_C R8, R32, R33, RZ ;  /* 0x000000212008723e */ /* 0x010fca00048070ff */
[----:B------:R4:W-:Y:S01]  /*332c0*/  STL [R1+0x7bc], R8 ;  /* 0x0007bc0801007387 */ /* 0x0009e20000100800 */
[----:B--2---:R-:W-:-:S05]  /*332d0*/  F2FP.SATFINITE.E4M3.F32.PACK_AB_MERGE_C R3, R30, R31, RZ ;  /* 0x0000001f1e03723e */ /* 0x004fca00048070ff */
[----:B------:R2:W-:Y:S01]  /*332e0*/  STL [R1+0x7b8], R3 ;  /* 0x0007b80301007387 */ /* 0x0005e20000100800 */
[----:B----4-:R-:W-:-:S03]  /*332f0*/  F2FP.SATFINITE.E4M3.F32.PACK_AB_MERGE_C R8, R28, R29, RZ ;  /* 0x0000001d1c08723e */ /* 0x010fc600048070ff */
[----:B------:R4:W-:Y:S01]  /*33300*/  STL [R1+0xec4], R2 ;  /* 0x000ec40201007387 */ /* 0x0009e20000100800 */
[----:B--2---:R-:W-:-:S03]  /*33310*/  F2FP.SATFINITE.E4M3.F32.PACK_AB_MERGE_C R3, R25, R27, RZ ;  /* 0x0000001b1903723e */ /* 0x004fc600048070ff */
[----:B------:R-:W-:Y:S01]  /*33320*/  STL [R1+0x7d4], R8 ;  /* 0x0007d40801007387 */ /* 0x000fe20000100800 */
[----:B----4-:R-:W-:Y:S01]  /*33330*/  VIADD R2, R2, UR7 ;  /* 0x0000000702027c36 */ /* 0x010fe20008000000 */
[----:B------:R-:W2:Y:S02]  /*33340*/  LDCU UR7, c[0x0][0x3b8] ;  /* 0x00007700ff0777ac */ /* 0x000ea40008000800 */
[----:B------:R4:W-:Y:S01]  /*33350*/  STL [R1+0x7d0], R3 ;  /* 0x0007d00301007387 */ /* 0x0009e20000100800 */
[----:B------:R-:W-:-:S03]  /*33360*/  F2FP.SATFINITE.E4M3.F32.PACK_AB_MERGE_C R4, R5, R4, RZ ;  /* 0x000000040504723e */ /* 0x000fc600048070ff */
[----:B------:R1:W-:Y:S01]  /*33370*/  STL [R1+0xecc], R2 ;  /* 0x000ecc0201007387 */ /* 0x0003e20000100800 */
[----:B----4-:R-:W-:-:S03]  /*33380*/  F2FP.SATFINITE.E4M3.F32.PACK_AB_MERGE_C R3, R7, R6, RZ ;  /* 0x000000060703723e */ /* 0x010fc600048070ff */
[----:B------:R4:W-:Y:S01]  /*33390*/  STL [R1+0x7cc], R4 ;  /* 0x0007cc0401007387 */ /* 0x0009e20000100800 */
[----:B-1----:R-:W-:Y:S01]  /*333a0*/  VIADD R2, R2, UR6 ;  /* 0x0000000602027c36 */ /* 0x002fe20008000000 */
[----:B------:R-:W1:Y:S02]  /*333b0*/  LDCU UR6, c[0x0][0x3b8] ;  /* 0x00007700ff0677ac */ /* 0x000e640008000800 */
[----:B------:R0:W-:Y:S01]  /*333c0*/  STL [R1+0x7c8], R3 ;  /* 0x0007c80301007387 */ /* 0x0001e20000100800 */
[----:B----4-:R-:W-:-:S03]  /*333d0*/  F2FP.SATFINITE.E4M3.F32.PACK_AB_MERGE_C R4, R37, R24, RZ ;  /* 0x000000182504723e */ /* 0x010fc600048070ff */
[----:B------:R4:W-:Y:S01]  /*333e0*/  STL [R1+0xed4], R2 ;  /* 0x000ed40201007387 */ /* 0x0009e20000100800 */
[----:B0-----:R-:W-:-:S03]  /*333f0*/  F2FP.SATFINITE.E4M3.F32.PACK_AB_MERGE_C R3, R35, R36, RZ ;  /* 0x000000242303723e */ /* 0x001fc600048070ff */
[----:B------:R3:W-:Y:S04]  /*33400*/  STL [R1+0x894], R4 ;  /* 0x0008940401007387 */ /* 0x0007e80000100800 */
[----:B------:R0:W-:Y:S01]  /*33410*/  STL [R1+0x890], R3 ;  /* 0x0008900301007387 */ /* 0x0001e20000100800 */
[----:B----4-:R-:W-:Y:S01]  /*33420*/  VIADD R2, R2, UR10 ;  /* 0x0000000a02027c36 */ /* 0x010fe20008000000 */
[----:B------:R-:W4:Y:S01]  /*33430*/  LDCU UR10, c[0x0][0x3b8] ;  /* 0x00007700ff0a77ac */ /* 0x000f220008000800 */
[----:B---3--:R-:W-:-:S03]  /*33440*/  F2FP.SATFINITE.E4M3.F32.PACK_AB_MERGE_C R4, R16, R17, RZ ;  /* 0x000000111004723e */ /* 0x008fc600048070ff */
[----:B------:R3:W-:Y:S01]  /*33450*/  STL [R1+0x1268], R2 ;  /* 0x0012680201007387 */ /* 0x0007e20000100800 */
[----:B0-----:R-:W-:-:S03]  /*33460*/  F2FP.SATFINITE.E4M3.F32.PACK_AB_MERGE_C R3, R14, R15, RZ ;  /* 0x0000000f0e03723e */ /* 0x001fc600048070ff */
[----:B------:R-:W-:Y:S04]  /*33470*/  STL [R1+0x884], R4 ;  /* 0x0008840401007387 */ /* 0x000fe80000100800 */
[----:B------:R-:W-:Y:S01]  /*33480*/  STL [R1+0x880], R3 ;  /* 0x0008800301007387 */ /* 0x000fe20000100800 */
[----:B---3--:R-:W-:Y:S01]  /*33490*/  VIADD R2, R2, UR9 ;  /* 0x0000000902027c36 */ /* 0x008fe20008000000 */
[----:B------:R-:W0:Y:S02]  /*334a0*/  LDCU UR9, c[0x0][0x3b8] ;  /* 0x00007700ff0977ac */ /* 0x000e240008000800 */
[----:B------:R-:W3:Y:S04]  /*334b0*/  LDL.LU R17, [R1+0x850] ;  /* 0x0008500001117983 */ /* 0x000ee80000300800 */
[----:B------:R-:W3:Y:S04]  /*334c0*/  LDL.LU R16, [R1+0x854] ;  /* 0x0008540001107983 */ /* 0x000ee80000300800 */
        /* <DEDUP_REMOVED lines=12> */
[----:B------:R0:W-:Y:S01]  /*33590*/  STL [R1+0x864], R4 ;  /* 0x0008640401007387 */ /* 0x0001e20000100800 */
[----:B--2---:R-:W-:Y:S01]  /*335a0*/  VIADD R2, R2, UR7 ;  /* 0x0000000702027c36 */ /* 0x004fe20008000000 */
[----:B------:R-:W1:Y:S02]  /*335b0*/  LDCU UR7, c[0x0][0x3b8] ;  /* 0x00007700ff0777ac */ /* 0x000e640008000800 */
[----:B------:R-:W-:Y:S04]  /*335c0*/  STL [R1+0x860], R3 ;  /* 0x0008600301007387 */ /* 0x000fe80000100800 */
[----:B------:R-:W2:Y:S04]  /*335d0*/  LDL.LU R13, [R1+0xe0] ;  /* 0x0000e000010d7983 */ /* 0x000ea80000300800 */
        /* <DEDUP_REMOVED lines=20> */
[----:B------:R-:W-:Y:S01]  /*33720*/  VIADD R2, R2, UR6 ;  /* 0x0000000602027c36 */ /* 0x000fe20008000000 */
[----:B------:R-:W0:Y:S01]  /*33730*/  LDCU UR6, c[0x0][0x3b8] ;  /* 0x00007700ff0677ac */ /* 0x000e220008000800 */
[----:B---3--:R-:W-:-:S05]  /*33740*/  F2FP.SATFINITE.E4M3.F32.PACK_AB_MERGE_C R8, R16, R17, RZ ;  /* 0x000000111008723e */ /* 0x008fca00048070ff */
[----:B------:R-:W-:Y:S04]  /*33750*/  STL [R1+0x868], R8 ;  /* 0x0008680801007387 */ /* 0x000fe80000100800 */
[----:B------:R-:W3:Y:S01]  /*33760*/  LDL.LU R19, [R1+0x20] ;  /* 0x0000200001137983 */ /* 0x000ee20000300800 */
[----:B----4-:R-:W-:-:S05]  /*33770*/  F2FP.SATFINITE.E4M3.F32.PACK_AB_MERGE_C R3, R14, R15, RZ ;  /* 0x0000000f0e03723e */ /* 0x010fca00048070ff */
[----:B------:R-:W-:Y:S04]  /*33780*/  STL [R1+0x858], R3 ;  /* 0x0008580301007387 */ /* 0x000fe80000100800 */
[----:B------:R-:W3:Y:S04]  /*33790*/  LDL.LU R18, [R1+0x24] ;  /* 0x0000240001127983 */ /* 0x000ee80000300800 */
[----:B------:R-:W4:Y:S04]  /*337a0*/  LDL.LU R17, [R1+0x28] ;  /* 0x0000280001117983 */ /* 0x000f280000300800 */
[----:B------:R0:W-:Y:S04]  /*337b0*/  STL [R1+0x1248], R2 ;  /* 0x0012480201007387 */ /* 0x0001e80000100800 */
[----:B------:R-:W4:Y:S04]  /*337c0*/  LDL.LU R16, [R1+0x2c] ;  /* 0x00002c0001107983 */ /* 0x000f280000300800 */
[----:B------:R-:W4:Y:S04]  /*337d0*/  LDL.LU R15, [R1+0x10] ;  /* 0x00001000010f7983 */ /* 0x000f280000300800 */
[----:B------:R-:W4:Y:S01]  /*337e0*/  LDL.LU R14, [R1+0x14] ;  /* 0x00001400010e7983 */ /* 0x000f220000300800 */
[----:B0-----:R-:W-:Y:S01]  /*337f0*/  VIADD R2, R2, UR10 ;  /* 0x0000000a02027c36 */ /* 0x001fe20008000000 */
[----:B------:R-:W0:Y:S01]  /*33800*/  LDCU UR10, c[0x0][0x3b8] ;  /* 0x00007700ff0a77ac */ /* 0x000e220008000800 */
[----:B--2---:R-:W-:-:S02]  /*33810*/  F2FP.SATFINITE.E4M3.F32.PACK_AB_MERGE_C R3, R12, R13, RZ ;  /* 0x0000000d0c03723e */ /* 0x004fc400048070ff */
[----:B------:R-:W2:Y:S04]  /*33820*/  LDL.LU R13, [R1+0x18] ;  /* 0x00001800010d7983 */ /* 0x000ea80000300800 */
[----:B------:R-:W2:Y:S04]  /*33830*/  LDL.LU R12, [R1+0x1c] ;  /* 0x00001c00010c7983 */ /* 0x000ea80000300800 */
[----:B------:R0:W-:Y:S02]  /*33840*/  STL [R1+0x854], R3 ;  /* 0x0008540301007387 */ /* 0x0001e40000100800 */
[----:B0-----:R-:W-:-:S02]  /*33850*/  F2FP.SATFINITE.E4M3.F32.PACK_AB_MERGE_C R3, R30, R31, RZ ;  /* 0x0000001f1e03723e */ /* 0x001fc400048070ff */
[----:B------:R-:W-:-:S03]  /*33860*/  F2FP.SATFINITE.E4M3.F32.PACK_AB_MERGE_C R8, R28, R29, RZ ;  /* 0x0000001d1c08723e */ /* 0x000fc600048070ff */
[----:B------:R0:W-:Y:S04]  /*33870*/  STL [R1+0x850], R3 ;  /* 0x0008500301007387 */ /* 0x0001e80000100800 */
[----:B------:R1:W-:Y:S01]  /*33880*/  STL [R1+0x1240], R2 ;  /* 0x0012400201007387 */ /* 0x0003e20000100800 */
[----:B0-----:R-:W-:-:S03]  /*33890*/  F2FP.SATFINITE.E4M3.F32.PACK_AB_MERGE_C R3, R25, R27, RZ ;  /* 0x0000001b1903723e */ /* 0x001fc600048070ff */
[----:B------:R-:W-:Y:S01]  /*338a0*/  STL [R1+0x87c], R8 ;  /* 0x00087c0801007387 */ /* 0x000fe20000100800 */
[----:B------:R-:W-:Y:S01]  /*338b0*/  F2FP.SATFINITE.E4M3.F32.PACK_AB_MERGE_C R4, R5, R4, RZ ;  /* 0x000000040504723e */ /* 0x000fe200048070ff */
[----:B-1----:R-:W-:Y:S02]  /*338c0*/  VIADD R2, R2, UR9 ;  /* 0x0000000902027c36 */ /* 0x002fe40008000000 */
[----:B------:R0:W-:Y:S01]  /*338d0*/  STL [R1+0x878], R3 ;  /* 0x0008780301007387 */ /* 0x0001e20000100800 */
[----:B------:R-:W1:Y:S03]  /*338e0*/  LDCU UR9, c[0x0][0x3b8] ;  /* 0x00007700ff0977ac */ /* 0x000e660008000800 */
[----:B------:R0:W-:Y:S02]  /*338f0*/  STL [R1+0x1238], R2 ;  /* 0x0012380201007387 */ /* 0x0001e40000100800 */
[----:B0-----:R-:W-:-:S02]  /*33900*/  F2FP.SATFINITE.E4M3.F32.PACK_AB_MERGE_C R3, R7, R6, RZ ;  /* 0x000000060703723e */ /* 0x001fc400048070ff */
[----:B------:R0:W-:Y:S01]  /*33910*/  STL [R1+0x86c], R4 ;  /* 0x00086c0401007387 */ /* 0x0001e20000100800 */
[----:B------:R-:W-:-:S03]  /*33920*/  VIADD R2, R2, UR8 ;  /* 0x0000000802027c36 */ /* 0x000fc60008000000 */
[----:B------:R-:W2:Y:S01]  /*33930*/  LDL.LU R5, [R1+0x1538] ;  /* 0x0015380001057983 */ /* 0x000ea20000300800 */
[----:B------:R-:W1:Y:S03]  /*33940*/  LDCU UR8, c[0x0][0x3b8] ;  /* 0x00007700ff0877ac */ /* 0x000e660008000800 */
[----:B------:R1:W-:Y:S01]  /*33950*/  STL [R1+0x85c], R3 ;  /* 0x00085c0301007387 */ /* 0x0003e20000100800 */
[----:B0-----:R-:W-:-:S03]  /*33960*/  F2FP.SATFINITE.E4M3.F32.PACK_AB_MERGE_C R4, R37, R24, RZ ;  /* 0x000000182504723e */ /* 0x001fc600048070ff */
[----:B------:R0:W-:Y:S01]  /*33970*/  STL [R1+0xedc], R2 ;  /* 0x000edc0201007387 */ /* 0x0001e20000100800 */
[----:B-1----:R-:W-:-:S03]  /*33980*/  F2FP.SATFINITE.E4M3.F32.PACK_AB_MERGE_C R3, R35, R36, RZ ;  /* 0x000000242303723e */ /* 0x002fc600048070ff */
[----:B------:R1:W-:Y:S01]  /*33990*/  STL [R1+0x89c], R4 ;  /* 0x00089c0401007387 */ /* 0x0003e20000100800 */
[----:B0-----:R-:W-:-:S03]  /*339a0*/  VIADD R2, R2, UR7 ;  /* 0x0000000702027c36 */ /* 0x001fc60008000000 */
[----:B------:R0:W-:Y:S01]  /*339b0*/  STL [R1+0x898], R3 ;  /* 0x0008980301007387 */ /* 0x0001e20000100800 */
[----:B------:R-:W2:Y:S01]  /*339c0*/  LDCU UR7, c[0x0][0x3b8] ;  /* 0x00007700ff0777ac */ /* 0x000ea20008000800 */
[----:B-1----:R-:W-:Y:S02]  /*339d0*/  F2FP.SATFINITE.E4M3.F32.PACK_AB_MERGE_C R4, R22, R23, RZ ;  /* 0x000000171604723e */ /* 0x002fe400048070ff */
[----:B------:R-:W-:Y:S01]  /*339e0*/  STL [R1+0xed8], R2 ;  /* 0x000ed80201007387 */ /* 0x000fe20000100800 */
[----:B0-----:R-:W-:-:S03]  /*339f0*/  F2FP.SATFINITE.E4M3.F32.PACK_AB_MERGE_C R3, R20, R21, RZ ;  /* 0x000000151403723e */ /* 0x001fc600048070ff */
[----:B------:R0:W-:Y:S04]  /*33a00*/  STL [R1+0x88c], R4 ;  /* 0x00088c0401007387 */ /* 0x0001e80000100800 */
[----:B0-----:R-:W2:Y:S04]  /*33a10*/  LDL.LU R4, [R1+0x153c] ;  /* 0x00153c0001047983 */ /* 0x001ea80000300800 */
[----:B------:R0:W-:Y:S04]  /*33a20*/  STL [R1+0x888], R3 ;  /* 0x0008880301007387 */ /* 0x0001e80000100800 */
[----:B0-----:R-:W2:Y:S01]  /*33a30*/  LDL.LU R3, [R1+0x1540] ;  /* 0x0015400001037983 */ /* 0x001ea20000300800 */
[----:B------:R-:W0:Y:S01]  /*33a40*/  S2R R6, SR_TID.X ;  /* 0x0000000000067919 */ /* 0x000e220000002100 */
[----:B------:R-:W-:Y:S01]  /*33a50*/  VIADD R2, R2, UR6 ;  /* 0x0000000602027c36 */ /* 0x000fe20008000000 */
[----:B------:R-:W1:Y:S01]  /*33a60*/  LDCU UR6, c[0x0][0x3b8] ;  /* 0x00007700ff0677ac */ /* 0x000e620008000800 */
[----:B---3--:R-:W-:-:S03]  /*33a70*/  F2FP.SATFINITE.E4M3.F32.PACK_AB_MERGE_C R7, R18, R19, RZ ;  /* 0x000000131207723e */ /* 0x008fc600048070ff */
[----:B------:R3:W-:Y:S04]  /*33a80*/  STL [R1+0xeb0], R2 ;  /* 0x000eb00201007387 */ /* 0x0007e80000100800 */
[----:B------:R1:W-:Y:S01]  /*33a90*/  STL [R1+0x8b0], R7 ;  /* 0x0008b00701007387 */ /* 0x0003e20000100800 */
[----:B----4-:R-:W-:Y:S01]  /*33aa0*/  F2FP.SATFINITE.E4M3.F32.PACK_AB_MERGE_C R8, R16, R17, RZ ;  /* 0x000000111008723e */ /* 0x010fe200048070ff */
[----:B---3--:R-:W-:Y:S01]  /*33ab0*/  VIADD R2, R2, UR10 ;  /* 0x0000000a02027c36 */ /* 0x008fe20008000000 */
[----:B------:R-:W3:Y:S03]  /*33ac0*/  LDCU UR10, c[0x0][0x39c] ;  /* 0x00007380ff0a77ac */ /* 0x000ee60008000800 */
[----:B------:R-:W-:Y:S01]  /*33ad0*/  STL [R1+0x8ac], R8 ;  /* 0x0008ac0801007387 */ /* 0x000fe20000100800 */
[----:B-1----:R-:W-:-:S03]  /*33ae0*/  F2FP.SATFINITE.E4M3.F32.PACK_AB_MERGE_C R7, R14, R15, RZ ;  /* 0x0000000f0e07723e */ /* 0x002fc600048070ff */
[----:B------:R1:W-:Y:S04]  /*33af0*/  STL [R1+0xd84], R2 ;  /* 0x000d840201007387 */ /* 0x0003e80000100800 */
[----:B------:R-:W-:Y:S01]  /*33b00*/  STL [R1+0x8a4], R7 ;  /* 0x0008a40701007387 */ /* 0x000fe20000100800 */
[----:B0-----:R-:W-:Y:S02]  /*33b10*/  IMAD.SHL.U32 R9, R6, 0x100, RZ ;  /* 0x0000010006097824 */ /* 0x001fe400078e00ff */
[----:B-1----:R-:W-:Y:S01]  /*33b20*/  VIADD R2, R2, UR9 ;  /* 0x0000000902027c36 */ /* 0x002fe20008000000 */
[----:B------:R-:W0:Y:S02]  /*33b30*/  LDCU UR9, c[0x0][0x39c] ;  /* 0x00007380ff0977ac */ /* 0x000e240008000800 */
[----:B------:R-:W-:-:S02]  /*33b40*/  LOP3.LUT R9, R9, 0x6000, RZ, 0xc0, !PT ;  /* 0x0000600009097812 */ /* 0x000fc400078ec0ff */
[----:B------:R1:W-:Y:S02]  /*33b50*/  STL [R1+0xd80], R2 ;  /* 0x000d800201007387 */ /* 0x0003e40000100800 */
[----:B-1----:R-:W-:Y:S01]  /*33b60*/  VIADD R2, R2, UR8 ;  /* 0x0000000802027c36 */ /* 0x002fe20008000000 */
[----:B------:R-:W1:Y:S01]  /*33b70*/  LDCU UR8, c[0x0][0x39c] ;  /* 0x00007380ff0877ac */ /* 0x000e620008000800 */
[----:B------:R-:W-:Y:S01]  /*33b80*/  VIADD R24, R26, 0x9a ;  /* 0x0000009a1a187836 */ /* 0x000fe20000000000 */
[----:B--2---:R-:W-:-:S05]  /*33b90*/  F2FP.SATFINITE.E4M3.F32.PACK_AB_MERGE_C R7, R12, R13, RZ ;  /* 0x0000000d0c07723e */ /* 0x004fca00048070ff */
[----:B------:R-:W-:Y:S04]  /*33ba0*/  STL [R1+0x8a0], R7 ;  /* 0x0008a00701007387 */ /* 0x000fe80000100800 */
[----:B------:R2:W-:Y:S02]  /*33bb0*/  STL [R1+0xdf4], R2 ;  /* 0x000df40201007387 */ /* 0x0005e40000100800 */
[----:B--2---:R-:W-:Y:S01]  /*33bc0*/  VIADD R2, R2, UR7 ;  /* 0x0000000702027c36 */ /* 0x004fe20008000000 */
[----:B------:R-:W2:Y:S01]  /*33bd0*/  LDCU UR7, c[0x0][0x39c] ;  /* 0x00007380ff0777ac */ /* 0x000ea20008000800 */
[----:B------:R-:W-:Y:S01]  /*33be0*/  VIADD R7, R26, 0x7a ;  /* 0x0000007a1a077836 */ /* 0x000fe20000000000 */
[----:B------:R-:W-:Y:S02]  /*33bf0*/  LOP3.LUT R8, R5, 0x400, RZ, 0xc0, !PT ;  /* 0x0000040005087812 */ /* 0x000fe400078ec0ff */
[----:B------:R-:W-:-:S02]  /*33c00*/  MOV.SPILL R5, UR5 ;  /* 0x0000000500057c02 */ /* 0x000fc40009000f00 */
[----:B------:R-:W-:Y:S01]  /*33c10*/  IADD3 R6, PT, PT, R9, UR5, R8 ;  /* 0x0000000509067c10 */ /* 0x000fe2000fffe008 */
[C---:B------:R-:W-:Y:S01]  /*33c20*/  VIADD R32, R26.reuse, 0x17a ;  /* 0x0000017a1a207836 */ /* 0x040fe20000000000 */
[----:B------:R-:W4:Y:S03]  /*33c30*/  LDCU UR5, c[0x0][0x39c] ;  /* 0x00007380ff0577ac */ /* 0x000f260008000800 */
[----:B------:R0:W-:Y:S04]  /*33c40*/  STL [R1+0x8a8], R6 ;  /* 0x0008a80601007387 */ /* 0x0001e80000100800 */
[----:B------:R-:W-:Y:S04]  /*33c50*/  STL [R1+0x7a4], R5 ;  /* 0x0007a40501007387 */ /* 0x000fe80000100800 */
[----:B------:R1:W-:Y:S01]  /*33c60*/  STL [R1+0xdf0], R2 ;  /* 0x000df00201007387 */ /* 0x0003e20000100800 */
[----:B0-----:R-:W-:-:S02]  /*33c70*/  VIADD R6, R26, 0x5a ;  /* 0x0000005a1a067836 */ /* 0x001fc40000000000 */
[----:B-1----:R-:W-:Y:S01]  /*33c80*/  VIADD R2, R2, UR6 ;  /* 0x0000000602027c36 */ /* 0x002fe20008000000 */
[----:B------:R-:W0:Y:S01]  /*33c90*/  LDCU UR6, c[0x0][0x39c] ;  /* 0x00007380ff0677ac */ /* 0x000e220008000800 */
[----:B------:R-:W-:-:S05]  /*33ca0*/  LOP3.LUT R4, R4, 0xf0, RZ, 0xc0, !PT ;  /* 0x000000f004047812 */ /* 0x000fca00078ec0ff */
[----:B------:R-:W-:Y:S01]  /*33cb0*/  STL [R1+0x4f4], R4 ;  /* 0x0004f40401007387 */ /* 0x000fe20000100800 */
[----:B------:R-:W-:-:S05]  /*33cc0*/  LOP3.LUT R3, R3, 0x300, RZ, 0xc0, !PT ;  /* 0x0000030003037812 */ /* 0x000fca00078ec0ff */
[----:B------:R1:W-:Y:S04]  /*33cd0*/  STL [R1+0x4f0], R3 ;  /* 0x0004f00301007387 */ /* 0x0003e80000100800 */
[----:B------:R-:W-:Y:S04]  /*33ce0*/  STL [R1+0x15d8], R24 ;  /* 0x0015d81801007387 */ /* 0x000fe80000100800 */
[----:B------:R0:W-:Y:S01]  /*33cf0*/  STL [R1+0xeb4], R2 ;  /* 0x000eb40201007387 */ /* 0x0001e20000100800 */
[----:B-1----:R-:W-:-:S03]  /*33d00*/  VIADD R3, R26, 0xc4 ;  /* 0x000000c41a037836 */ /* 0x002fc60000000000 */
[----:B------:R-:W-:Y:S04]  /*33d10*/  STL [R1+0x15d0], R7 ;  /* 0x0015d00701007387 */ /* 0x000fe80000100800 */
[----:B------:R1:W-:Y:S01]  /*33d20*/  STL [R1+0x15c8], R6 ;  /* 0x0015c80601007387 */ /* 0x0003e20000100800 */
[----:B0-----:R-:W-:-:S03]  /*33d30*/  VIADD R2, R26, 0xc6 ;  /* 0x000000c61a027836 */ /* 0x001fc60000000000 */
[----:B------:R0:W-:Y:S01]  /*33d40*/  STL [R1], R3 ;  /* 0x0000000301007387 */ /* 0x0001e20000100800 */
[C---:B-1----:R-:W-:Y:S02]  /*33d50*/  VIADD R6, R26.reuse, 0xc5 ;  /* 0x000000c51a067836 */ /* 0x042fe40000000000 */
[----:B0-----:R-:W-:-:S03]  /*33d60*/  VIADD R3, R26, 0xc7 ;  /* 0x000000c71a037836 */ /* 0x001fc60000000000 */
[----:B------:R0:W-:Y:S04]  /*33d70*/  STL [R1+0x4], R6 ;  /* 0x0000040601007387 */ /* 0x0001e80000100800 */
[----:B------:R1:W-:Y:S01]  /*33d80*/  STL [R1+0x8], R2 ;  /* 0x0000080201007387 */ /* 0x0003e20000100800 */
[----:B0-----:R-:W-:-:S03]  /*33d90*/  VIADD R6, R26, 0xc8 ;  /* 0x000000c81a067836 */ /* 0x001fc60000000000 */
[----:B------:R0:W-:Y:S01]  /*33da0*/  STL [R1+0xc], R3 ;  /* 0x00000c0301007387 */ /* 0x0001e20000100800 */
[----:B-1----:R-:W-:-:S03]  /*33db0*/  VIADD R2, R26, 0xc9 ;  /* 0x000000c91a027836 */ /* 0x002fc60000000000 */
[----:B------:R1:W-:Y:S04]  /*33dc0*/  STL [R1+0x10], R6 ;  /* 0x0000100601007387 */ /* 0x0003e80000100800 */
[----:B------:R2:W-:Y:S01]  /*33dd0*/  STL [R1+0x14], R2 ;  /* 0x0000140201007387 */ /* 0x0005e20000100800 */
[C---:B0-----:R-:W-:Y:S02]  /*33de0*/  VIADD R3, R26.reuse, 0xca ;  /* 0x000000ca1a037836 */ /* 0x041fe40000000000 */
[----:B-1----:R-:W-:-:S03]  /*33df0*/  VIADD R6, R26, 0xcb ;  /* 0x000000cb1a067836 */ /* 0x002fc60000000000 */
[----:B------:R0:W-:Y:S01]  /*33e00*/  STL [R1+0x18], R3 ;  /* 0x0000180301007387 */ /* 0x0001e20000100800 */
[----:B--2---:R-:W-:-:S03]  /*33e10*/  VIADD R2, R26, 0xcc ;  /* 0x000000cc1a027836 */ /* 0x004fc60000000000 */
        /* <DEDUP_REMOVED lines=29> */
[----:B--2---:R-:W-:-:S05]  /*33ff0*/  VIADD R2, R26, 0xdb ;  /* 0x000000db1a027836 */ /* 0x004fca0000000000 */
[----:B------:R1:W-:Y:S01]  /*34000*/  STL [R1+0x60], R2 ;  /* 0x0000600201007387 */ /* 0x0003e20000100800 */
[----:B0-----:R-:W-:-:S03]  /*34010*/  VIADD R3, R26, 0xdd ;  /* 0x000000dd1a037836 */ /* 0x001fc60000000000 */
[----:B------:R0:W-:Y:S01]  /*34020*/  STL [R1+0x64], R6 ;  /* 0x0000640601007387 */ /* 0x0001e20000100800 */
[----:B-1----:R-:W-:-:S03]  /*34030*/  VIADD R2, R26, 0xde ;  /* 0x000000de1a027836 */ /* 0x002fc60000000000 */
[----:B------:R1:W-:Y:S01]  /*34040*/  STL [R1+0x68], R3 ;  /* 0x0000680301007387 */ /* 0x0003e20000100800 */
[----:B0-----:R-:W-:-:S03]  /*34050*/  VIADD R6, R26, 0xdf ;  /* 0x000000df1a067836 */ /* 0x001fc60000000000 */
[----:B------:R0:W-:Y:S01]  /*34060*/  STL [R1+0x6c], R2 ;  /* 0x00006c0201007387 */ /* 0x0001e20000100800 */
[----:B-1----:R-:W-:-:S03]  /*34070*/  VIADD R3, R26, 0xe0 ;  /* 0x000000e01a037836 */ /* 0x002fc60000000000 */
[----:B------:R1:W-:Y:S01]  /*34080*/  STL [R1+0x70], R6 ;  /* 0x0000700601007387 */ /* 0x0003e20000100800 */
[----:B0-----:R-:W-:-:S03]  /*34090*/  VIADD R2, R26, 0xe1 ;  /* 0x000000e11a027836 */ /* 0x001fc60000000000 */
[----:B------:R0:W-:Y:S04]  /*340a0*/  STL [R1+0x74], R3 ;  /* 0x0000740301007387 */ /* 0x0001e80000100800 */
[----:B------:R2:W-:Y:S01]  /*340b0*/  STL [R1+0x78], R2 ;  /* 0x0000780201007387 */ /* 0x0005e20000100800 */
[C---:B-1----:R-:W-:Y:S02]  /*340c0*/  VIADD R6, R26.reuse, 0xe2 ;  /* 0x000000e21a067836 */ /* 0x042fe40000000000 */
[----:B0-----:R-:W-:-:S03]  /*340d0*/  VIADD R3, R26, 0xe3 ;  /* 0x000000e31a037836 */ /* 0x001fc60000000000 */
        /* <DEDUP_REMOVED lines=47> */
[C---:B-1----:R-:W-:Y:S02]  /*343d0*/  VIADD R3, R26.reuse, 0xfb ;  /* 0x000000fb1a037836 */ /* 0x042fe40000000000 */
[----:B--2---:R-:W-:-:S03]  /*343e0*/  VIADD R2, R26, 0xfd ;  /* 0x000000fd1a027836 */ /* 0x004fc60000000000 */
[----:B------:R0:W-:Y:S04]  /*343f0*/  STL [R1+0xe0], R3 ;  /* 0x0000e00301007387 */ /* 0x0001e80000100800 */
        /* <DEDUP_REMOVED lines=243> */
[----:B------:R-:W-:Y:S04]  /*35330*/  STL [R1+0x1594], R32 ;  /* 0x0015942001007387 */ /* 0x000fe80000100800 */
[----:B------:R2:W-:Y:S01]  /*35340*/  STL [R1+0x2d8], R2 ;  /* 0x0002d80201007387 */ /* 0x0005e20000100800 */
[C---:B0-----:R-:W-:Y:S02]  /*35350*/  VIADD R6, R26.reuse, 0x17c ;  /* 0x0000017c1a067836 */ /* 0x041fe40000000000 */
[----:B-1----:R-:W-:-:S02]  /*35360*/  VIADD R3, R26, 0x17d ;  /* 0x0000017d1a037836 */ /* 0x002fc40000000000 */
[----:B--2---:R-:W-:-:S05]  /*35370*/  VIADD R2, R26, 0x17b ;  /* 0x0000017b1a027836 */ /* 0x004fca0000000000 */
[----:B------:R0:W-:Y:S04]  /*35380*/  STL [R1+0x2e0], R2 ;  /* 0x0002e00201007387 */ /* 0x0001e80000100800 */
        /* <DEDUP_REMOVED lines=50> */
[----:B------:R1:W-:Y:S01]  /*356b0*/  STL [R1+0x348], R3 ;  /* 0x0003480301007387 */ /* 0x0003e20000100800 */
[----:B------:R-:W-:-:S03]  /*356c0*/  VIADD R33, R26, 0x19a ;  /* 0x0000019a1a217836 */ /* 0x000fc60000000000 */
        /* <DEDUP_REMOVED lines=69> */
[----:B------:R-:W-:Y:S01]  /*35b20*/  STL [R1+0x159c], R34 ;  /* 0x00159c2201007387 */ /* 0x000fe20000100800 */
[----:B0-----:R-:W-:-:S03]  /*35b30*/  VIADD R6, R26, 0x1bd ;  /* 0x000001bd1a067836 */ /* 0x001fc60000000000 */
[----:B------:R0:W-:Y:S01]  /*35b40*/  STL [R1+0x3d8], R2 ;  /* 0x0003d80201007387 */ /* 0x0001e20000100800 */
[C---:B-1----:R-:W-:Y:S02]  /*35b50*/  VIADD R3, R26.reuse, 0x1bb ;  /* 0x000001bb1a037836 */ /* 0x042fe40000000000 */
[----:B0-----:R-:W-:-:S03]  /*35b60*/  VIADD R2, R26, 0x1bc ;  /* 0x000001bc1a027836 */ /* 0x001fc60000000000 */
        /* <DEDUP_REMOVED lines=104> */
[----:B------:R-:W-:Y:S01]  /*361f0*/  MOV.SPILL R33, UR41 ;  /* 0x0000002900217c02 */ /* 0x000fe20009000f00 */
[----:B------:R-:W2:Y:S02]  /*36200*/  LDCU UR41, c[0x0][0x39c] ;  /* 0x00007380ff2977ac */ /* 0x000ea40008000800 */
[----:B------:R3:W-:Y:S01]  /*36210*/  STL [R1+0x4b4], R6 ;  /* 0x0004b40601007387 */ /* 0x0007e20000100800 */
[C---:B0-----:R-:W-:Y:S02]  /*36220*/  VIADD R3, R26.reuse, 0x1f1 ;  /* 0x000001f11a037836 */ /* 0x041fe40000000000 */
[----:B-1----:R-:W-:-:S03]  /*36230*/  VIADD R2, R26, 0x1f2 ;  /* 0x000001f21a027836 */ /* 0x002fc60000000000 */
[----:B------:R0:W-:Y:S01]  /*36240*/  STL [R1+0x4b8], R3 ;  /* 0x0004b80301007387 */ /* 0x0001e20000100800 */
[----:B---3--:R-:W-:-:S03]  /*36250*/  VIADD R6, R26, 0x1f3 ;  /* 0x000001f31a067836 */ /* 0x008fc60000000000 */
[----:B------:R1:W-:Y:S04]  /*36260*/  STL [R1+0x4bc], R2 ;  /* 0x0004bc0201007387 */ /* 0x0003e80000100800 */
[----:B------:R3:W-:Y:S01]  /*36270*/  STL [R1+0x4c0], R6 ;  /* 0x0004c00601007387 */ /* 0x0007e20000100800 */
[C---:B0-----:R-:W-:Y:S02]  /*36280*/  VIADD R3, R26.reuse, 0x1f4 ;  /* 0x000001f41a037836 */ /* 0x041fe40000000000 */
[----:B-1----:R-:W-:-:S03]  /*36290*/  VIADD R2, R26, 0x1f5 ;  /* 0x000001f51a027836 */ /* 0x002fc60000000000 */
[----:B------:R0:W-:Y:S01]  /*362a0*/  STL [R1+0x4c4], R3 ;  /* 0x0004c40301007387 */ /* 0x0001e20000100800 */
[----:B---3--:R-:W-:-:S03]  /*362b0*/  VIADD R6, R26, 0x1f6 ;  /* 0x000001f61a067836 */ /* 0x008fc60000000000 */
[----:B------:R1:W-:Y:S01]  /*362c0*/  STL [R1+0x4c8], R2 ;  /* 0x0004c80201007387 */ /* 0x0003e20000100800 */
[----:B----4-:R-:W-:Y:S01]  /*362d0*/  MOV.SPILL R32, UR5 ;  /* 0x0000000500207c02 */ /* 0x010fe20009000f00 */
[----:B------:R-:W3:Y:S02]  /*362e0*/  LDCU UR5, c[0x0][0x39c] ;  /* 0x00007380ff0577ac */ /* 0x000ee40008000800 */
[----:B------:R4:W-:Y:S01]  /*362f0*/  STL [R1+0x4cc], R6 ;  /* 0x0004cc0601007387 */ /* 0x0009e20000100800 */
[C---:B0-----:R-:W-:Y:S02]  /*36300*/  VIADD R3, R26.reuse, 0x1f7 ;  /* 0x000001f71a037836 */ /* 0x041fe40000000000 */
[----:B-1----:R-:W-:-:S03]  /*36310*/  VIADD R2, R26, 0x1f8 ;  /* 0x000001f81a027836 */ /* 0x002fc60000000000 */
[----:B------:R0:W-:Y:S01]  /*36320*/  STL [R1+0x4d0], R3 ;  /* 0x0004d00301007387 */ /* 0x0001e20000100800 */
[----:B----4-:R-:W-:-:S03]  /*36330*/  VIADD R6, R26, 0x1f9 ;  /* 0x000001f91a067836 */ /* 0x010fc60000000000 */
[----:B------:R1:W-:Y:S01]  /*36340*/  STL [R1+0x4d4], R2 ;  /* 0x0004d40201007387 */ /* 0x0003e20000100800 */
[----:B------:R-:W-:-:S03]  /*36350*/  VIADD R7, R26, 0xac ;  /* 0x000000ac1a077836 */ /* 0x000fc60000000000 */
[----:B------:R4:W-:Y:S01]  /*36360*/  STL [R1+0x4d8], R6 ;  /* 0x0004d80601007387 */ /* 0x0009e20000100800 */
[C---:B0-----:R-:W-:Y:S02]  /*36370*/  VIADD R3, R26.reuse, 0x1fa ;  /* 0x000001fa1a037836 */ /* 0x041fe40000000000 */
[----:B-1----:R-:W-:-:S03]  /*36380*/  VIADD R2, R26, 0x1fb ;  /* 0x000001fb1a027836 */ /* 0x002fc60000000000 */
[----:B------:R-:W-:Y:S01]  /*36390*/  STL [R1+0x4dc], R3 ;  /* 0x0004dc0301007387 */ /* 0x000fe20000100800 */
[C---:B----4-:R-:W-:Y:S01]  /*363a0*/  VIADD R6, R26.reuse, 0x1fc ;  /* 0x000001fc1a067836 */ /* 0x050fe20000000000 */
[----:B--2---:R-:W-:Y:S02]  /*363b0*/  ISETP.LT.AND P1, PT, R7, UR41, !P6 ;  /* 0x0000002907007c0c */ /* 0x004fe4000f721270 */
[----:B------:R-:W-:Y:S01]  /*363c0*/  STL [R1+0x4e0], R2 ;  /* 0x0004e00201007387 */ /* 0x000fe20000100800 */
[----:B------:R-:W-:Y:S01]  /*363d0*/  VIADD R24, R26, 0xab ;  /* 0x000000ab1a187836 */ /* 0x000fe20000000000 */
[----:B------:R-:W-:Y:S01]  /*363e0*/  MOV.SPILL R34, UR40 ;  /* 0x0000002800227c02 */ /* 0x000fe20009000f00 */
[----:B------:R-:W0:Y:S01]  /*363f0*/  LDCU UR40, c[0x0][0x39c] ;  /* 0x00007380ff2877ac */ /* 0x000e220008000800 */
[----:B------:R1:W-:Y:S02]  /*36400*/  STL [R1+0x4e4], R6 ;  /* 0x0004e40601007387 */ /* 0x0003e40000100800 */
[----:B---3--:R-:W-:Y:S01]  /*36410*/  ISETP.LT.AND P0, PT, R24, UR5, !P6 ;  /* 0x0000000518007c0c */ /* 0x008fe2000f701270 */
[----:B------:R-:W2:Y:S01]  /*36420*/  LDCU UR41, c[0x0][0x39c] ;  /* 0x00007380ff2977ac */ /* 0x000ea20008000800 */
[----:B-1----:R-:W-:Y:S01]  /*36430*/  MOV.SPILL R6, UR77 ;  /* 0x0000004d00067c02 */ /* 0x002fe20009000f00 */
[----:B------:R-:W1:Y:S02]  /*36440*/  LDCU UR77, c[0x0][0x39c] ;  /* 0x00007380ff4d77ac */ /* 0x000e640008000800 */
[----:B------:R-:W-:-:S02]  /*36450*/  @P1 LOP3.LUT R0, R0, 0x80000, RZ, 0xfc, !PT ;  /* 0x0008000000001812 */ /* 0x000fc400078efcff */
[----:B------:R3:W-:Y:S02]  /*36460*/  STL [R1+0x7b4], R6 ;  /* 0x0007b40601007387 */ /* 0x0007e40000100800 */
[----:B------:R-:W-:Y:S01]  /*36470*/  LOP3.LUT R0, R0, 0xfffbffff, RZ, 0xc0, !PT ;  /* 0xfffbffff00007812 */ /* 0x000fe200078ec0ff */
[----:B------:R-:W-:Y:S01]  /*36480*/  VIADD R24, R26, 0xa9 ;  /* 0x000000a91a187836 */ /* 0x000fe20000000000 */
[----:B------:R-:W4:Y:S02]  /*36490*/  LDCU UR5, c[0x0][0x39c] ;  /* 0x00007380ff0577ac */ /* 0x000f240008000800 */
[----:B------:R-:W-:Y:S01]  /*364a0*/  @P0 LOP3.LUT R0, R0, 0x40000, RZ, 0xfc, !PT ;  /* 0x0004000000000812 */ /* 0x000fe200078efcff */
[----:B---3--:R-:W-:-:S05]  /*364b0*/  VIADD R6, R26, 0xaa ;  /* 0x000000aa1a067836 */ /* 0x008fca0000000000 */
[----:B-1----:R-:W-:Y:S01]  /*364c0*/  ISETP.LT.AND P0, PT, R6, UR77, !P6 ;  /* 0x0000004d06007c0c */ /* 0x002fe2000f701270 */
[----:B------:R-:W-:Y:S01]  /*364d0*/  VIADD R7, R26, 0xa8 ;  /* 0x000000a81a077836 */ /* 0x000fe20000000000 */
[----:B0-----:R-:W-:Y:S02]  /*364e0*/  ISETP.LT.AND P2, PT, R24, UR40, !P6 ;  /* 0x0000002818007c0c */ /* 0x001fe4000f741270 */
[----:B------:R-:W-:Y:S01]  /*364f0*/  LOP3.LUT R0, R0, 0xfffdffff, RZ, 0xc0, !PT ;  /* 0xfffdffff00007812 */ /* 0x000fe200078ec0ff */
[----:B------:R-:W0:Y:S01]  /*36500*/  LDCU UR77, c[0x0][0x39c] ;  /* 0x00007380ff4d77ac */ /* 0x000e220008000800 */
[----:B--2---:R-:W-:Y:S01]  /*36510*/  ISETP.LT.AND P1, PT, R7, UR41, !P6 ;  /* 0x0000002907007c0c */ /* 0x004fe2000f721270 */
[----:B------:R-:W-:Y:S01]  /*36520*/  VIADD R24, R26, 0xa7 ;  /* 0x000000a71a187836 */ /* 0x000fe20000000000 */
[----:B------:R-:W1:Y:S05]  /*36530*/  LDCU UR40, c[0x0][0x39c] ;  /* 0x00007380ff2877ac */ /* 0x000e6a0008000800 */
[----:B------:R-:W-:Y:S01]  /*36540*/  @P0 LOP3.LUT R0, R0, 0x20000, RZ, 0xfc, !PT ;  /* 0x0002000000000812 */ /* 0x000fe200078efcff */
[----:B------:R-:W-:Y:S01]  /*36550*/  VIADD R6, R26, 0xa6 ;  /* 0x000000a61a067836 */ /* 0x000fe20000000000 */
[----:B------:R-:W2:Y:S02]  /*36560*/  LDCU UR41, c[0x0][0x39c] ;  /* 0x00007380ff2977ac */ /* 0x000ea40008000800 */
[----:B------:R-:W-:-:S04]  /*36570*/  LOP3.LUT R0, R0, 0xfffeffff, RZ, 0xc0, !PT ;  /* 0xfffeffff00007812 */ /* 0x000fc800078ec0ff */
[----:B------:R-:W-:Y:S02]  /*36580*/  @P2 LOP3.LUT R0, R0, 0x10000, RZ, 0xfc, !PT ;  /* 0x0001000000002812 */ /* 0x000fe400078efcff */
[----:B----4-:R-:W-:Y:S02]  /*36590*/  ISETP.LT.AND P0, PT, R24, UR5, !P6 ;  /* 0x0000000518007c0c */ /* 0x010fe4000f701270 */
[----:B------:R-:W-:Y:S01]  /*365a0*/  LOP3.LUT R0, R0, 0xffff7fff, RZ, 0xc0, !PT ;  /* 0xffff7fff00007812 */ /* 0x000fe200078ec0ff */
[----:B------:R-:W-:Y:S01]  /*365b0*/  VIADD R24, R26, 0xa5 ;  /* 0x000000a51a187836 */ /* 0x000fe20000000000 */
[----:B------:R-:W3:Y:S02]  /*365c0*/  LDCU UR5, c[0x0][0x39c] ;  /* 0x00007380ff0577ac */ /* 0x000ee40008000800 */
[----:B------:R-:W-:-:S04]  /*365d0*/  @P1 LOP3.LUT R0, R0, 0x8000, RZ, 0xfc, !PT ;  /* 0x0000800000001812 */ /* 0x000fc800078efcff */
[----:B------:R-:W-:-:S04]  /*365e0*/  LOP3.LUT R0, R0, 0xffffbfff, RZ, 0xc0, !PT ;  /* 0xffffbfff00007812 */ /* 0x000fc800078ec0ff */
[----:B------:R-:W-:Y:S02]  /*365f0*/  @P0 LOP3.LUT R0, R0, 0x4000, RZ, 0xfc, !PT ;  /* 0x0000400000000812 */ /* 0x000fe400078efcff */
[----:B0-----:R-:W-:Y:S01]  /*36600*/  ISETP.LT.AND P0, PT, R6, UR77, !P6 ;  /* 0x0000004d06007c0c */ /* 0x001fe2000f701270 */
[----:B------:R-:W-:Y:S01]  /*36610*/  VIADD R7, R26, 0xa4 ;  /* 0x000000a41a077836 */ /* 0x000fe20000000000 */
[----:B-1----:R-:W-:Y:S02]  /*36620*/  ISETP.LT.AND P2, PT, R24, UR40, !P6 ;  /* 0x0000002818007c0c */ /* 0x002fe4000f741270 */
        /* <DEDUP_REMOVED lines=10> */
[----:B---3--:R-:W-:Y:S02]  /*366d0*/  ISETP.LT.AND P0, PT, R24, UR5, !P6 ;  /* 0x0000000518007c0c */ /* 0x008fe4000f701270 */
        /* <DEDUP_REMOVED lines=15> */
[----:B------:R-:W2:Y:S03]  /*367d0*/  LDCU UR41, c[0x0][0x39c] ;  /* 0x00007380ff2977ac */ /* 0x000ea60008000800 */
        /* <DEDUP_REMOVED lines=11> */
[----:B------:R-:W4:Y:S01]  /*36890*/  LDL.LU R24, [R1+0x15d8] ;  /* 0x0015d80001187983 */ /* 0x000f220000300800 */
[----:B------:R-:W-:Y:S01]  /*368a0*/  LOP3.LUT R0, R0, 0xffffffdf, RZ, 0xc0, !PT ;  /* 0xffffffdf00007812 */ /* 0x000fe200078ec0ff */
[----:B------:R-:W-:Y:S01]  /*368b0*/  VIADD R6, R26, 0x9c ;  /* 0x0000009c1a067836 */ /* 0x000fe20000000000 */
[----:B------:R-:W4:Y:S01]  /*368c0*/  LDCU UR77, c[0x0][0x39c] ;  /* 0x00007380ff4d77ac */ /* 0x000f220008000800 */
[----:B-1----:R-:W-:-:S03]  /*368d0*/  ISETP.LT.AND P2, PT, R7, UR40, !P6 ;  /* 0x0000002807007c0c */ /* 0x002fc6000f741270 */
[----:B--2---:R-:W-:-:S04]  /*368e0*/  ISETP.LT.AND P1, PT, R6, UR41, !P6 ;  /* 0x0000002906007c0c */ /* 0x004fc8000f721270 */
[----:B------:R-:W-:Y:S01]  /*368f0*/  @P0 LOP3.LUT R0, R0, 0x20, RZ, 0xfc, !PT ;  /* 0x0000002000000812 */ /* 0x000fe200078efcff */
[----:B------:R-:W-:Y:S01]  /*36900*/  VIADD R7, R26, 0x9b ;  /* 0x0000009b1a077836 */ /* 0x000fe20000000000 */
[----:B------:R-:W0:Y:S02]  /*36910*/  LDCU UR40, c[0x0][0x39c] ;  /* 0x00007380ff2877ac */ /* 0x000e240008000800 */
[----:B------:R-:W-:Y:S01]  /*36920*/  LOP3.LUT R0, R0, 0xffffffef, RZ, 0xc0, !PT ;  /* 0xffffffef00007812 */ /* 0x000fe200078ec0ff */
[----:B------:R-:W1:Y:S03]  /*36930*/  LDCU UR41, c[0x0][0x39c] ;  /* 0x00007380ff2977ac */ /* 0x000e660008000800 */
[----:B------:R-:W-:Y:S02]  /*36940*/  @P2 LOP3.LUT R0, R0, 0x10, RZ, 0xfc, !PT ;  /* 0x0000001000002812 */ /* 0x000fe400078efcff */
[----:B---3--:R-:W-:Y:S01]  /*36950*/  ISETP.LT.AND P0, PT, R7, UR5, !P6 ;  /* 0x0000000507007c0c */ /* 0x008fe2000f701270 */
[----:B------:R-:W2:Y:S01]  /*36960*/  LDCU UR5, c[0x0][0x39c] ;  /* 0x00007380ff0577ac */ /* 0x000ea20008000800 */
[----:B------:R-:W-:-:S04]  /*36970*/  LOP3.LUT R0, R0, 0xfffffff7, RZ, 0xc0, !PT ;  /* 0xfffffff700007812 */ /* 0x000fc800078ec0ff */
[----:B------:R-:W-:-:S04]  /*36980*/  @P1 LOP3.LUT R0, R0, 0x8, RZ, 0xfc, !PT ;  /* 0x0000000800001812 */ /* 0x000fc800078efcff */
[----:B------:R-:W-:-:S04]  /*36990*/  LOP3.LUT R0, R0, 0xfffffffb, RZ, 0xc0, !PT ;  /* 0xfffffffb00007812 */ /* 0x000fc800078ec0ff */
[----:B------:R-:W-:Y:S02]  /*369a0*/  @P0 LOP3.LUT R0, R0, 0x4, RZ, 0xfc, !PT ;  /* 0x0000000400000812 */ /* 0x000fe400078efcff */
[----:B----4-:R-:W-:Y:S01]  /*369b0*/  ISETP.LT.AND P0, PT, R24, UR77, !P6 ;  /* 0x0000004d18007c0c */ /* 0x010fe2000f701270 */
[C---:B------:R-:W-:Y:S01]  /*369c0*/  VIADD R7, R26.reuse, 0x99 ;  /* 0x000000991a077836 */ /* 0x040fe20000000000 */
[----:B------:R-:W3:Y:S01]  /*369d0*/  LDL.LU R24, [R1+0x15d4] ;  /* 0x0015d40001187983 */ /* 0x000ee20000300800 */
[----:B------:R-:W-:Y:S01]  /*369e0*/  VIADD R6, R26, 0x98 ;  /* 0x000000981a067836 */ /* 0x000fe20000000000 */
[----:B------:R-:W-:Y:S01]  /*369f0*/  LOP3.LUT R0, R0, 0xfffffffd, RZ, 0xc0, !PT ;  /* 0xfffffffd00007812 */ /* 0x000fe200078ec0ff */
[----:B------:R-:W4:Y:S01]  /*36a00*/  LDCU UR77, c[0x0][0x39c] ;  /* 0x00007380ff4d77ac */ /* 0x000f220008000800 */
[----:B0-----:R-:W-:Y:S02]  /*36a10*/  ISETP.LT.AND P2, PT, R7, UR40, !P6 ;  /* 0x0000002807007c0c */ /* 0x001fe4000f741270 */
[----:B-1----:R-:W-:Y:S01]  /*36a20*/  ISETP.LT.AND P1, PT, R6, UR41, !P6 ;  /* 0x0000002906007c0c */ /* 0x002fe2000f721270 */
[----:B------:R-:W-:Y:S01]  /*36a30*/  VIADD R7, R26, 0x97 ;  /* 0x000000971a077836 */ /* 0x000fe20000000000 */
[----:B------:R-:W0:Y:S03]  /*36a40*/  LDCU UR40, c[0x0][0x39c] ;  /* 0x00007380ff2877ac */ /* 0x000e260008000800 */
[----:B------:R-:W-:Y:S01]  /*36a50*/  @P0 LOP3.LUT R0, R0, 0x2, RZ, 0xfc, !PT ;  /* 0x0000000200000812 */ /* 0x000fe200078efcff */
[----:B------:R-:W1:Y:S01]  /*36a60*/  LDCU UR41, c[0x0][0x39c] ;  /* 0x00007380ff2977ac */ /* 0x000e620008000800 */
[----:B--2---:R-:W-:-:S02]  /*36a70*/  ISETP.LT.AND P0, PT, R7, UR5, !P6 ;  /* 0x0000000507007c0c */ /* 0x004fc4000f701270 */
[----:B------:R-:W-:Y:S01]  /*36a80*/  LOP3.LUT R0, R0, 0xfffffffe, RZ, 0xc0, !PT ;  /* 0xfffffffe00007812 */ /* 0x000fe200078ec0ff */
[----:B------:R-:W-:Y:S01]  /*36a90*/  VIADD R7, R26, 0x95 ;  /* 0x000000951a077836 */ /* 0x000fe20000000000 */
[----:B------:R-:W2:Y:S02]  /*36aa0*/  LDCU UR5, c[0x0][0x39c] ;  /* 0x00007380ff0577ac */ /* 0x000ea40008000800 */
[----:B------:R-:W-:-:S05]  /*36ab0*/  @P2 LOP3.LUT R0, R0, 0x1, RZ, 0xfc, !PT ;  /* 0x0000000100002812 */ /* 0x000fca00078efcff */
[----:B------:R0:W-:Y:S02]  /*36ac0*/  STL [R1+0x155c], R0 ;  /* 0x00155c0001007387 */ /* 0x0001e40000100800 */
[C---:B0-----:R-:W-:Y:S01]  /*36ad0*/  VIADD R0, R26.reuse, 0x96 ;  /* 0x000000961a007836 */ /* 0x041fe20000000000 */
[----:B------:R-:W-:Y:S01]  /*36ae0*/  ISETP.LT.AND P2, PT, R7, UR40, !P6 ;  /* 0x0000002807007c0c */ /* 0x000fe2000f741270 */
[C---:B------:R-:W-:Y:S01]  /*36af0*/  VIADD R6, R26.reuse, 0x94 ;  /* 0x000000941a067836 */ /* 0x040fe20000000000 */
[----:B------:R-:W0:Y:S01]  /*36b00*/  LDCU UR40, c[0x0][0x39c] ;  /* 0x00007380ff2877ac */ /* 0x000e220008000800 */
[----:B------:R-:W-:Y:S01]  /*36b10*/  VIADD R7, R26, 0x93 ;  /* 0x000000931a077836 */ /* 0x000fe20000000000 */
[----:B---3--:R-:W-:-:S04]  /*36b20*/  LOP3.LUT R24, R24, 0x7fffffff, RZ, 0xc0, !PT ;  /* 0x7fffffff18187812 */ /* 0x008fc800078ec0ff */
[----:B------:R-:W-:-:S04]  /*36b30*/  @P1 LOP3.LUT R24, R24, 0x80000000, RZ, 0xfc, !PT ;  /* 0x8000000018181812 */ /* 0x000fc800078efcff */
[----:B------:R-:W-:-:S04]  /*36b40*/  LOP3.LUT R24, R24, 0xbfffffff, RZ, 0xc0, !PT ;  /* 0xbfffffff18187812 */ /* 0x000fc800078ec0ff */
[----:B------:R-:W-:Y:S02]  /*36b50*/  @P0 LOP3.LUT R24, R24, 0x40000000, RZ, 0xfc, !PT ;  /* 0x4000000018180812 */ /* 0x000fe400078efcff */
[----:B----4-:R-:W-:Y:S01]  /*36b60*/  ISETP.LT.AND P0, PT, R0, UR77, !P6 ;  /* 0x0000004d00007c0c */ /* 0x010fe2000f701270 */
[----:B------:R-:W3:Y:S01]  /*36b70*/  LDCU UR77, c[0x0][0x39c] ;  /* 0x00007380ff4d77ac */ /* 0x000ee20008000800 */
[----:B------:R-:W-:Y:S02]  /*36b80*/  LOP3.LUT R24, R24, 0xdfffffff, RZ, 0xc0, !PT ;  /* 0xdfffffff18187812 */ /* 0x000fe400078ec0ff */
[----:B-1----:R-:W-:Y:S01]  /*36b90*/  ISETP.LT.AND P1, PT, R6, UR41, !P6 ;  /* 0x0000002906007c0c */ /* 0x002fe2000f721270 */
[----:B------:R-:W-:Y:S01]  /*36ba0*/  VIADD R0, R26, 0x92 ;  /* 0x000000921a007836 */ /* 0x000fe20000000000 */
[----:B------:R-:W1:Y:S07]  /*36bb0*/  LDCU UR41, c[0x0][0x39c] ;  /* 0x00007380ff2977ac */ /* 0x000e6e0008000800 */
[----:B------:R-:W-:-:S04]  /*36bc0*/  @P0 LOP3.LUT R24, R24, 0x20000000, RZ, 0xfc, !PT ;  /* 0x2000000018180812 */ /* 0x000fc800078efcff */
[----:B------:R-:W-:-:S04]  /*36bd0*/  LOP3.LUT R24, R24, 0xefffffff, RZ, 0xc0, !PT ;  /* 0xefffffff18187812 */ /* 0x000fc800078ec0ff */
[----:B------:R-:W-:Y:S02]  /*36be0*/  @P2 LOP3.LUT R24, R24, 0x10000000, RZ, 0xfc, !PT ;  /* 0x1000000018182812 */ /* 0x000fe400078efcff */
[----:B--2---:R-:W-:Y:S02]  /*36bf0*/  ISETP.LT.AND P0, PT, R7, UR5, !P6 ;  /* 0x0000000507007c0c */ /* 0x004fe4000f701270 */
[----:B------:R-:W-:Y:S01]  /*36c00*/  LOP3.LUT R24, R24, 0xf7ffffff, RZ, 0xc0, !PT ;  /* 0xf7ffffff18187812 */ /* 0x000fe200078ec0ff */
[----:B------:R-:W-:Y:S01]  /*36c10*/  VIADD R7, R26, 0x91 ;  /* 0x000000911a077836 */ /* 0x000fe20000000000 */
[----:B------:R-:W2:Y:S02]  /*36c20*/  LDCU UR5, c[0x0][0x39c] ;  /* 0x00007380ff0577ac */ /* 0x000ea40008000800 */
[----:B------:R-:W-:-:S04]  /*36c30*/  @P1 LOP3.LUT R24, R24, 0x8000000, RZ, 0xfc, !PT ;  /* 0x0800000018181812 */ /* 0x000fc800078efcff */
[----:B------:R-:W-:-:S04]  /*36c40*/  LOP3.LUT R24, R24, 0xfbffffff, RZ, 0xc0, !PT ;  /* 0xfbffffff18187812 */ /* 0x000fc800078ec0ff */
[----:B------:R-:W-:Y:S02]  /*36c50*/  @P0 LOP3.LUT R24, R24, 0x4000000, RZ, 0xfc, !PT ;  /* 0x0400000018180812 */ /* 0x000fe400078efcff */
[----:B---3--:R-:W-:Y:S01]  /*36c60*/  ISETP.LT.AND P0, PT, R0, UR77, !P6 ;  /* 0x0000004d00007c0c */ /* 0x008fe2000f701270 */
[----:B------:R-:W-:Y:S01]  /*36c70*/  VIADD R6, R26, 0x90 ;  /* 0x000000901a067836 */ /* 0x000fe20000000000 */
[----:B0-----:R-:W-:Y:S02]  /*36c80*/  ISETP.LT.AND P2, PT, R7, UR40, !P6 ;  /* 0x0000002807007c0c */ /* 0x001fe4000f741270 */
[----:B------:R-:W-:Y:S01]  /*36c90*/  LOP3.LUT R24, R24, 0xfdffffff, RZ, 0xc0, !PT ;  /* 0xfdffffff18187812 */ /* 0x000fe200078ec0ff */
[----:B------:R-:W0:Y:S01]  /*36ca0*/  LDCU UR77, c[0x0][0x39c] ;  /* 0x00007380ff4d77ac */ /* 0x000e220008000800 */
[----:B-1----:R-:W-:Y:S01]  /*36cb0*/  ISETP.LT.AND P1, PT, R6, UR41, !P6 ;  /* 0x0000002906007c0c */ /* 0x002fe2000f721270 */
[----:B------:R-:W-:Y:S01]  /*36cc0*/  VIADD R7, R26, 0x8f ;  /* 0x0000008f1a077836 */ /* 0x000fe20000000000 */
[----:B------:R-:W1:Y:S05]  /*36cd0*/  LDCU UR40, c[0x0][0x39c] ;  /* 0x00007380ff2877ac */ /* 0x000e6a0008000800 */
[----:B------:R-:W-:Y:S01]  /*36ce0*/  @P0 LOP3.LUT R24, R24, 0x2000000, RZ, 0xfc, !PT ;  /* 0x0200000018180812 */ /* 0x000fe200078efcff */
[----:B------:R-:W-:Y:S01]  /*36cf0*/  VIADD R0, R26, 0x8e ;  /* 0x0000008e1a007836 */ /* 0x000fe20000000000 */
[----:B------:R-:W3:Y:S02]  /*36d00*/  LDCU UR41, c[0x0][0x39c] ;  /* 0x00007380ff2977ac */ /* 0x000ee40008000800 */
        /* <DEDUP_REMOVED lines=14> */
[----:B---3--:R-:W-:Y:S01]  /*36df0*/  ISETP.LT.AND P1, PT, R6, UR41, !P6 ;  /* 0x0000002906007c0c */ /* 0x008fe2000f721270 */
        /* <DEDUP_REMOVED lines=63> */
[----:B------:R-:W3:Y:S03]  /*371f0*/  LDCU UR41, c[0x0][0x39c] ;  /* 0x00007380ff2977ac */ /* 0x000ee60008000800 */
        /* <DEDUP_REMOVED lines=16> */
[----:B---3--:R-:W-:-:S04]  /*37300*/  ISETP.LT.AND P1, PT, R0, UR41, !P6 ;  /* 0x0000002900007c0c */ /* 0x008fc8000f721270 */
[----:B------:R-:W-:Y:S01]  /*37310*/  @P0 LOP3.LUT R24, R24, 0x20, RZ, 0xfc, !PT ;  /* 0x0000002018180812 */ /* 0x000fe200078efcff */
[----:B------:R-:W-:Y:S01]  /*37320*/  VIADD R6, R26, 0x7b ;  /* 0x0000007b1a067836 */ /* 0x000fe20000000000 */
[----:B------:R-:W0:Y:S02]  /*37330*/  LDCU UR40, c[0x0][0x39c] ;  /* 0x00007380ff2877ac */ /* 0x000e240008000800 */
[----:B------:R-:W-:Y:S01]  /*37340*/  LOP3.LUT R24, R24, 0xffffffef, RZ, 0xc0, !PT ;  /* 0xffffffef18187812 */ /* 0x000fe200078ec0ff */
[----:B------:R-:W1:Y:S03]  /*37350*/  LDCU UR41, c[0x0][0x39c] ;  /* 0x00007380ff2977ac */ /* 0x000e660008000800 */
[----:B------:R-:W-:Y:S02]  /*37360*/  @P2 LOP3.LUT R24, R24, 0x10, RZ, 0xfc, !PT ;  /* 0x0000001018182812 */ /* 0x000fe400078efcff */
[----:B--2---:R-:W-:Y:S01]  /*37370*/  ISETP.LT.AND P0, PT, R6, UR5, !P6 ;  /* 0x0000000506007c0c */ /* 0x004fe2000f701270 */
        /* <DEDUP_REMOVED lines=23> */
[----:B0-----:R-:W-:Y:S01]  /*374f0*/  VIADD R24, R26, 0x76 ;  /* 0x000000761a187836 */ /* 0x001fe20000000000 */
        /* <DEDUP_REMOVED lines=30> */
[C---:B------:R-:W-:Y:S01]  /*376e0*/  VIADD R6, R26.reuse, 0x6f ;  /* 0x0000006f1a067836 */ /* 0x040fe20000000000 */
        /* <DEDUP_REMOVED lines=93> */
[C---:B------:R-:W-:Y:S01]  /*37cc0*/  VIADD R0, R26.reuse, 0x5d ;  /* 0x0000005d1a007836 */ /* 0x040fe20000000000 */
        /* <DEDUP_REMOVED lines=167> */
[C---:B------:R-:W-:Y:S02]  /*38740*/  VIADD R0, R26.reuse, 0x3b ;  /* 0x0000003b1a007836 */ /* 0x040fe40000000000 */
[----:B------:R-:W-:Y:S01]  /*38750*/  VIADD R5, R26, 0x3a ;  /* 0x0000003a1a057836 */ /* 0x000fe20000000000 */
[----:B------:R-:W1:Y:S03]  /*38760*/  LDCU UR41, c[0x0][0x39c] ;  /* 0x00007380ff2977ac */ /* 0x000e660008000800 */
[----:B------:R-:W-:Y:S01]  /*38770*/  @P0 LOP3.LUT R6, R6, 0x20, RZ, 0xfc, !PT ;  /* 0x0000002006060812 */ /* 0x000fe200078efcff */
[----:B------:R-:W3:Y:S03]  /*38780*/  LDCU UR40, c[0x0][0x39c] ;  /* 0x00007380ff2877ac */ /* 0x000ee60008000800 */
[----:B------:R-:W-:-:S04]  /*38790*/  LOP3.LUT R6, R6, 0xffffffef, RZ, 0xc0, !PT ;  /* 0xffffffef06067812 */ /* 0x000fc800078ec0ff */
[----:B------:R-:W-:Y:S02]  /*387a0*/  @P2 LOP3.LUT R6, R6, 0x10, RZ, 0xfc, !PT ;  /* 0x0000001006062812 */ /* 0x000fe400078efcff */
[----:B--2---:R-:W-:Y:S01]  /*387b0*/  ISETP.LT.AND P0, PT, R0, UR5, !P6 ;  /* 0x0000000500007c0c */ /* 0x004fe2000f701270 */
[----:B------:R-:W2:Y:S01]  /*387c0*/  LDCU UR5, c[0x0][0x39c] ;  /* 0x00007380ff0577ac */ /* 0x000ea20008000800 */
[----:B------:R-:W-:-:S04]  /*387d0*/  LOP3.LUT R6, R6, 0xfffffff7, RZ, 0xc0, !PT ;  /* 0xfffffff706067812 */ /* 0x000fc800078ec0ff */
[----:B------:R-:W-:-:S04]  /*387e0*/  @P1 LOP3.LUT R6, R6, 0x8, RZ, 0xfc, !PT ;  /* 0x0000000806061812 */ /* 0x000fc800078efcff */
[----:B------:R-:W-:-:S04]  /*387f0*/  LOP3.LUT R6, R6, 0xfffffffb, RZ, 0xc0, !PT ;  /* 0xfffffffb06067812 */ /* 0x000fc800078ec0ff */
[----:B------:R-:W-:Y:S02]  /*38800*/  @P0 LOP3.LUT R6, R6, 0x4, RZ, 0xfc, !PT ;  /* 0x0000000406060812 */ /* 0x000fe400078efcff */
[----:B0-----:R-:W-:Y:S01]  /*38810*/  ISETP.LT.AND P0, PT, R5, UR77, !P6 ;  /* 0x0000004d05007c0c */ /* 0x001fe2000f701270 */
[C---:B------:R-:W-:Y:S01]  /*38820*/  VIADD R24, R26.reuse, 0x38 ;  /* 0x000000381a187836 */ /* 0x040fe20000000000 */
[----:B------:R-:W4:Y:S01]  /*38830*/  LDL.LU R5, [R1+0x15c0] ;  /* 0x0015c00001057983 */ /* 0x000f220000300800 */
[----:B------:R-:W-:Y:S01]  /*38840*/  VIADD R0, R26, 0x39 ;  /* 0x000000391a007836 */ /* 0x000fe20000000000 */
[----:B------:R-:W-:Y:S01]  /*38850*/  LOP3.LUT R6, R6, 0xfffffffd, RZ, 0xc0, !PT ;  /* 0xfffffffd06067812 */ /* 0x000fe200078ec0ff */
[----:B------:R-:W0:Y:S01]  /*38860*/  LDCU UR77, c[0x0][0x39c] ;  /* 0x00007380ff4d77ac */ /* 0x000e220008000800 */
[----:B-1----:R-:W-:Y:S02]  /*38870*/  ISETP.LT.AND P1, PT, R24, UR41, !P6 ;  /* 0x0000002918007c0c */ /* 0x002fe4000f721270 */
[----:B---3--:R-:W-:Y:S01]  /*38880*/  ISETP.LT.AND P2, PT, R0, UR40, !P6 ;  /* 0x0000002800007c0c */ /* 0x008fe2000f741270 */
[----:B------:R-:W-:Y:S01]  /*38890*/  VIADD R0, R26, 0x37 ;  /* 0x000000371a007836 */ /* 0x000fe20000000000 */
[----:B------:R-:W1:Y:S03]  /*388a0*/  LDCU UR40, c[0x0][0x39c] ;  /* 0x00007380ff2877ac */ /* 0x000e660008000800 */
[----:B------:R-:W-:Y:S01]  /*388b0*/  @P0 LOP3.LUT R6, R6, 0x2, RZ, 0xfc, !PT ;  /* 0x0000000206060812 */ /* 0x000fe200078efcff */
[----:B------:R-:W-:Y:S01]  /*388c0*/  VIADD R7, R26, 0x36 ;  /* 0x000000361a077836 */ /* 0x000fe20000000000 */
[----:B--2---:R-:W-:Y:S01]  /*388d0*/  ISETP.LT.AND P0, PT, R0, UR5, !P6 ;  /* 0x0000000500007c0c */ /* 0x004fe2000f701270 */
[----:B------:R-:W2:Y:S01]  /*388e0*/  LDCU UR41, c[0x0][0x39c] ;  /* 0x00007380ff2977ac */ /* 0x000ea20008000800 */
[----:B------:R-:W-:Y:S01]  /*388f0*/  LOP3.LUT R6, R6, 0xfffffffe, RZ, 0xc0, !PT ;  /* 0xfffffffe06067812 */ /* 0x000fe200078ec0ff */
[----:B------:R-:W-:Y:S01]  /*38900*/  VIADD R0, R26, 0x35 ;  /* 0x000000351a007836 */ /* 0x000fe20000000000 */
[----:B------:R-:W3:Y:S02]  /*38910*/  LDCU UR5, c[0x0][0x39c] ;  /* 0x00007380ff0577ac */ /* 0x000ee40008000800 */
[----:B------:R-:W-:Y:S01]  /*38920*/  @P2 LOP3.LUT R6, R6, 0x1, RZ, 0xfc, !PT ;  /* 0x0000000106062812 */ /* 0x000fe200078efcff */
[----:B------:R-:W-:Y:S01]  /*38930*/  VIADD R24, R26, 0x34 ;  /* 0x000000341a187836 */ /* 0x000fe20000000000 */
[----:B-1----:R-:W-:Y:S01]  /*38940*/  ISETP.LT.AND P2, PT, R0, UR40, !P6 ;  /* 0x0000002800007c0c */ /* 0x002fe2000f741270 */
[----:B------:R-:W-:Y:S01]  /*38950*/  VIADD R0, R26, 0x33 ;  /* 0x000000331a007836 */ /* 0x000fe20000000000 */
[----:B------:R-:W1:Y:S01]  /*38960*/  LDCU UR40, c[0x0][0x39c] ;  /* 0x00007380ff2877ac */ /* 0x000e620008000800 */
[----:B----4-:R-:W-:-:S04]  /*38970*/  LOP3.LUT R5, R5, 0x7fffffff, RZ, 0xc0, !PT ;  /* 0x7fffffff05057812 */ /* 0x010fc800078ec0ff */
[----:B------:R-:W-:-:S04]  /*38980*/  @P1 LOP3.LUT R5, R5, 0x80000000, RZ, 0xfc, !PT ;  /* 0x8000000005051812 */ /* 0x000fc800078efcff */
[----:B------:R-:W-:-:S04]  /*38990*/  LOP3.LUT R5, R5, 0xbfffffff, RZ, 0xc0, !PT ;  /* 0xbfffffff05057812 */ /* 0x000fc800078ec0ff */
[----:B------:R-:W-:Y:S02]  /*389a0*/  @P0 LOP3.LUT R5, R5, 0x40000000, RZ, 0xfc, !PT ;  /* 0x4000000005050812 */ /* 0x000fe400078efcff */
[----:B0-----:R-:W-:Y:S01]  /*389b0*/  ISETP.LT.AND P0, PT, R7, UR77, !P6 ;  /* 0x0000004d07007c0c */ /* 0x001fe2000f701270 */
[----:B------:R-:W0:Y:S01]  /*389c0*/  LDCU UR77, c[0x0][0x39c] ;  /* 0x00007380ff4d77ac */ /* 0x000e220008000800 */
[----:B------:R-:W-:Y:S02]  /*389d0*/  LOP3.LUT R5, R5, 0xdfffffff, RZ, 0xc0, !PT ;  /* 0xdfffffff05057812 */ /* 0x000fe400078ec0ff */
[----:B--2---:R-:W-:Y:S01]  /*389e0*/  ISETP.LT.AND P1, PT, R24, UR41, !P6 ;  /* 0x0000002918007c0c */ /* 0x004fe2000f721270 */
[----:B------:R-:W-:Y:S01]  /*389f0*/  VIADD R7, R26, 0x32 ;  /* 0x000000321a077836 */ /* 0x000fe20000000000 */
[----:B------:R-:W2:Y:S07]  /*38a00*/  LDCU UR41, c[0x0][0x39c] ;  /* 0x00007380ff2977ac */ /* 0x000eae0008000800 */
[----:B------:R-:W-:-:S04]  /*38a10*/  @P0 LOP3.LUT R5, R5, 0x20000000, RZ, 0xfc, !PT ;  /* 0x2000000005050812 */ /* 0x000fc800078efcff */
        /* <DEDUP_REMOVED lines=15> */
[C---:B------:R-:W-:Y:S01]  /*38b10*/  VIADD R0, R26.reuse, 0x2f ;  /* 0x0000002f1a007836 */ /* 0x040fe20000000000 */
        /* <DEDUP_REMOVED lines=99> */
[C---:B------:R-:W-:Y:S02]  /*39150*/  VIADD R0, R26.reuse, 0x1b ;  /* 0x0000001b1a007836 */ /* 0x040fe40000000000 */
[----:B------:R-:W-:Y:S01]  /*39160*/  VIADD R4, R26, 0x1a ;  /* 0x0000001a1a047836 */ /* 0x000fe20000000000 */
[----:B------:R-:W-:Y:S01]  /*39170*/  STL [R1+0x1568], R6 ;  /* 0x0015680601007387 */ /* 0x000fe20000100800 */
[----:B------:R-:W1:Y:S02]  /*39180*/  LDCU UR41, c[0x0][0x39c] ;  /* 0x00007380ff2977ac */ /* 0x000e640008000800 */
[----:B------:R-:W-:Y:S01]  /*39190*/  @P0 LOP3.LUT R5, R5, 0x20, RZ, 0xfc, !PT ;  /* 0x0000002005050812 */ /* 0x000fe200078efcff */
[----:B------:R-:W2:Y:S03]  /*391a0*/  LDCU UR40, c[0x0][0x39c] ;  /* 0x00007380ff2877ac */ /* 0x000ea60008000800 */
[----:B------:R-:W-:-:S04]  /*391b0*/  LOP3.LUT R5, R5, 0xffffffef, RZ, 0xc0, !PT ;  /* 0xffffffef05057812 */ /* 0x000fc800078ec0ff */
[----:B------:R-:W-:Y:S02]  /*391c0*/  @P2 LOP3.LUT R5, R5, 0x10, RZ, 0xfc, !PT ;  /* 0x0000001005052812 */ /* 0x000fe400078efcff */
[----:B---3--:R-:W-:Y:S01]  /*391d0*/  ISETP.LT.AND P0, PT, R0, UR5, !P6 ;  /* 0x0000000500007c0c */ /* 0x008fe2000f701270 */
[----:B------:R-:W3:Y:S01]  /*391e0*/  LDCU UR5, c[0x0][0x39c] ;  /* 0x00007380ff0577ac */ /* 0x000ee20008000800 */
        /* <DEDUP_REMOVED lines=11> */
[----:B--2---:R-:W-:Y:S01]  /*392a0*/  ISETP.LT.AND P2, PT, R0, UR40, !P6 ;  /* 0x0000002800007c0c */ /* 0x004fe2000f741270 */
[C---:B------:R-:W-:Y:S01]  /*392b0*/  VIADD R0, R26.reuse, 0x17 ;  /* 0x000000171a007836 */ /* 0x040fe20000000000 */
[----:B------:R-:W1:Y:S03]  /*392c0*/  LDCU UR40, c[0x0][0x39c] ;  /* 0x00007380ff2877ac */ /* 0x000e660008000800 */
[----:B------:R-:W-:Y:S01]  /*392d0*/  @P0 LOP3.LUT R5, R5, 0x2, RZ, 0xfc, !PT ;  /* 0x0000000205050812 */ /* 0x000fe200078efcff */
[----:B------:R-:W-:Y:S01]  /*392e0*/  VIADD R7, R26, 0x16 ;  /* 0x000000161a077836 */ /* 0x000fe20000000000 */
[----:B---3--:R-:W-:Y:S01]  /*392f0*/  ISETP.LT.AND P0, PT, R0, UR5, !P6 ;  /* 0x0000000500007c0c */ /* 0x008fe2000f701270 */
[----:B------:R-:W2:Y:S01]  /*39300*/  LDCU UR41, c[0x0][0x39c] ;  /* 0x00007380ff2977ac */ /* 0x000ea20008000800 */
[----:B------:R-:W-:Y:S01]  /*39310*/  LOP3.LUT R5, R5, 0xfffffffe, RZ, 0xc0, !PT ;  /* 0xfffffffe05057812 */ /* 0x000fe200078ec0ff */
[C---:B------:R-:W-:Y:S01]  /*39320*/  VIADD R0, R26.reuse, 0x15 ;  /* 0x000000151a007836 */ /* 0x040fe20000000000 */
[----:B------:R-:W3:Y:S02]  /*39330*/  LDCU UR5, c[0x0][0x39c] ;  /* 0x00007380ff0577ac */ /* 0x000ee40008000800 */
[----:B------:R-:W-:Y:S01]  /*39340*/  @P2 LOP3.LUT R5, R5, 0x1, RZ, 0xfc, !PT ;  /* 0x0000000105052812 */ /* 0x000fe200078efcff */
[----:B------:R-:W-:Y:S01]  /*39350*/  VIADD R24, R26, 0x14 ;  /* 0x000000141a187836 */ /* 0x000fe20000000000 */
[----:B-1----:R-:W-:Y:S01]  /*39360*/  ISETP.LT.AND P2, PT, R0, UR40, !P6 ;  /* 0x0000002800007c0c */ /* 0x002fe2000f741270 */
[C---:B------:R-:W-:Y:S01]  /*39370*/  VIADD R0, R26.reuse, 0x13 ;  /* 0x000000131a007836 */ /* 0x040fe20000000000 */
[----:B------:R-:W1:Y:S01]  /*39380*/  LDCU UR40, c[0x0][0x39c] ;  /* 0x00007380ff2877ac */ /* 0x000e620008000800 */
[----:B------:R-:W-:Y:S01]  /*39390*/  VIADD R25, R26, 0x2 ;  /* 0x000000021a197836 */ /* 0x000fe20000000000 */
[----:B------:R0:W-:Y:S01]  /*393a0*/  STL [R1+0x156c], R5 ;  /* 0x00156c0501007387 */ /* 0x0001e20000100800 */
        /* <DEDUP_REMOVED lines=93> */
[----:B---3--:R-:W-:Y:S01]  /*39980*/  ISETP.LT.AND P0, PT, R0, UR5, !P6 ;  /* 0x0000000500007c0c */ /* 0x008fe2000f701270 */
[----:B------:R-:W-:Y:S01]  /*39990*/  VIADD R14, R26, 0xb3 ;  /* 0x000000b31a0e7836 */ /* 0x000fe20000000000 */
[----:B------:R-:W-:Y:S01]  /*399a0*/  LOP3.LUT R4, R4, 0xfffff7ff, RZ, 0xc0, !PT ;  /* 0xfffff7ff04047812 */ /* 0x000fe200078ec0ff */
[C---:B------:R-:W-:Y:S01]  /*399b0*/  VIADD R11, R26.reuse, 0xb4 ;  /* 0x000000b41a0b7836 */ /* 0x040fe20000000000 */
[C---:B-1----:R-:W-:Y:S01]  /*399c0*/  ISETP.LT.AND P4, PT, R26.reuse, UR40, !P6 ;  /* 0x000000281a007c0c */ /* 0x042fe2000f781270 */
[----:B------:R-:W-:Y:S01]  /*399d0*/  VIADD R12, R26, 0xb5 ;  /* 0x000000b51a0c7836 */ /* 0x000fe20000000000 */
[----:B------:R-:W-:Y:S01]  /*399e0*/  @P1 LOP3.LUT R4, R4, 0x800, RZ, 0xfc, !PT ;  /* 0x0000080004041812 */ /* 0x000fe200078efcff */
[----:B------:R-:W-:Y:S01]  /*399f0*/  VIADD R15, R26, 0xb6 ;  /* 0x000000b61a0f7836 */ /* 0x000fe20000000000 */
[----:B------:R-:W1:Y:S02]  /*39a00*/  LDCU UR5, c[0x0][0x39c] ;  /* 0x00007380ff0577ac */ /* 0x000e640008000800 */
[----:B------:R-:W-:Y:S01]  /*39a10*/  LOP3.LUT R4, R4, 0xfffffbff, RZ, 0xc0, !PT ;  /* 0xfffffbff04047812 */ /* 0x000fe200078ec0ff */
[----:B------:R-:W-:Y:S01]  /*39a20*/  VIADD R18, R26, 0xb7 ;  /* 0x000000b71a127836 */ /* 0x000fe20000000000 */
[----:B------:R-:W3:Y:S02]  /*39a30*/  LDCU UR40, c[0x0][0x39c] ;  /* 0x00007380ff2877ac */ /* 0x000ee40008000800 */
[----:B------:R-:W-:-:S02]  /*39a40*/  @P0 LOP3.LUT R4, R4, 0x400, RZ, 0xfc, !PT ;  /* 0x0000040004040812 */ /* 0x000fc400078efcff */
[----:B0-----:R-:W-:Y:S01]  /*39a50*/  ISETP.LT.AND P0, PT, R25, UR77, !P6 ;  /* 0x0000004d19007c0c */ /* 0x001fe2000f701270 */
[C---:B------:R-:W-:Y:S01]  /*39a60*/  VIADD R13, R26.reuse, 0xb8 ;  /* 0x000000b81a0d7836 */ /* 0x040fe20000000000 */
[----:B------:R-:W4:Y:S01]  /*39a70*/  LDL.LU R25, [R1+0x15b8] ;  /* 0x0015b80001197983 */ /* 0x000f220000300800 */
[C---:B------:R-:W-:Y:S02]  /*39a80*/  VIADD R16, R26.reuse, 0xb9 ;  /* 0x000000b91a107836 */ /* 0x040fe40000000000 */
[C---:B------:R-:W-:Y:S02]  /*39a90*/  VIADD R19, R26.reuse, 0xba ;  /* 0x000000ba1a137836 */ /* 0x040fe40000000000 */
[C---:B------:R-:W-:Y:S02]  /*39aa0*/  VIADD R8, R26.reuse, 0xbb ;  /* 0x000000bb1a087836 */ /* 0x040fe40000000000 */
[C---:B------:R-:W-:Y:S02]  /*39ab0*/  VIADD R17, R26.reuse, 0xbc ;  /* 0x000000bc1a117836 */ /* 0x040fe40000000000 */
[----:B------:R-:W-:-:S02]  /*39ac0*/  VIADD R20, R26, 0xbd ;  /* 0x000000bd1a147836 */ /* 0x000fc40000000000 */
[C---:B------:R-:W-:Y:S02]  /*39ad0*/  VIADD R22, R26.reuse, 0xbe ;  /* 0x000000be1a167836 */ /* 0x040fe40000000000 */
        /* <DEDUP_REMOVED lines=11> */
[----:B------:R-:W-:Y:S01]  /*39b90*/  VIADD R2, R26, 0x1fe ;  /* 0x000001fe1a027836 */ /* 0x000fe20000000000 */
[----:B--2---:R-:W-:Y:S01]  /*39ba0*/  ISETP.LT.AND P1, PT, R10, UR41, !P6 ;  /* 0x000000290a007c0c */ /* 0x004fe2000f721270 */
[----:B------:R-:W2:Y:S01]  /*39bb0*/  LDL.LU R26, [R1+0x15b4] ;  /* 0x0015b400011a7983 */ /* 0x000ea20000300800 */
[----:B------:R-:W-:Y:S01]  /*39bc0*/  LOP3.LUT R4, R4, 0xfffffdff, RZ, 0xc0, !PT ;  /* 0xfffffdff04047812 */ /* 0x000fe200078ec0ff */
[----:B------:R-:W0:Y:S02]  /*39bd0*/  LDCU UR77, c[0x0][0x39c] ;  /* 0x00007380ff4d77ac */ /* 0x000e240008000800 */
[----:B------:R-:W2:Y:S01]  /*39be0*/  LDL.LU R5, [R1+0x4] ;  /* 0x0000040001057983 */ /* 0x000ea20000300800 */
[----:B------:R-:W0:Y:S03]  /*39bf0*/  LDCU UR41, c[0x0][0x39c] ;  /* 0x00007380ff2977ac */ /* 0x000e260008000800 */
[----:B------:R-:W2:Y:S04]  /*39c00*/  LDL.LU R7, [R1+0x8] ;  /* 0x0000080001077983 */ /* 0x000ea80000300800 */
[----:B------:R-:W2:Y:S04]  /*39c10*/  LDL.LU R6, [R1+0x10] ;  /* 0x0000100001067983 */ /* 0x000ea80000300800 */
[----:B------:R-:W2:Y:S04]  /*39c20*/  LDL.LU R24, [R1+0x14] ;  /* 0x0000140001187983 */ /* 0x000ea80000300800 */
[----:B------:R-:W2:Y:S04]  /*39c30*/  LDL.LU R0, [R1+0x18] ;  /* 0x0000180001007983 */ /* 0x000ea80000300800 */
[----:B------:R-:W2:Y:S01]  /*39c40*/  LDL.LU R10, [R1] ;  /* 0x00000000010a7983 */ /* 0x000ea20000300800 */
[----:B------:R-:W-:-:S02]  /*39c50*/  @P0 LOP3.LUT R4, R4, 0x200, RZ, 0xfc, !PT ;  /* 0x0000020004040812 */ /* 0x000fc400078efcff */
[----:B-1----:R-:W-:Y:S01]  /*39c60*/  ISETP.LT.AND P0, PT, R9, UR5, !P6 ;  /* 0x0000000509007c0c */ /* 0x002fe2000f701270 */
[----:B------:R-:W1:Y:S01]  /*39c70*/  LDCU UR5, c[0x0][0x39c] ;  /* 0x00007380ff0577ac */ /* 0x000e620008000800 */
[----:B------:R-:W-:-:S11]  /*39c80*/  LOP3.LUT R4, R4, 0xfffffeff, RZ, 0xc0, !PT ;  /* 0xfffffeff04047812 */ /* 0x000fd600078ec0ff */
[----:B------:R-:W-:Y:S02]  /*39c90*/  @P0 LOP3.LUT R4, R4, 0x100, RZ, 0xfc, !PT ;  /* 0x0000010004040812 */ /* 0x000fe400078efcff */
[----:B0-----:R-:W-:Y:S01]  /*39ca0*/  ISETP.LT.AND P0, PT, R14, UR77, !P6 ;  /* 0x0000004d0e007c0c */ /* 0x001fe2000f701270 */
[----:B------:R-:W0:Y:S01]  /*39cb0*/  LDCU UR77, c[0x0][0x39c] ;  /* 0x00007380ff4d77ac */ /* 0x000e220008000800 */
[----:B------:R-:W2:Y:S01]  /*39cc0*/  LDL.LU R14, [R1+0xc] ;  /* 0x00000c00010e7983 */ /* 0x000ea20000300800 */
[----:B---3--:R-:W-:Y:S02]  /*39cd0*/  ISETP.LT.AND P2, PT, R11, UR40, !P6 ;  /* 0x000000280b007c0c */ /* 0x008fe4000f741270 */
[----:B------:R-:W-:Y:S01]  /*39ce0*/  LOP3.LUT R4, R4, 0xffffff7f, RZ, 0xc0, !PT ;  /* 0xffffff7f04047812 */ /* 0x000fe200078ec0ff */
[----:B------:R-:W3:Y:S07]  /*39cf0*/  LDCU UR40, c[0x0][0x39c] ;  /* 0x00007380ff2877ac */ /* 0x000eee0008000800 */
[----:B------:R-:W-:-:S04]  /*39d00*/  @P0 LOP3.LUT R4, R4, 0x80, RZ, 0xfc, !PT ;  /* 0x0000008004040812 */ /* 0x000fc800078efcff */
[----:B------:R-:W-:-:S04]  /*39d10*/  LOP3.LUT R4, R4, 0xffffffbf, RZ, 0xc0, !PT ;  /* 0xffffffbf04047812 */ /* 0x000fc800078ec0ff */
[----:B------:R-:W-:Y:S02]  /*39d20*/  @P2 LOP3.LUT R4, R4, 0x40, RZ, 0xfc, !PT ;  /* 0x0000004004042812 */ /* 0x000fe400078efcff */
[----:B-1----:R-:W-:Y:S01]  /*39d30*/  ISETP.LT.AND P0, PT, R15, UR5, !P6 ;  /* 0x000000050f007c0c */ /* 0x002fe2000f701270 */
[----:B------:R-:W1:Y:S01]  /*39d40*/  LDCU UR5, c[0x0][0x39c] ;  /* 0x00007380ff0577ac */ /* 0x000e620008000800 */
[----:B------:R-:W-:Y:S02]  /*39d50*/  LOP3.LUT R4, R4, 0xffffffdf, RZ, 0xc0, !PT ;  /* 0xffffffdf04047812 */ /* 0x000fe400078ec0ff */
[----:B---3--:R-:W-:Y:S01]  /*39d60*/  ISETP.LT.AND P2, PT, R13, UR40, !P6 ;  /* 0x000000280d007c0c */ /* 0x008fe2000f741270 */
[----:B------:R-:W3:Y:S01]  /*39d70*/  LDCU UR40, c[0x0][0x39c] ;  /* 0x00007380ff2877ac */ /* 0x000ee20008000800 */
[----:B----4-:R-:W-:-:S04]  /*39d80*/  LOP3.LUT R25, R25, 0xfffffffe, RZ, 0xc0, !PT ;  /* 0xfffffffe19197812 */ /* 0x010fc800078ec0ff */
[----:B------:R-:W-:Y:S02]  /*39d90*/  @P1 LOP3.LUT R25, R25, 0x1, RZ, 0xfc, !PT ;  /* 0x0000000119191812 */ /* 0x000fe400078efcff */
[----:B------:R-:W-:Y:S01]  /*39da0*/  ISETP.LT.AND P1, PT, R12, UR41, !P6 ;  /* 0x000000290c007c0c */ /* 0x000fe2000f721270 */
[----:B------:R-:W4:-:S12]  /*39db0*/  LDCU UR41, c[0x0][0x39c] ;  /* 0x00007380ff2977ac */ /* 0x000f180008000800 */
[----:B------:R-:W-:-:S04]  /*39dc0*/  @P1 LOP3.LUT R4, R4, 0x20, RZ, 0xfc, !PT ;  /* 0x0000002004041812 */ /* 0x000fc800078efcff */
[----:B------:R-:W-:-:S04]  /*39dd0*/  LOP3.LUT R4, R4, 0xffffffef, RZ, 0xc0, !PT ;  /* 0xffffffef04047812 */ /* 0x000fc800078ec0ff */
[----:B------:R-:W-:Y:S02]  /*39de0*/  @P0 LOP3.LUT R4, R4, 0x10, RZ, 0xfc, !PT ;  /* 0x0000001004040812 */ /* 0x000fe400078efcff */
[----:B0-----:R-:W-:Y:S01]  /*39df0*/  ISETP.LT.AND P0, PT, R18, UR77, !P6 ;  /* 0x0000004d12007c0c */ /* 0x001fe2000f701270 */
[----:B------:R-:W0:Y:S01]  /*39e00*/  LDCU UR77, c[0x0][0x39c] ;  /* 0x00007380ff4d77ac */ /* 0x000e220008000800 */
[----:B------:R-:W-:Y:S02]  /*39e10*/  LOP3.LUT R4, R4, 0xfffffff7, RZ, 0xc0, !PT ;  /* 0xfffffff704047812 */ /* 0x000fe400078ec0ff */
[----:B----4-:R-:W-:Y:S01]  /*39e20*/  ISETP.LT.AND P1, PT, R16, UR41, !P6 ;  /* 0x0000002910007c0c */ /* 0x010fe2000f721270 */
[----:B------:R-:W4:Y:S08]  /*39e30*/  LDCU UR41, c[0x0][0x39c] ;  /* 0x00007380ff2977ac */ /* 0x000f300008000800 */
[----:B------:R-:W-:-:S04]  /*39e40*/  @P0 LOP3.LUT R4, R4, 0x8, RZ, 0xfc, !PT ;  /* 0x0000000804040812 */ /* 0x000fc800078efcff */
[----:B------:R-:W-:-:S04]  /*39e50*/  LOP3.LUT R4, R4, 0xfffffffb, RZ, 0xc0, !PT ;  /* 0xfffffffb04047812 */ /* 0x000fc800078ec0ff */
[----:B------:R-:W-:Y:S02]  /*39e60*/  @P2 LOP3.LUT R4, R4, 0x4, RZ, 0xfc, !PT ;  /* 0x0000000404042812 */ /* 0x000fe400078efcff */
[----:B-1----:R-:W-:Y:S01]  /*39e70*/  ISETP.LT.AND P0, PT, R19, UR5, !P6 ;  /* 0x0000000513007c0c */ /* 0x002fe2000f701270 */
[----:B------:R-:W1:Y:S01]  /*39e80*/  LDCU UR5, c[0x0][0x39c] ;  /* 0x00007380ff0577ac */ /* 0x000e620008000800 */
[----:B------:R-:W-:-:S04]  /*39e90*/  LOP3.LUT R4, R4, 0xfffffffd, RZ, 0xc0, !PT ;  /* 0xfffffffd04047812 */ /* 0x000fc800078ec0ff */
[----:B------:R-:W-:-:S04]  /*39ea0*/  @P1 LOP3.LUT R4, R4, 0x2, RZ, 0xfc, !PT ;  /* 0x0000000204041812 */ /* 0x000fc800078efcff */
[----:B------:R-:W-:-:S04]  /*39eb0*/  LOP3.LUT R4, R4, 0xfffffffe, RZ, 0xc0, !PT ;  /* 0xfffffffe04047812 */ /* 0x000fc800078ec0ff */
[----:B------:R-:W-:Y:S02]  /*39ec0*/  @P0 LOP3.LUT R4, R4, 0x1, RZ, 0xfc, !PT ;  /* 0x0000000104040812 */ /* 0x000fe400078efcff */
[----:B0-----:R-:W-:Y:S01]  /*39ed0*/  ISETP.LT.AND P0, PT, R8, UR77, !P6 ;  /* 0x0000004d08007c0c */ /* 0x001fe2000f701270 */
[----:B------:R-:W0:Y:S01]  /*39ee0*/  LDCU UR77, c[0x0][0x39c] ;  /* 0x00007380ff4d77ac */ /* 0x000e220008000800 */
[----:B---3--:R-:W-:Y:S02]  /*39ef0*/  ISETP.LT.AND P2, PT, R17, UR40, !P6 ;  /* 0x0000002811007c0c */ /* 0x008fe4000f741270 */
[----:B--2---:R-:W-:Y:S01]  /*39f00*/  LOP3.LUT R26, R26, 0x7fffffff, RZ, 0xc0, !PT ;  /* 0x7fffffff1a1a7812 */ /* 0x004fe200078ec0ff */
[----:B------:R-:W2:Y:S01]  /*39f10*/  LDCU UR40, c[0x0][0x39c] ;  /* 0x00007380ff2877ac */ /* 0x000ea20008000800 */
[----:B----4-:R-:W-:Y:S01]  /*39f20*/  ISETP.LT.AND P1, PT, R20, UR41, !P6 ;  /* 0x0000002914007c0c */ /* 0x010fe2000f721270 */
[----:B------:R-:W3:Y:S06]  /*39f30*/  LDCU UR41, c[0x0][0x39c] ;  /* 0x00007380ff2977ac */ /* 0x000eec0008000800 */
        /* <DEDUP_REMOVED lines=11> */
[----:B--2---:R-:W-:Y:S02]  /*39ff0*/  ISETP.LT.AND P2, PT, R21, UR40, !P6 ;  /* 0x0000002815007c0c */ /* 0x004fe4000f741270 */
[----:B------:R-:W-:Y:S01]  /*3a000*/  LOP3.LUT R26, R26, 0xf7ffffff, RZ, 0xc0, !PT ;  /* 0xf7ffffff1a1a7812 */ /* 0x000fe200078ec0ff */
[----:B------:R-:W2:Y:S01]  /*3a010*/  LDCU UR40, c[0x0][0x39c] ;  /* 0x00007380ff2877ac */ /* 0x000ea20008000800 */
[----:B---3--:R-:W-:Y:S01]  /*3a020*/  ISETP.LT.AND P1, PT, R23, UR41, !P6 ;  /* 0x0000002917007c0c */ /* 0x008fe2000f721270 */
[----:B------:R-:W3:Y:S06]  /*3a030*/  LDCU UR41, c[0x0][0x39c] ;  /* 0x00007380ff2977ac */ /* 0x000eec0008000800 */
[----:B------:R-:W-:-:S04]  /*3a040*/  @P0 LOP3.LUT R26, R26, 0x8000000, RZ, 0xfc, !PT ;  /* 0x080000001a1a0812 */ /* 0x000fc800078efcff */
[----:B------:R-:W-:-:S04]  /*3a050*/  LOP3.LUT R26, R26, 0xfbffffff, RZ, 0xc0, !PT ;  /* 0xfbffffff1a1a7812 */ /* 0x000fc800078ec0ff */
[----:B------:R-:W-:Y:S02]  /*3a060*/  @P2 LOP3.LUT R26, R26, 0x4000000, RZ, 0xfc, !PT ;  /* 0x040000001a1a2812 */ /* 0x000fe400078efcff */
[----:B-1----:R-:W-:Y:S01]  /*3a070*/  ISETP.LT.AND P0, PT, R36, UR5, !P6 ;  /* 0x0000000524007c0c */ /* 0x002fe2000f701270 */
[----:B------:R-:W-:Y:S01]  /*3a080*/  STL [R1+0x1570], R4 ;  /* 0x0015700401007387 */ /* 0x000fe20000100800 */
[----:B------:R-:W-:Y:S01]  /*3a090*/  LOP3.LUT R26, R26, 0xfdffffff, RZ, 0xc0, !PT ;  /* 0xfdffffff1a1a7812 */ /* 0x000fe200078ec0ff */
[----:B------:R-:W1:Y:S02]  /*3a0a0*/  LDCU UR5, c[0x0][0x39c] ;  /* 0x00007380ff0577ac */ /* 0x000e640008000800 */
[----:B------:R-:W4:Y:S01]  /*3a0b0*/  LDL.LU R9, [R1+0x1c] ;  /* 0x00001c0001097983 */ /* 0x000f220000300800 */
[----:B------:R-:W-:-:S04]  /*3a0c0*/  @P1 LOP3.LUT R26, R26, 0x2000000, RZ, 0xfc, !PT ;  /* 0x020000001a1a1812 */ /* 0x000fc800078efcff */
[----:B------:R-:W-:-:S04]  /*3a0d0*/  LOP3.LUT R26, R26, 0xfeffffff, RZ, 0xc0, !PT ;  /* 0xfeffffff1a1a7812 */ /* 0x000fc800078ec0ff */
[----:B------:R-:W-:Y:S02]  /*3a0e0*/  @P0 LOP3.LUT R26, R26, 0x1000000, RZ, 0xfc, !PT ;  /* 0x010000001a1a0812 */ /* 0x000fe400078efcff */
[----:B0-----:R-:W-:Y:S01]  /*3a0f0*/  ISETP.LT.AND P0, PT, R37, UR77, !P6 ;  /* 0x0000004d25007c0c */ /* 0x001fe2000f701270 */
[----:B------:R-:W0:Y:S01]  /*3a100*/  LDCU UR77, c[0x0][0x39c] ;  /* 0x00007380ff4d77ac */ /* 0x000e220008000800 */
[----:B--2---:R-:W-:Y:S02]  /*3a110*/  ISETP.LT.AND P2, PT, R10, UR40, !P6 ;  /* 0x000000280a007c0c */ /* 0x004fe4000f741270 */
[----:B------:R-:W-:Y:S01]  /*3a120*/  LOP3.LUT R26, R26, 0xff7fffff, RZ, 0xc0, !PT ;  /* 0xff7fffff1a1a7812 */ /* 0x000fe200078ec0ff */
[----:B------:R-:W2:Y:S01]  /*3a130*/  LDL.LU R10, [R1+0x20] ;  /* 0x00002000010a7983 */ /* 0x000ea20000300800 */
[----:B---3--:R-:W-:Y:S01]  /*3a140*/  ISETP.LT.AND P1, PT, R5, UR41, !P6 ;  /* 0x0000002905007c0c */ /* 0x008fe2000f721270 */
[----:B------:R-:W3:Y:S02]  /*3a150*/  LDCU UR40, c[0x0][0x39c] ;  /* 0x00007380ff2877ac */ /* 0x000ee40008000800 */
[----:B------:R-:W2:Y:S01]  /*3a160*/  LDL.LU R5, [R1+0x24] ;  /* 0x0000240001057983 */ /* 0x000ea20000300800 */
[----:B------:R-:W0:Y:S03]  /*3a170*/  LDCU UR41, c[0x0][0x39c] ;  /* 0x00007380ff2977ac */ /* 0x000e260008000800 */
[----:B------:R-:W-:-:S04]  /*3a180*/  @P0 LOP3.LUT R26, R26, 0x800000, RZ, 0xfc, !PT ;  /* 0x008000001a1a0812 */ /* 0x000fc800078efcff */
[----:B------:R-:W-:-:S04]  /*3a190*/  LOP3.LUT R26, R26, 0xffbfffff, RZ, 0xc0, !PT ;  /* 0xffbfffff1a1a7812 */ /* 0x000fc800078ec0ff */
[----:B------:R-:W-:Y:S02]  /*3a1a0*/  @P2 LOP3.LUT R26, R26, 0x400000, RZ, 0xfc, !PT ;  /* 0x004000001a1a2812 */ /* 0x000fe400078efcff */
[----:B-1----:R-:W-:Y:S01]  /*3a1b0*/  ISETP.LT.AND P0, PT, R7, UR5, !P6 ;  /* 0x0000000507007c0c */ /* 0x002fe2000f701270 */
[----:B------:R-:W1:Y:S01]  /*3a1c0*/  LDCU UR5, c[0x0][0x39c] ;  /* 0x00007380ff0577ac */ /* 0x000e620008000800 */
[----:B------:R-:W-:Y:S01]  /*3a1d0*/  LOP3.LUT R26, R26, 0xffdfffff, RZ, 0xc0, !PT ;  /* 0xffdfffff1a1a7812 */ /* 0x000fe200078ec0ff */
[----:B------:R-:W2:Y:S03]  /*3a1e0*/  LDL.LU R7, [R1+0x28] ;  /* 0x0000280001077983 */ /* 0x000ea60000300800 */
[----:B------:R-:W-:-:S04]  /*3a1f0*/  @P1 LOP3.LUT R26, R26, 0x200000, RZ, 0xfc, !PT ;  /* 0x002000001a1a1812 */ /* 0x000fc800078efcff */
[----:B------:R-:W-:Y:S02]  /*3a200*/  LOP3.LUT R26, R26, 0xffefffff, RZ, 0xc0, !PT ;  /* 0xffefffff1a1a7812 */ /* 0x000fe400078ec0ff */
[----:B---3--:R-:W-:Y:S01]  /*3a210*/  ISETP.LT.AND P2, PT, R6, UR40, !P6 ;  /* 0x0000002806007c0c */ /* 0x008fe2000f741270 */
[----:B------:R-:W2:Y:S01]  /*3a220*/  LDCU UR40, c[0x0][0x39c] ;  /* 0x00007380ff2877ac */ /* 0x000ea20008000800 */
[----:B------:R-:W-:Y:S02]  /*3a230*/  @P0 LOP3.LUT R26, R26, 0x100000, RZ, 0xfc, !PT ;  /* 0x001000001a1a0812 */ /* 0x000fe400078efcff */
[----:B0-----:R-:W-:Y:S01]  /*3a240*/  ISETP.LT.AND P0, PT, R14, UR77, !P6 ;  /* 0x0000004d0e007c0c */ /* 0x001fe2000f701270 */
[----:B------:R-:W4:Y:S01]  /*3a250*/  LDCU UR77, c[0x0][0x39c] ;  /* 0x00007380ff4d77ac */ /* 0x000f220008000800 */
[----:B------:R-:W3:Y:S04]  /*3a260*/  LDL.LU R14, [R1+0x2c] ;  /* 0x00002c00010e7983 */ /* 0x000ee80000300800 */
[----:B------:R-:W3:Y:S01]  /*3a270*/  LDL.LU R6, [R1+0x30] ;  /* 0x0000300001067983 */ /* 0x000ee20000300800 */
[----:B------:R-:W-:Y:S01]  /*3a280*/  ISETP.LT.AND P1, PT, R24, UR41, !P6 ;  /* 0x0000002918007c0c */ /* 0x000fe2000f721270 */
[----:B------:R-:W0:Y:S01]  /*3a290*/  LDCU UR41, c[0x0][0x39c] ;  /* 0x00007380ff2977ac */ /* 0x000e220008000800 */
[----:B------:R-:W-:Y:S01]  /*3a2a0*/  LOP3.LUT R26, R26, 0xfff7ffff, RZ, 0xc0, !PT ;  /* 0xfff7ffff1a1a7812 */ /* 0x000fe200078ec0ff */
[----:B------:R-:W3:Y:S03]  /*3a2b0*/  LDL.LU R24, [R1+0x34] ;  /* 0x0000340001187983 */ /* 0x000ee60000300800 */
[----:B------:R-:W-:-:S04]  /*3a2c0*/  @P0 LOP3.LUT R26, R26, 0x80000, RZ, 0xfc, !PT ;  /* 0x000800001a1a0812 */ /* 0x000fc800078efcff */
[----:B------:R-:W-:-:S04]  /*3a2d0*/  LOP3.LUT R26, R26, 0xfffbffff, RZ, 0xc0, !PT ;  /* 0xfffbffff1a1a7812 */ /* 0x000fc800078ec0ff */
[----:B------:R-:W-:Y:S02]  /*3a2e0*/  @P2 LOP3.LUT R26, R26, 0x40000, RZ, 0xfc, !PT ;  /* 0x000400001a1a2812 */ /* 0x000fe400078efcff */
[----:B-1----:R-:W-:Y:S01]  /*3a2f0*/  ISETP.LT.AND P0, PT, R0, UR5, !P6 ;  /* 0x0000000500007c0c */ /* 0x002fe2000f701270 */
[----:B------:R-:W1:Y:S01]  /*3a300*/  LDCU UR5, c[0x0][0x39c] ;  /* 0x00007380ff0577ac */ /* 0x000e620008000800 */
[----:B------:R-:W3:Y:S01]  /*3a310*/  LDL.LU R0, [R1+0x38] ;  /* 0x0000380001007983 */ /* 0x000ee20000300800 */
[----:B------:R-:W-:-:S04]  /*3a320*/  LOP3.LUT R26, R26, 0xfffdffff, RZ, 0xc0, !PT ;  /* 0xfffdffff1a1a7812 */ /* 0x000fc800078ec0ff */
[----:B------:R-:W-:-:S04]  /*3a330*/  @P1 LOP3.LUT R26, R26, 0x20000, RZ, 0xfc, !PT ;  /* 0x000200001a1a1812 */ /* 0x000fc800078efcff */
[----:B------:R-:W-:-:S04]  /*3a340*/  LOP3.LUT R26, R26, 0xfffeffff, RZ, 0xc0, !PT ;  /* 0xfffeffff1a1a7812 */ /* 0x000fc800078ec0ff */
[----:B------:R-:W-:-:S04]  /*3a350*/  @P0 LOP3.LUT R26, R26, 0x10000, RZ, 0xfc, !PT ;  /* 0x000100001a1a0812 */ /* 0x000fc800078efcff */
[----:B------:R-:W-:Y:S02]  /*3a360*/  LOP3.LUT R26, R26, 0xffff7fff, RZ, 0xc0, !PT ;  /* 0xffff7fff1a1a7812 */ /* 0x000fe400078ec0ff */
[----:B----4-:R-:W-:Y:S01]  /*3a370*/  ISETP.LT.AND P0, PT, R9, UR77, !P6 ;  /* 0x0000004d09007c0c */ /* 0x010fe2000f701270 */
[----:B------:R-:W4:Y:S01]  /*3a380*/  LDCU UR77, c[0x0][0x39c] ;  /* 0x00007380ff4d77ac */ /* 0x000f220008000800 */
[----:B------:R-:W3:Y:S01]  /*3a390*/  LDL.LU R9, [R1+0x3c] ;  /* 0x00003c0001097983 */ /* 0x000ee20000300800 */
[----:B--2---:R-:W-:Y:S01]  /*3a3a0*/  ISETP.LT.AND P2, PT, R10, UR40, !P6 ;  /* 0x000000280a007c0c */ /* 0x004fe2000f741270 */
[----:B------:R-:W3:Y:S02]  /*3a3b0*/  LDCU UR40, c[0x0][0x39c] ;  /* 0x00007380ff2877ac */ /* 0x000ee40008000800 */
[----:B------:R-:W2:Y:S01]  /*3a3c0*/  LDL.LU R10, [R1+0x40] ;  /* 0x00004000010a7983 */ /* 0x000ea20000300800 */
[----:B0-----:R-:W-:Y:S01]  /*3a3d0*/  ISETP.LT.AND P1, PT, R5, UR41, !P6 ;  /* 0x0000002905007c0c */ /* 0x001fe2000f721270 */
[----:B------:R-:W0:Y:S02]  /*3a3e0*/  LDCU UR41, c[0x0][0x39c] ;  /* 0x00007380ff2977ac */ /* 0x000e240008000800 */
[----:B------:R-:W2:Y:S03]  /*3a3f0*/  LDL.LU R5, [R1+0x44] ;  /* 0x0000440001057983 */ /* 0x000ea60000300800 */
[----:B------:R-:W-:-:S04]  /*3a400*/  @P0 LOP3.LUT R26, R26, 0x8000, RZ, 0xfc, !PT ;  /* 0x000080001a1a0812 */ /* 0x000fc800078efcff */
[----:B------:R-:W-:Y:S02]  /*3a410*/  LOP3.LUT R26, R26, 0xffffbfff, RZ, 0xc0, !PT ;  /* 0xffffbfff1a1a7812 */ /* 0x000fe400078ec0ff */
[----:B-1----:R-:W-:Y:S01]  /*3a420*/  ISETP.LT.AND P0, PT, R7, UR5, !P6 ;  /* 0x0000000507007c0c */ /* 0x002fe2000f701270 */
[----:B------:R-:W1:Y:S01]  /*3a430*/  LDCU UR5, c[0x0][0x39c] ;  /* 0x00007380ff0577ac */ /* 0x000e620008000800 */
[----:B------:R-:W2:Y:S01]  /*3a440*/  LDL.LU R7, [R1+0x48] ;  /* 0x0000480001077983 */ /* 0x000ea20000300800 */
[----:B------:R-:W-:Y:S02]  /*3a450*/  @P2 LOP3.LUT R26, R26, 0x4000, RZ, 0xfc, !PT ;  /* 0x000040001a1a2812 */ /* 0x000fe400078efcff */
[----:B---3--:R-:W-:Y:S01]  /*3a460*/  ISETP.LT.AND P2, PT, R6, UR40, !P6 ;  /* 0x0000002806007c0c */ /* 0x008fe2000f741270 */
[----:B------:R-:W2:Y:S01]  /*3a470*/  LDCU UR40, c[0x0][0x39c] ;  /* 0x00007380ff2877ac */ /* 0x000ea20008000800 */
[----:B------:R-:W3:Y:S01]  /*3a480*/  LDL.LU R6, [R1+0x4c] ;  /* 0x00004c0001067983 */ /* 0x000ee20000300800 */
[----:B------:R-:W-:-:S04]  /*3a490*/  LOP3.LUT R26, R26, 0xffffdfff, RZ, 0xc0, !PT ;  /* 0xffffdfff1a1a7812 */ /* 0x000fc800078ec0ff */
[----:B------:R-:W-:-:S04]  /*3a4a0*/  @P1 LOP3.LUT R26, R26, 0x2000, RZ, 0xfc, !PT ;  /* 0x000020001a1a1812 */ /* 0x000fc800078efcff */
[----:B------:R-:W-:-:S04]  /*3a4b0*/  LOP3.LUT R26, R26, 0xffffefff, RZ, 0xc0, !PT ;  /* 0xffffefff1a1a7812 */ /* 0x000fc800078ec0ff */
[----:B------:R-:W-:Y:S02]  /*3a4c0*/  @P0 LOP3.LUT R26, R26, 0x1000, RZ, 0xfc, !PT ;  /* 0x000010001a1a0812 */ /* 0x000fe400078efcff */
[----:B----4-:R-:W-:Y:S01]  /*3a4d0*/  ISETP.LT.AND P0, PT, R14, UR77, !P6 ;  /* 0x0000004d0e007c0c */ /* 0x010fe2000f701270 */
[----:B------:R-:W4:Y:S01]  /*3a4e0*/  LDCU UR77, c[0x0][0x39c] ;  /* 0x00007380ff4d77ac */ /* 0x000f220008000800 */
[----:B0-----:R-:W-:Y:S02]  /*3a4f0*/  ISETP.LT.AND P1, PT, R24, UR41, !P6 ;  /* 0x0000002918007c0c */ /* 0x001fe4000f721270 */
[----:B------:R-:W-:Y:S01]  /*3a500*/  LOP3.LUT R26, R26, 0xfffff7ff, RZ, 0xc0, !PT ;  /* 0xfffff7ff1a1a7812 */ /* 0x000fe200078ec0ff */
[----:B------:R-:W3:Y:S01]  /*3a510*/  LDL.LU R24, [R1+0x54] ;  /* 0x0000540001187983 */ /* 0x000ee20000300800 */
[----:B------:R-:W0:Y:S07]  /*3a520*/  LDCU UR41, c[0x0][0x39c] ;  /* 0x00007380ff2977ac */ /* 0x000e2e0008000800 */
[----:B------:R-:W-:-:S04]  /*3a530*/  @P0 LOP3.LUT R26, R26, 0x800, RZ, 0xfc, !PT ;  /* 0x000008001a1a0812 */ /* 0x000fc800078efcff */
[----:B------:R-:W-:-:S04]  /*3a540*/  LOP3.LUT R26, R26, 0xfffffbff, RZ, 0xc0, !PT ;  /* 0xfffffbff1a1a7812 */ /* 0x000fc800078ec0ff */
[----:B------:R-:W-:Y:S02]  /*3a550*/  @P2 LOP3.LUT R26, R26, 0x400, RZ, 0xfc, !PT ;  /* 0x000004001a1a2812 */ /* 0x000fe400078efcff */
[----:B-1----:R-:W-:Y:S01]  /*3a560*/  ISETP.LT.AND P0, PT, R0, UR5, !P6 ;  /* 0x0000000500007c0c */ /* 0x002fe2000f701270 */
[----:B------:R-:W1:Y:S01]  /*3a570*/  LDCU UR5, c[0x0][0x39c] ;  /* 0x00007380ff0577ac */ /* 0x000e620008000800 */
[----:B------:R-:W-:Y:S01]  /*3a580*/  LOP3.LUT R26, R26, 0xfffffdff, RZ, 0xc0, !PT ;  /* 0xfffffdff1a1a7812 */ /* 0x000fe200078ec0ff */
[----:B------:R-:W3:Y:S03]  /*3a590*/  LDL.LU R0, [R1+0x58] ;  /* 0x0000580001007983 */ /* 0x000ee60000300800 */
[----:B------:R-:W-:-:S04]  /*3a5a0*/  @P1 LOP3.LUT R26, R26, 0x200, RZ, 0xfc, !PT ;  /* 0x000002001a1a1812 */ /* 0x000fc800078efcff */
[----:B------:R-:W-:-:S04]  /*3a5b0*/  LOP3.LUT R26, R26, 0xfffffeff, RZ, 0xc0, !PT ;  /* 0xfffffeff1a1a7812 */ /* 0x000fc800078ec0ff */
[----:B------:R-:W-:-:S04]  /*3a5c0*/  @P0 LOP3.LUT R26, R26, 0x100, RZ, 0xfc, !PT ;  /* 0x000001001a1a0812 */ /* 0x000fc800078efcff */
[----:B------:R-:W-:Y:S02]  /*3a5d0*/  LOP3.LUT R26, R26, 0xffffff7f, RZ, 0xc0, !PT ;  /* 0xffffff7f1a1a7812 */ /* 0x000fe400078ec0ff */
[----:B----4-:R-:W-:Y:S01]  /*3a5e0*/  ISETP.LT.AND P0, PT, R9, UR77, !P6 ;  /* 0x0000004d09007c0c */ /* 0x010fe2000f701270 */
[----:B------:R-:W3:Y:S01]  /*3a5f0*/  LDCU UR77, c[0x0][0x39c] ;  /* 0x00007380ff4d77ac */ /* 0x000ee20008000800 */
[----:B------:R-:W4:Y:S01]  /*3a600*/  LDL.LU R9, [R1+0x60] ;  /* 0x0000600001097983 */ /* 0x000f220000300800 */
[----:B--2---:R-:W-:Y:S01]  /*3a610*/  ISETP.LT.AND P2, PT, R10, UR40, !P6 ;  /* 0x000000280a007c0c */ /* 0x004fe2000f741270 */
[----:B------:R-:W2:Y:S09]  /*3a620*/  LDCU UR40, c[0x0][0x39c] ;  /* 0x00007380ff2877ac */ /* 0x000eb20008000800 */
[----:B------:R-:W-:Y:S01]  /*3a630*/  @P0 LOP3.LUT R26, R26, 0x80, RZ, 0xfc, !PT ;  /* 0x000000801a1a0812 */ /* 0x000fe200078efcff */
[----:B------:R-:W4:Y:S01]  /*3a640*/  LDL.LU R10, [R1+0x64] ;  /* 0x00006400010a7983 */ /* 0x000f220000300800 */
[----:B0-----:R-:W-:Y:S01]  /*3a650*/  ISETP.LT.AND P1, PT, R5, UR41, !P6 ;  /* 0x0000002905007c0c */ /* 0x001fe2000f721270 */
[----:B------:R-:W0:Y:S01]  /*3a660*/  LDCU UR41, c[0x0][0x39c] ;  /* 0x00007380ff2977ac */ /* 0x000e220008000800 */
[----:B------:R-:W-:Y:S01]  /*3a670*/  LOP3.LUT R26, R26, 0xffffffbf, RZ, 0xc0, !PT ;  /* 0xffffffbf1a1a7812 */ /* 0x000fe200078ec0ff */
[----:B------:R-:W4:Y:S03]  /*3a680*/  LDL.LU R5, [R1+0x68] ;  /* 0x0000680001057983 */ /* 0x000f260000300800 */
[----:B------:R-:W-:-:S04]  /*3a690*/  @P2 LOP3.LUT R26, R26, 0x40, RZ, 0xfc, !PT ;  /* 0x000000401a1a2812 */ /* 0x000fc800078efcff */
[----:B------:R-:W-:Y:S02]  /*3a6a0*/  LOP3.LUT R26, R26, 0xffffffdf, RZ, 0xc0, !PT ;  /* 0xffffffdf1a1a7812 */ /* 0x000fe400078ec0ff */
[----:B-1----:R-:W-:Y:S01]  /*3a6b0*/  ISETP.LT.AND P0, PT, R7, UR5, !P6 ;  /* 0x0000000507007c0c */ /* 0x002fe2000f701270 */
[----:B------:R-:W1:Y:S01]  /*3a6c0*/  LDCU UR5, c[0x0][0x39c] ;  /* 0x00007380ff0577ac */ /* 0x000e620008000800 */
[----:B------:R-:W-:Y:S01]  /*3a6d0*/  @P1 LOP3.LUT R26, R26, 0x20, RZ, 0xfc, !PT ;  /* 0x000000201a1a1812 */ /* 0x000fe200078efcff */
[----:B------:R-:W4:Y:S03]  /*3a6e0*/  LDL.LU R7, [R1+0x6c] ;  /* 0x00006c0001077983 */ /* 0x000f260000300800 */
[----:B------:R-:W-:-:S07]  /*3a6f0*/  LOP3.LUT R26, R26, 0xffffffef, RZ, 0xc0, !PT ;  /* 0xffffffef1a1a7812 */ /* 0x000fce00078ec0ff */
[----:B------:R-:W-:Y:S02]  /*3a700*/  @P0 LOP3.LUT R26, R26, 0x10, RZ, 0xfc, !PT ;  /* 0x000000101a1a0812 */ /* 0x000fe400078efcff */
[----:B---3--:R-:W-:Y:S01]  /*3a710*/  ISETP.LT.AND P0, PT, R6, UR77, !P6 ;  /* 0x0000004d06007c0c */ /* 0x008fe2000f701270 */
[----:B------:R-:W4:Y:S01]  /*3a720*/  LDCU UR77, c[0x0][0x39c] ;  /* 0x00007380ff4d77ac */ /* 0x000f220008000800 */
[----:B------:R-:W-:-:S11]  /*3a730*/  LOP3.LUT R26, R26, 0xfffffff7, RZ, 0xc0, !PT ;  /* 0xfffffff71a1a7812 */ /* 0x000fd600078ec0ff */
[----:B------:R-:W-:Y:S02]  /*3a740*/  @P0 LOP3.LUT R26, R26, 0x8, RZ, 0xfc, !PT ;  /* 0x000000081a1a0812 */ /* 0x000fe400078efcff */
[----:B-1----:R-:W-:Y:S01]  /*3a750*/  ISETP.LT.AND P0, PT, R27, UR5, !P6 ;  /* 0x000000051b007c0c */ /* 0x002fe2000f701270 */
[----:B------:R-:W1:Y:S01]  /*3a760*/  LDCU UR5, c[0x0][0x39c] ;  /* 0x00007380ff0577ac */ /* 0x000e620008000800 */
[----:B------:R-:W3:Y:S04]  /*3a770*/  LDL.LU R27, [R1+0x15b0] ;  /* 0x0015b000011b7983 */ /* 0x000ee80000300800 */
[----:B------:R-:W3:Y:S04]  /*3a780*/  LDL.LU R14, [R1+0x70] ;  /* 0x00007000010e7983 */ /* 0x000ee80000300800 */
[----:B------:R-:W3:Y:S01]  /*3a790*/  LDL.LU R6, [R1+0x74] ;  /* 0x0000740001067983 */ /* 0x000ee20000300800 */
[----:B--2---:R-:W-:Y:S01]  /*3a7a0*/  ISETP.LT.AND P2, PT, R24, UR40, !P6 ;  /* 0x0000002818007c0c */ /* 0x004fe2000f741270 */
[----:B------:R-:W2:Y:S02]  /*3a7b0*/  LDCU UR40, c[0x0][0x39c] ;  /* 0x00007380ff2877ac */ /* 0x000ea40008000800 */
[----:B------:R-:W3:Y:S01]  /*3a7c0*/  LDL.LU R24, [R1+0x78] ;  /* 0x0000780001187983 */ /* 0x000ee20000300800 */
[----:B------:R-:W-:-:S02]  /*3a7d0*/  LOP3.LUT R26, R26, 0xfffffffb, RZ, 0xc0, !PT ;  /* 0xfffffffb1a1a7812 */ /* 0x000fc400078ec0ff */
[----:B0-----:R-:W-:Y:S01]  /*3a7e0*/  ISETP.LT.AND P1, PT, R0, UR41, !P6 ;  /* 0x0000002900007c0c */ /* 0x001fe2000f721270 */
[----:B------:R-:W0:Y:S06]  /*3a7f0*/  LDCU UR41, c[0x0][0x39c] ;  /* 0x00007380ff2977ac */ /* 0x000e2c0008000800 */
[----:B------:R-:W-:Y:S01]  /*3a800*/  @P2 LOP3.LUT R26, R26, 0x4, RZ, 0xfc, !PT ;  /* 0x000000041a1a2812 */ /* 0x000fe200078efcff */
[----:B------:R-:W3:Y:S03]  /*3a810*/  LDL.LU R0, [R1+0x7c] ;  /* 0x00007c0001007983 */ /* 0x000ee60000300800 */
[----:B------:R-:W-:-:S04]  /*3a820*/  LOP3.LUT R26, R26, 0xfffffffd, RZ, 0xc0, !PT ;  /* 0xfffffffd1a1a7812 */ /* 0x000fc800078ec0ff */
[----:B------:R-:W-:-:S04]  /*3a830*/  @P1 LOP3.LUT R26, R26, 0x2, RZ, 0xfc, !PT ;  /* 0x000000021a1a1812 */ /* 0x000fc800078efcff */
[----:B------:R-:W-:-:S04]  /*3a840*/  LOP3.LUT R26, R26, 0xfffffffe, RZ, 0xc0, !PT ;  /* 0xfffffffe1a1a7812 */ /* 0x000fc800078ec0ff */
[----:B------:R-:W-:-:S05]  /*3a850*/  @P0 LOP3.LUT R26, R26, 0x1, RZ, 0xfc, !PT ;  /* 0x000000011a1a0812 */ /* 0x000fca00078efcff */
[----:B------:R-:W-:Y:S01]  /*3a860*/  STL [R1+0x1574], R26 ;  /* 0x0015741a01007387 */ /* 0x000fe20000100800 */
[----:B----4-:R-:W-:Y:S01]  /*3a870*/  ISETP.LT.AND P0, PT, R9, UR77, !P6 ;  /* 0x0000004d09007c0c */ /* 0x010fe2000f701270 */
[----:B------:R-:W4:Y:S02]  /*3a880*/  LDCU UR77, c[0x0][0x39c] ;  /* 0x00007380ff4d77ac */ /* 0x000f240008000800 */
[----:B------:R-:W4:Y:S01]  /*3a890*/  LDL.LU R9, [R1+0x80] ;  /* 0x0000800001097983 */ /* 0x000f220000300800 */
[----:B--2---:R-:W-:Y:S01]  /*3a8a0*/  ISETP.LT.AND P2, PT, R10, UR40, !P6 ;  /* 0x000000280a007c0c */ /* 0x004fe2000f741270 */
[----:B------:R-:W2:Y:S02]  /*3a8b0*/  LDCU UR40, c[0x0][0x39c] ;  /* 0x00007380ff2877ac */ /* 0x000ea40008000800 */
[----:B------:R-:W4:Y:S01]  /*3a8c0*/  LDL.LU R10, [R1+0x84] ;  /* 0x00008400010a7983 */ /* 0x000f220000300800 */
[----:B0-----:R-:W-:Y:S01]  /*3a8d0*/  ISETP.LT.AND P1, PT, R5, UR41, !P6 ;  /* 0x0000002905007c0c */ /* 0x001fe2000f721270 */
[----:B------:R-:W0:Y:S02]  /*3a8e0*/  LDCU UR41, c[0x0][0x39c] ;  /* 0x00007380ff2977ac */ /* 0x000e240008000800 */
[----:B------:R-:W4:Y:S01]  /*3a8f0*/  LDL.LU R5, [R1+0x88] ;  /* 0x0000880001057983 */ /* 0x000f220000300800 */
[----:B---3--:R-:W-:-:S04]  /*3a900*/  LOP3.LUT R27, R27, 0x7fffffff, RZ, 0xc0, !PT ;  /* 0x7fffffff1b1b7812 */ /* 0x008fc800078ec0ff */
        /* <DEDUP_REMOVED lines=8> */
[----:B------:R-:W-:Y:S02]  /*3a990*/  LOP3.LUT R27, R27, 0xefffffff, RZ, 0xc0, !PT ;  /* 0xefffffff1b1b7812 */ /* 0x000fe400078ec0ff */
[----:B--2---:R-:W-:Y:S01]  /*3a9a0*/  ISETP.LT.AND P2, PT, R6, UR40, !P6 ;  /* 0x0000002806007c0c */ /* 0x004fe2000f741270 */
[----:B------:R-:W2:Y:S01]  /*3a9b0*/  LDCU UR40, c[0x0][0x39c] ;  /* 0x00007380ff2877ac */ /* 0x000ea20008000800 */
[----:B------:R-:W-:Y:S02]  /*3a9c0*/  @P0 LOP3.LUT R27, R27, 0x10000000, RZ, 0xfc, !PT ;  /* 0x100000001b1b0812 */ /* 0x000fe400078efcff */
[----:B----4-:R-:W-:Y:S01]  /*3a9d0*/  ISETP.LT.AND P0, PT, R14, UR77, !P6 ;  /* 0x0000004d0e007c0c */ /* 0x010fe2000f701270 */
[----:B------:R-:W4:Y:S01]  /*3a9e0*/  LDCU UR77, c[0x0][0x39c] ;  /* 0x00007380ff4d77ac */ /* 0x000f220008000800 */
[----:B------:R-:W3:Y:S04]  /*3a9f0*/  LDL.LU R14, [R1+0x90] ;  /* 0x00009000010e7983 */ /* 0x000ee80000300800 */
[----:B------:R-:W3:Y:S01]  /*3aa00*/  LDL.LU R6, [R1+0x94] ;  /* 0x0000940001067983 */ /* 0x000ee20000300800 */
[----:B0-----:R-:W-:Y:S01]  /*3aa10*/  ISETP.LT.AND P1, PT, R24, UR41, !P6 ;  /* 0x0000002918007c0c */ /* 0x001fe2000f721270 */
[----:B------:R-:W0:Y:S02]  /*3aa20*/  LDCU UR41, c[0x0][0x39c] ;  /* 0x00007380ff2977ac */ /* 0x000e240008000800 */
[----:B------:R-:W3:Y:S01]  /*3aa30*/  LDL.LU R24, [R1+0x98] ;  /* 0x0000980001187983 */ /* 0x000ee20000300800 */
[----:B------:R-:W-:-:S04]  /*3aa40*/  LOP3.LUT R27, R27, 0xf7ffffff, RZ, 0xc0, !PT ;  /* 0xf7ffffff1b1b7812 */ /* 0x000fc800078ec0ff */
[----:B------:R-:W-:-:S04]  /*3aa50*/  @P0 LOP3.LUT R27, R27, 0x8000000, RZ, 0xfc, !PT ;  /* 0x080000001b1b0812 */ /* 0x000fc800078efcff */
[----:B------:R-:W-:-:S04]  /*3aa60*/  LOP3.LUT R27, R27, 0xfbffffff, RZ, 0xc0, !PT ;  /* 0xfbffffff1b1b7812 */ /* 0x000fc800078ec0ff */
[----:B------:R-:W-:Y:S02]  /*3aa70*/  @P2 LOP3.LUT R27, R27, 0x4000000, RZ, 0xfc, !PT ;  /* 0x040000001b1b2812 */ /* 0x000fe400078efcff */
[----:B-1----:R-:W-:Y:S01]  /*3aa80*/  ISETP.LT.AND P0, PT, R0, UR5, !P6 ;  /* 0x0000000500007c0c */ /* 0x002fe2000f701270 */
[----:B------:R-:W3:Y:S01]  /*3aa90*/  LDCU UR5, c[0x0][0x39c] ;  /* 0x00007380ff0577ac */ /* 0x000ee20008000800 */
[----:B------:R-:W-:Y:S01]  /*3aaa0*/  LOP3.LUT R27, R27, 0xfdffffff, RZ, 0xc0, !PT ;  /* 0xfdffffff1b1b7812 */ /* 0x000fe200078ec0ff */
[----:B------:R-:W3:Y:S03]  /*3aab0*/  LDL.LU R0, [R1+0x9c] ;  /* 0x00009c0001007983 */ /* 0x000ee60000300800 */
[----:B------:R-:W-:-:S04]  /*3aac0*/  @P1 LOP3.LUT R27, R27, 0x2000000, RZ, 0xfc, !PT ;  /* 0x020000001b1b1812 */ /* 0x000fc800078efcff */
[----:B------:R-:W-:-:S04]  /*3aad0*/  LOP3.LUT R27, R27, 0xfeffffff, RZ, 0xc0, !PT ;  /* 0xfeffffff1b1b7812 */ /* 0x000fc800078ec0ff */
[----:B------:R-:W-:-:S04]  /*3aae0*/  @P0 LOP3.LUT R27, R27, 0x1000000, RZ, 0xfc, !PT ;  /* 0x010000001b1b0812 */ /* 0x000fc800078efcff */
[----:B------:R-:W-:Y:S02]  /*3aaf0*/  LOP3.LUT R27, R27, 0xff7fffff, RZ, 0xc0, !PT ;  /* 0xff7fffff1b1b7812 */ /* 0x000fe400078ec0ff */
[----:B----4-:R-:W-:Y:S01]  /*3ab00*/  ISETP.LT.AND P0, PT, R9, UR77, !P6 ;  /* 0x0000004d09007c0c */ /* 0x010fe2000f701270 */
[----:B------:R-:W1:Y:S01]  /*3ab10*/  LDCU UR77, c[0x0][0x39c] ;  /* 0x00007380ff4d77ac */ /* 0x000e620008000800 */
[----:B------:R-:W4:Y:S01]  /*3ab20*/  LDL.LU R9, [R1+0xa0] ;  /* 0x0000a00001097983 */ /* 0x000f220000300800 */
[----:B--2---:R-:W-:Y:S01]  /*3ab30*/  ISETP.LT.AND P2, PT, R10, UR40, !P6 ;  /* 0x000000280a007c0c */ /* 0x004fe2000f741270 */
[----:B------:R-:W2:Y:S02]  /*3ab40*/  LDCU UR40, c[0x0][0x39c] ;  /* 0x00007380ff2877ac */ /* 0x000ea40008000800 */
[----:B------:R-:W4:Y:S07]  /*3ab50*/  LDL.LU R10, [R1+0xa4] ;  /* 0x0000a400010a7983 */ /* 0x000f2e0000300800 */
[----:B------:R-:W-:-:S02]  /*3ab60*/  @P0 LOP3.LUT R27, R27, 0x800000, RZ, 0xfc, !PT ;  /* 0x008000001b1b0812 */ /* 0x000fc400078efcff */
[----:B0-----:R-:W-:Y:S01]  /*3ab70*/  ISETP.LT.AND P1, PT, R5, UR41, !P6 ;  /* 0x0000002905007c0c */ /* 0x001fe2000f721270 */
[----:B------:R-:W0:Y:S01]  /*3ab80*/  LDCU UR41, c[0x0][0x39c] ;  /* 0x00007380ff2977ac */ /* 0x000e220008000800 */
[----:B------:R-:W-:Y:S01]  /*3ab90*/  LOP3.LUT R27, R27, 0xffbfffff, RZ, 0xc0, !PT ;  /* 0xffbfffff1b1b7812 */ /* 0x000fe200078ec0ff */
[----:B------:R-:W4:Y:S03]  /*3aba0*/  LDL.LU R5, [R1+0xa8] ;  /* 0x0000a80001057983 */ /* 0x000f260000300800 */
[----:B------:R-:W-:-:S04]  /*3abb0*/  @P2 LOP3.LUT R27, R27, 0x400000, RZ, 0xfc, !PT ;  /* 0x004000001b1b2812 */ /* 0x000fc800078efcff */
[----:B------:R-:W-:-:S04]  /*3abc0*/  LOP3.LUT R27, R27, 0xffdfffff, RZ, 0xc0, !PT ;  /* 0xffdfffff1b1b7812 */ /* 0x000fc800078ec0ff */
[----:B------:R-:W-:-:S04]  /*3abd0*/  @P1 LOP3.LUT R27, R27, 0x200000, RZ, 0xfc, !PT ;  /* 0x002000001b1b1812 */ /* 0x000fc800078efcff */
[----:B------:R-:W-:Y:S02]  /*3abe0*/  LOP3.LUT R27, R27, 0xffefffff, RZ, 0xc0, !PT ;  /* 0xffefffff1b1b7812 */ /* 0x000fe400078ec0ff */
[----:B---3--:R-:W-:Y:S01]  /*3abf0*/  ISETP.LT.AND P0, PT, R7, UR5, !P6 ;  /* 0x0000000507007c0c */ /* 0x008fe2000f701270 */
[----:B------:R-:W3:Y:S01]  /*3ac00*/  LDCU UR5, c[0x0][0x39c] ;  /* 0x00007380ff0577ac */ /* 0x000ee20008000800 */
[----:B------:R-:W4:Y:S11]  /*3ac10*/  LDL.LU R7, [R1+0xac] ;  /* 0x0000ac0001077983 */ /* 0x000f360000300800 */
[----:B------:R-:W-:-:S02]  /*3ac20*/  @P0 LOP3.LUT R27, R27, 0x100000, RZ, 0xfc, !PT ;  /* 0x001000001b1b0812 */ /* 0x000fc400078efcff */
[----:B-1----:R-:W-:Y:S01]  /*3ac30*/  ISETP.LT.AND P0, PT, R14, UR77, !P6 ;  /* 0x0000004d0e007c0c */ /* 0x002fe2000f701270 */
[----:B------:R-:W4:Y:S01]  /*3ac40*/  LDCU UR77, c[0x0][0x39c] ;  /* 0x00007380ff4d77ac */ /* 0x000f220008000800 */
[----:B------:R-:W4:Y:S01]  /*3ac50*/  LDL.LU R14, [R1+0xb0] ;  /* 0x0000b000010e7983 */ /* 0x000f220000300800 */
[----:B--2---:R-:W-:Y:S01]  /*3ac60*/  ISETP.LT.AND P2, PT, R6, UR40, !P6 ;  /* 0x0000002806007c0c */ /* 0x004fe2000f741270 */
[----:B------:R-:W1:Y:S02]  /*3ac70*/  LDCU UR40, c[0x0][0x39c] ;  /* 0x00007380ff2877ac */ /* 0x000e640008000800 */
[----:B------:R-:W2:Y:S01]  /*3ac80*/  LDL.LU R6, [R1+0xb4] ;  /* 0x0000b40001067983 */ /* 0x000ea20000300800 */
[----:B0-----:R-:W-:Y:S01]  /*3ac90*/  ISETP.LT.AND P1, PT, R24, UR41, !P6 ;  /* 0x0000002918007c0c */ /* 0x001fe2000f721270 */
[----:B------:R-:W0:Y:S02]  /*3aca0*/  LDCU UR41, c[0x0][0x39c] ;  /* 0x00007380ff2977ac */ /* 0x000e240008000800 */
[----:B------:R-:W2:Y:S01]  /*3acb0*/  LDL.LU R24, [R1+0xb8] ;  /* 0x0000b80001187983 */ /* 0x000ea20000300800 */
[----:B------:R-:W-:-:S04]  /*3acc0*/  LOP3.LUT R27, R27, 0xfff7ffff, RZ, 0xc0, !PT ;  /* 0xfff7ffff1b1b7812 */ /* 0x000fc800078ec0ff */
[----:B------:R-:W-:-:S04]  /*3acd0*/  @P0 LOP3.LUT R27, R27, 0x80000, RZ, 0xfc, !PT ;  /* 0x000800001b1b0812 */ /* 0x000fc800078efcff */
[----:B------:R-:W-:-:S04]  /*3ace0*/  LOP3.LUT R27, R27, 0xfffbffff, RZ, 0xc0, !PT ;  /* 0xfffbffff1b1b7812 */ /* 0x000fc800078ec0ff */
[----:B------:R-:W-:Y:S02]  /*3acf0*/  @P2 LOP3.LUT R27, R27, 0x40000, RZ, 0xfc, !PT ;  /* 0x000400001b1b2812 */ /* 0x000fe400078efcff */
[----:B---3--:R-:W-:Y:S01]  /*3ad00*/  ISETP.LT.AND P0, PT, R0, UR5, !P6 ;  /* 0x0000000500007c0c */ /* 0x008fe2000f701270 */
[----:B------:R-:W3:Y:S01]  /*3ad10*/  LDCU UR5, c[0x0][0x39c] ;  /* 0x00007380ff0577ac */ /* 0x000ee20008000800 */
[----:B------:R-:W2:Y:S01]  /*3ad20*/  LDL.LU R0, [R1+0xbc] ;  /* 0x0000bc0001007983 */ /* 0x000ea20000300800 */
[----:B------:R-:W-:-:S04]  /*3ad30*/  LOP3.LUT R27, R27, 0xfffdffff, RZ, 0xc0, !PT ;  /* 0xfffdffff1b1b7812 */ /* 0x000fc800078ec0ff */
[----:B------:R-:W-:-:S04]  /*3ad40*/  @P1 LOP3.LUT R27, R27, 0x20000, RZ, 0xfc, !PT ;  /* 0x000200001b1b1812 */ /* 0x000fc800078efcff */
[----:B------:R-:W-:-:S04]  /*3ad50*/  LOP3.LUT R27, R27, 0xfffeffff, RZ, 0xc0, !PT ;  /* 0xfffeffff1b1b7812 */ /* 0x000fc800078ec0ff */
[----:B------:R-:W-:-:S04]  /*3ad60*/  @P0 LOP3.LUT R27, R27, 0x10000, RZ, 0xfc, !PT ;  /* 0x000100001b1b0812 */ /* 0x000fc800078efcff */
[----:B------:R-:W-:Y:S02]  /*3ad70*/  LOP3.LUT R27, R27, 0xffff7fff, RZ, 0xc0, !PT ;  /* 0xffff7fff1b1b7812 */ /* 0x000fe400078ec0ff */
[----:B----4-:R-:W-:Y:S01]  /*3ad80*/  ISETP.LT.AND P0, PT, R9, UR77, !P6 ;  /* 0x0000004d09007c0c */ /* 0x010fe2000f701270 */
[----:B------:R-:W4:Y:S01]  /*3ad90*/  LDCU UR77, c[0x0][0x39c] ;  /* 0x00007380ff4d77ac */ /* 0x000f220008000800 */
[----:B------:R-:W2:Y:S01]  /*3ada0*/  LDL.LU R9, [R1+0xc0] ;  /* 0x0000c00001097983 */ /* 0x000ea20000300800 */
[----:B-1----:R-:W-:Y:S01]  /*3adb0*/  ISETP.LT.AND P2, PT, R10, UR40, !P6 ;  /* 0x000000280a007c0c */ /* 0x002fe2000f741270 */
[----:B------:R-:W2:Y:S02]  /*3adc0*/  LDCU UR40, c[0x0][0x39c] ;  /* 0x00007380ff2877ac */ /* 0x000ea40008000800 */
[----:B------:R-:W2:Y:S01]  /*3add0*/  LDL.LU R10, [R1+0xc4] ;  /* 0x0000c400010a7983 */ /* 0x000ea20000300800 */
[----:B0-----:R-:W-:Y:S01]  /*3ade0*/  ISETP.LT.AND P1, PT, R5, UR41, !P6 ;  /* 0x0000002905007c0c */ /* 0x001fe2000f721270 */
[----:B------:R-:W0:Y:S02]  /*3adf0*/  LDCU UR41, c[0x0][0x39c] ;  /* 0x00007380ff2977ac */ /* 0x000e240008000800 */
[----:B------:R-:W2:Y:S03]  /*3ae00*/  LDL.LU R5, [R1+0xc8] ;  /* 0x0000c80001057983 */ /* 0x000ea60000300800 */
[----:B------:R-:W-:-:S04]  /*3ae10*/  @P0 LOP3.LUT R27, R27, 0x8000, RZ, 0xfc, !PT ;  /* 0x000080001b1b0812 */ /* 0x000fc800078efcff */
[----:B------:R-:W-:-:S04]  /*3ae20*/  LOP3.LUT R27, R27, 0xffffbfff, RZ, 0xc0, !PT ;  /* 0xffffbfff1b1b7812 */ /* 0x000fc800078ec0ff */
[----:B------:R-:W-:Y:S02]  /*3ae30*/  @P2 LOP3.LUT R27, R27, 0x4000, RZ, 0xfc, !PT ;  /* 0x000040001b1b2812 */ /* 0x000fe400078efcff */
[----:B---3--:R-:W-:Y:S01]  /*3ae40*/  ISETP.LT.AND P0, PT, R7, UR5, !P6 ;  /* 0x0000000507007c0c */ /* 0x008fe2000f701270 */
[----:B------:R-:W1:Y:S01]  /*3ae50*/  LDCU UR5, c[0x0][0x39c] ;  /* 0x00007380ff0577ac */ /* 0x000e620008000800 */
[----:B------:R-:W3:Y:S01]  /*3ae60*/  LDL.LU R7, [R1+0xcc] ;  /* 0x0000cc0001077983 */ /* 0x000ee20000300800 */
[----:B--2---:R-:W-:Y:S01]  /*3ae70*/  ISETP.LT.AND P2, PT, R6, UR40, !P6 ;  /* 0x0000002806007c0c */ /* 0x004fe2000f741270 */
[----:B------:R-:W2:Y:S02]  /*3ae80*/  LDCU UR40, c[0x0][0x39c] ;  /* 0x00007380ff2877ac */ /* 0x000ea40008000800 */
[----:B------:R-:W3:Y:S01]  /*3ae90*/  LDL.LU R6, [R1+0xd0] ;  /* 0x0000d00001067983 */ /* 0x000ee20000300800 */
[----:B------:R-:W-:-:S04]  /*3aea0*/  LOP3.LUT R27, R27, 0xffffdfff, RZ, 0xc0, !PT ;  /* 0xffffdfff1b1b7812 */ /* 0x000fc800078ec0ff */
[----:B------:R-:W-:Y:S02]  /*3aeb0*/  @P1 LOP3.LUT R27, R27, 0x2000, RZ, 0xfc, !PT ;  /* 0x000020001b1b1812 */ /* 0x000fe400078efcff */
[----:B0-----:R-:W-:Y:S01]  /*3aec0*/  ISETP.LT.AND P1, PT, R24, UR41, !P6 ;  /* 0x0000002918007c0c */ /* 0x001fe2000f721270 */
[----:B------:R-:W0:Y:S01]  /*3aed0*/  LDCU UR41, c[0x0][0x39c] ;  /* 0x00007380ff2977ac */ /* 0x000e220008000800 */
[----:B------:R-:W3:Y:S01]  /*3aee0*/  LDL.LU R24, [R1+0xd4] ;  /* 0x0000d40001187983 */ /* 0x000ee20000300800 */
[----:B------:R-:W-:-:S04]  /*3aef0*/  LOP3.LUT R27, R27, 0xffffefff, RZ, 0xc0, !PT ;  /* 0xffffefff1b1b7812 */ /* 0x000fc800078ec0ff */
[----:B------:R-:W-:Y:S02]  /*3af00*/  @P0 LOP3.LUT R27, R27, 0x1000, RZ, 0xfc, !PT ;  /* 0x000010001b1b0812 */ /* 0x000fe400078efcff */
[----:B----4-:R-:W-:Y:S01]  /*3af10*/  ISETP.LT.AND P0, PT, R14, UR77, !P6 ;  /* 0x0000004d0e007c0c */ /* 0x010fe2000f701270 */
[----:B------:R-:W4:Y:S01]  /*3af20*/  LDCU UR77, c[0x0][0x39c] ;  /* 0x00007380ff4d77ac */ /* 0x000f220008000800 */
[----:B------:R-:W-:-:S11]  /*3af30*/  LOP3.LUT R27, R27, 0xfffff7ff, RZ, 0xc0, !PT ;  /* 0xfffff7ff1b1b7812 */ /* 0x000fd600078ec0ff */
        /* <DEDUP_REMOVED lines=32> */
[----:B------:R-:W-:-:S11]  /*3b140*/  LOP3.LUT R27, R27, 0xfffffff7, RZ, 0xc0, !PT ;  /* 0xfffffff71b1b7812 */ /* 0x000fd600078ec0ff */
[----:B------:R-:W-:Y:S02]  /*3b150*/  @P0 LOP3.LUT R27, R27, 0x8, RZ, 0xfc, !PT ;  /* 0x000000081b1b0812 */ /* 0x000fe400078efcff */
[----:B---3--:R-:W-:Y:S01]  /*3b160*/  ISETP.LT.AND P0, PT, R28, UR5, !P6 ;  /* 0x000000051c007c0c */ /* 0x008fe2000f701270 */
        /* <DEDUP_REMOVED lines=15> */
[----:B------:R-:W-:Y:S02]  /*3b260*/  @P0 LOP3.LUT R27, R27, 0x1, RZ, 0xfc, !PT ;  /* 0x000000011b1b0812 */ /* 0x000fe400078efcff */
[----:B----4-:R-:W-:Y:S01]  /*3b270*/  ISETP.LT.AND P0, PT, R9, UR77, !P6 ;  /* 0x0000004d09007c0c */ /* 0x010fe2000f701270 */
[----:B------:R-:W4:Y:S01]  /*3b280*/  LDCU UR77, c[0x0][0x39c] ;  /* 0x00007380ff4d77ac */ /* 0x000f220008000800 */
        /* <DEDUP_REMOVED lines=41> */
[----:B------:R-:W4:Y:S11]  /*3b520*/  LDL.LU R9, [R1+0x120] ;  /* 0x0001200001097983 */ /* 0x000f360000300800 */
[----:B------:R-:W-:-:S02]  /*3b530*/  @P0 LOP3.LUT R28, R28, 0x800000, RZ, 0xfc, !PT ;  /* 0x008000001c1c0812 */ /* 0x000fc400078efcff */
[----:B--2---:R-:W-:Y:S01]  /*3b540*/  ISETP.LT.AND P2, PT, R10, UR40, !P6 ;  /* 0x000000280a007c0c */ /* 0x004fe2000f741270 */
[----:B------:R-:W2:Y:S01]  /*3b550*/  LDCU UR40, c[0x0][0x39c] ;  /* 0x00007380ff2877ac */ /* 0x000ea20008000800 */
[----:B------:R-:W4:Y:S01]  /*3b560*/  LDL.LU R10, [R1+0x124] ;  /* 0x00012400010a7983 */ /* 0x000f220000300800 */
[----:B------:R-:W-:Y:S02]  /*3b570*/  LOP3.LUT R28, R28, 0xffbfffff, RZ, 0xc0, !PT ;  /* 0xffbfffff1c1c7812 */ /* 0x000fe400078ec0ff */
[----:B0-----:R-:W-:Y:S01]  /*3b580*/  ISETP.LT.AND P1, PT, R5, UR41, !P6 ;  /* 0x0000002905007c0c */ /* 0x001fe2000f721270 */
[----:B------:R-:W0:Y:S01]  /*3b590*/  LDCU UR41, c[0x0][0x39c] ;  /* 0x00007380ff2977ac */ /* 0x000e220008000800 */
[----:B------:R-:W4:Y:S06]  /*3b5a0*/  LDL.LU R5, [R1+0x128] ;  /* 0x0001280001057983 */ /* 0x000f2c0000300800 */
        /* <DEDUP_REMOVED lines=74> */
[----:B------:R-:W-:Y:S01]  /*3ba50*/  LOP3.LUT R28, R28, 0xffffffbf, RZ, 0xc0, !PT ;  /* 0xffffffbf1c1c7812 */ /* 0x000fe200078ec0ff */
[----:B------:R-:W4:Y:S01]  /*3ba60*/  LDL.LU R10, [R1+0x164] ;  /* 0x00016400010a7983 */ /* 0x000f220000300800 */
[----:B0-----:R-:W-:Y:S01]  /*3ba70*/  ISETP.LT.AND P1, PT, R5, UR41, !P6 ;  /* 0x0000002905007c0c */ /* 0x001fe2000f721270 */
[----:B------:R-:W0:Y:S02]  /*3ba80*/  LDCU UR41, c[0x0][0x39c] ;  /* 0x00007380ff2977ac */ /* 0x000e240008000800 */
        /* <DEDUP_REMOVED lines=131> */
[----:B0-----:R-:W-:Y:S01]  /*3c2c0*/  ISETP.LT.AND P1, PT, R24, UR41, !P6 ;  /* 0x0000002918007c0c */ /* 0x001fe2000f721270 */
[----:B------:R-:W0:Y:S02]  /*3c2d0*/  LDCU UR41, c[0x0][0x39c] ;  /* 0x00007380ff2977ac */ /* 0x000e240008000800 */
        /* <DEDUP_REMOVED lines=96> */
[----:B------:R-:W-:Y:S02]  /*3c8e0*/  @P0 LOP3.LUT R30, R30, 0x1000000, RZ, 0xfc, !PT ;  /* 0x010000001e1e0812 */ /* 0x000fe400078efcff */
[----:B----4-:R-:W-:Y:S01]  /*3c8f0*/  ISETP.LT.AND P0, PT, R9, UR77, !P6 ;  /* 0x0000004d09007c0c */ /* 0x010fe2000f701270 */
[----:B------:R-:W1:Y:S01]  /*3c900*/  LDCU UR77, c[0x0][0x39c] ;  /* 0x00007380ff4d77ac */ /* 0x000e620008000800 */
[----:B------:R-:W4:Y:S01]  /*3c910*/  LDL.LU R9, [R1+0x220] ;  /* 0x0002200001097983 */ /* 0x000f220000300800 */
[----:B------:R-:W-:-:S10]  /*3c920*/  LOP3.LUT R30, R30, 0xff7fffff, RZ, 0xc0, !PT ;  /* 0xff7fffff1e1e7812 */ /* 0x000fd400078ec0ff */
[----:B------:R-:W-:Y:S02]  /*3c930*/  @P0 LOP3.LUT R30, R30, 0x800000, RZ, 0xfc, !PT ;  /* 0x008000001e1e0812 */ /* 0x000fe400078efcff */
        /* <DEDUP_REMOVED lines=34> */
[----:B------:R-:W-:Y:S02]  /*3cb60*/  @P0 LOP3.LUT R30, R30, 0x10000, RZ, 0xfc, !PT ;  /* 0x000100001e1e0812 */ /* 0x000fe400078efcff */
[----:B----4-:R-:W-:Y:S01]  /*3cb70*/  ISETP.LT.AND P0, PT, R9, UR77, !P6 ;  /* 0x0000004d09007c0c */ /* 0x010fe2000f701270 */
[----:B------:R-:W4:Y:S01]  /*3cb80*/  LDCU UR77, c[0x0][0x39c] ;  /* 0x00007380ff4d77ac */ /* 0x000f220008000800 */
[----:B------:R-:W2:Y:S01]  /*3cb90*/  LDL.LU R9, [R1+0x240] ;  /* 0x0002400001097983 */ /* 0x000ea20000300800 */
[----:B------:R-:W-:Y:S02]  /*3cba0*/  LOP3.LUT R30, R30, 0xffff7fff, RZ, 0xc0, !PT ;  /* 0xffff7fff1e1e7812 */ /* 0x000fe400078ec0ff */
[----:B-1----:R-:W-:Y:S01]  /*3cbb0*/  ISETP.LT.AND P2, PT, R10, UR40, !P6 ;  /* 0x000000280a007c0c */ /* 0x002fe2000f741270 */
[----:B------:R-:W2:Y:S01]  /*3cbc0*/  LDCU UR40, c[0x0][0x39c] ;  /* 0x00007380ff2877ac */ /* 0x000ea20008000800 */
[----:B------:R-:W2:Y:S01]  /*3cbd0*/  LDL.LU R10, [R1+0x244] ;  /* 0x00024400010a7983 */ /* 0x000ea20000300800 */
[----:B0-----:R-:W-:Y:S01]  /*3cbe0*/  ISETP.LT.AND P1, PT, R5, UR41, !P6 ;  /* 0x0000002905007c0c */ /* 0x001fe2000f721270 */
[----:B------:R-:W0:Y:S02]  /*3cbf0*/  LDCU UR41, c[0x0][0x39c] ;  /* 0x00007380ff2977ac */ /* 0x000e240008000800 */
[----:B------:R-:W2:Y:S02]  /*3cc00*/  LDL.LU R5, [R1+0x248] ;  /* 0x0002480001057983 */ /* 0x000ea40000300800 */
        /* <DEDUP_REMOVED lines=26> */
[----:B------:R-:W-:Y:S01]  /*3cdb0*/  @P1 LOP3.LUT R30, R30, 0x200, RZ, 0xfc, !PT ;  /* 0x000002001e1e1812 */ /* 0x000fe200078efcff */
[----:B------:R-:W3:Y:S03]  /*3cdc0*/  LDL.LU R14, [R1+0x260] ;  /* 0x00026000010e7983 */ /* 0x000ee60000300800 */
[----:B------:R-:W-:-:S04]  /*3cdd0*/  LOP3.LUT R30, R30, 0xfffffeff, RZ, 0xc0, !PT ;  /* 0xfffffeff1e1e7812 */ /* 0x000fc800078ec0ff */
[----:B------:R-:W-:Y:S02]  /*3cde0*/  @P0 LOP3.LUT R30, R30, 0x100, RZ, 0xfc, !PT ;  /* 0x000001001e1e0812 */ /* 0x000fe400078efcff */
[----:B----4-:R-:W-:Y:S01]  /*3cdf0*/  ISETP.LT.AND P0, PT, R9, UR77, !P6 ;  /* 0x0000004d09007c0c */ /* 0x010fe2000f701270 */
[----:B------:R-:W1:Y:S01]  /*3ce00*/  LDCU UR77, c[0x0][0x39c] ;  /* 0x00007380ff4d77ac */ /* 0x000e620008000800 */
[----:B------:R-:W-:Y:S01]  /*3ce10*/  LOP3.LUT R30, R30, 0xffffff7f, RZ, 0xc0, !PT ;  /* 0xffffff7f1e1e7812 */ /* 0x000fe200078ec0ff */
[----:B------:R-:W4:Y:S01]  /*3ce20*/  LDL.LU R9, [R1+0x264] ;  /* 0x0002640001097983 */ /* 0x000f220000300800 */
[----:B--2---:R-:W-:Y:S01]  /*3ce30*/  ISETP.LT.AND P2, PT, R10, UR40, !P6 ;  /* 0x000000280a007c0c */ /* 0x004fe2000f741270 */
[----:B------:R-:W2:Y:S08]  /*3ce40*/  LDCU UR40, c[0x0][0x39c] ;  /* 0x00007380ff2877ac */ /* 0x000eb00008000800 */
[----:B------:R-:W-:Y:S01]  /*3ce50*/  @P0 LOP3.LUT R30, R30, 0x80, RZ, 0xfc, !PT ;  /* 0x000000801e1e0812 */ /* 0x000fe200078efcff */
[----:B------:R-:W4:Y:S01]  /*3ce60*/  LDL.LU R10, [R1+0x268] ;  /* 0x00026800010a7983 */ /* 0x000f220000300800 */
[----:B0-----:R-:W-:Y:S01]  /*3ce70*/  ISETP.LT.AND P1, PT, R5, UR41, !P6 ;  /* 0x0000002905007c0c */ /* 0x001fe2000f721270 */
[----:B------:R-:W0:Y:S01]  /*3ce80*/  LDCU UR41, c[0x0][0x39c] ;  /* 0x00007380ff2977ac */ /* 0x000e220008000800 */
[----:B------:R-:W-:-:S04]  /*3ce90*/  LOP3.LUT R30, R30, 0xffffffbf, RZ, 0xc0, !PT ;  /* 0xffffffbf1e1e7812 */ /* 0x000fc800078ec0ff */
        /* <DEDUP_REMOVED lines=9> */
[----:B------:R-:W1:Y:S01]  /*3cf30*/  LDCU UR77, c[0x0][0x39c] ;  /* 0x00007380ff4d77ac */ /* 0x000e620008000800 */
[----:B------:R-:W-:-:S11]  /*3cf40*/  LOP3.LUT R30, R30, 0xfffffff7, RZ, 0xc0, !PT ;  /* 0xfffffff71e1e7812 */ /* 0x000fd600078ec0ff */
[----:B------:R-:W-:Y:S02]  /*3cf50*/  @P0 LOP3.LUT R30, R30, 0x8, RZ, 0xfc, !PT ;  /* 0x000000081e1e0812 */ /* 0x000fe400078efcff */
[----:B---3--:R-:W-:Y:S01]  /*3cf60*/  ISETP.LT.AND P0, PT, R31, UR5, !P6 ;  /* 0x000000051f007c0c */ /* 0x008fe2000f701270 */
[----:B------:R-:W3:Y:S01]  /*3cf70*/  LDCU UR5, c[0x0][0x39c] ;  /* 0x00007380ff0577ac */ /* 0x000ee20008000800 */
[----:B------:R-:W3:Y:S01]  /*3cf80*/  LDL.LU R31, [R1+0x15a0] ;  /* 0x0015a000011f7983 */ /* 0x000ee20000300800 */
[----:B--2---:R-:W-:Y:S02]  /*3cf90*/  ISETP.LT.AND P2, PT, R24, UR40, !P6 ;  /* 0x0000002818007c0c */ /* 0x004fe4000f741270 */
[----:B------:R-:W-:Y:S01]  /*3cfa0*/  LOP3.LUT R30, R30, 0xfffffffb, RZ, 0xc0, !PT ;  /* 0xfffffffb1e1e7812 */ /* 0x000fe200078ec0ff */
[----:B------:R-:W2:Y:S01]  /*3cfb0*/  LDL.LU R5, [R1+0x270] ;  /* 0x0002700001057983 */ /* 0x000ea20000300800 */
[----:B------:R-:W4:Y:S03]  /*3cfc0*/  LDCU UR40, c[0x0][0x39c] ;  /* 0x00007380ff2877ac */ /* 0x000f260008000800 */
[----:B------:R-:W2:Y:S04]  /*3cfd0*/  LDL.LU R6, [R1+0x274] ;  /* 0x0002740001067983 */ /* 0x000ea80000300800 */
[----:B------:R-:W2:Y:S02]  /*3cfe0*/  LDL.LU R24, [R1+0x278] ;  /* 0x0002780001187983 */ /* 0x000ea40000300800 */
[----:B------:R-:W-:-:S02]  /*3cff0*/  @P2 LOP3.LUT R30, R30, 0x4, RZ, 0xfc, !PT ;  /* 0x000000041e1e2812 */ /* 0x000fc400078efcff */
[----:B0-----:R-:W-:Y:S01]  /*3d000*/  ISETP.LT.AND P1, PT, R0, UR41, !P6 ;  /* 0x0000002900007c0c */ /* 0x001fe2000f721270 */
[----:B------:R-:W0:Y:S01]  /*3d010*/  LDCU UR41, c[0x0][0x39c] ;  /* 0x00007380ff2977ac */ /* 0x000e220008000800 */
[----:B------:R-:W2:Y:S01]  /*3d020*/  LDL.LU R0, [R1+0x27c] ;  /* 0x00027c0001007983 */ /* 0x000ea20000300800 */
[----:B------:R-:W-:-:S10]  /*3d030*/  LOP3.LUT R30, R30, 0xfffffffd, RZ, 0xc0, !PT ;  /* 0xfffffffd1e1e7812 */ /* 0x000fd400078ec0ff */
[----:B------:R-:W-:-:S04]  /*3d040*/  @P1 LOP3.LUT R30, R30, 0x2, RZ, 0xfc, !PT ;  /* 0x000000021e1e1812 */ /* 0x000fc800078efcff */
[----:B------:R-:W-:-:S04]  /*3d050*/  LOP3.LUT R30, R30, 0xfffffffe, RZ, 0xc0, !PT ;  /* 0xfffffffe1e1e7812 */ /* 0x000fc800078ec0ff */
[----:B------:R-:W-:Y:S02]  /*3d060*/  @P0 LOP3.LUT R30, R30, 0x1, RZ, 0xfc, !PT ;  /* 0x000000011e1e0812 */ /* 0x000fe400078efcff */
[----:B-1----:R-:W-:Y:S01]  /*3d070*/  ISETP.LT.AND P0, PT, R14, UR77, !P6 ;  /* 0x0000004d0e007c0c */ /* 0x002fe2000f701270 */
[----:B------:R-:W1:Y:S01]  /*3d080*/  LDCU UR77, c[0x0][0x39c] ;  /* 0x00007380ff4d77ac */ /* 0x000e620008000800 */
[----:B------:R-:W2:Y:S01]  /*3d090*/  LDL.LU R14, [R1+0x280] ;  /* 0x00028000010e7983 */ /* 0x000ea20000300800 */
[----:B----4-:R-:W-:Y:S01]  /*3d0a0*/  ISETP.LT.AND P2, PT, R9, UR40, !P6 ;  /* 0x0000002809007c0c */ /* 0x010fe2000f741270 */
[----:B------:R-:W4:Y:S02]  /*3d0b0*/  LDCU UR40, c[0x0][0x39c] ;  /* 0x00007380ff2877ac */ /* 0x000f240008000800 */
[----:B------:R-:W2:Y:S01]  /*3d0c0*/  LDL.LU R9, [R1+0x284] ;  /* 0x0002840001097983 */ /* 0x000ea20000300800 */
[----:B0-----:R-:W-:Y:S01]  /*3d0d0*/  ISETP.LT.AND P1, PT, R10, UR41, !P6 ;  /* 0x000000290a007c0c */ /* 0x001fe2000f721270 */
[----:B------:R-:W2:Y:S02]  /*3d0e0*/  LDCU UR41, c[0x0][0x39c] ;  /* 0x00007380ff2977ac */ /* 0x000ea40008000800 */
[----:B------:R-:W2:Y:S01]  /*3d0f0*/  LDL.LU R10, [R1+0x288] ;  /* 0x00028800010a7983 */ /* 0x000ea20000300800 */
[----:B---3--:R-:W-:-:S04]  /*3d100*/  LOP3.LUT R31, R31, 0x7fffffff, RZ, 0xc0, !PT ;  /* 0x7fffffff1f1f7812 */ /* 0x008fc800078ec0ff */
[----:B------:R-:W-:Y:S02]  /*3d110*/  @P0 LOP3.LUT R31, R31, 0x80000000, RZ, 0xfc, !PT ;  /* 0x800000001f1f0812 */ /* 0x000fe400078efcff */
[----:B------:R-:W-:Y:S01]  /*3d120*/  ISETP.LT.AND P0, PT, R7, UR5, !P6 ;  /* 0x0000000507007c0c */ /* 0x000fe2000f701270 */
[----:B------:R-:W0:Y:S01]  /*3d130*/  LDCU UR5, c[0x0][0x39c] ;  /* 0x00007380ff0577ac */ /* 0x000e220008000800 */
[----:B------:R-:W3:Y:S01]  /*3d140*/  LDL.LU R7, [R1+0x28c] ;  /* 0x00028c0001077983 */ /* 0x000ee20000300800 */
[----:B------:R-:W-:-:S04]  /*3d150*/  LOP3.LUT R31, R31, 0xbfffffff, RZ, 0xc0, !PT ;  /* 0xbfffffff1f1f7812 */ /* 0x000fc800078ec0ff */
[----:B------:R-:W-:-:S04]  /*3d160*/  @P2 LOP3.LUT R31, R31, 0x40000000, RZ, 0xfc, !PT ;  /* 0x400000001f1f2812 */ /* 0x000fc800078efcff */
[----:B------:R-:W-:-:S04]  /*3d170*/  LOP3.LUT R31, R31, 0xdfffffff, RZ, 0xc0, !PT ;  /* 0xdfffffff1f1f7812 */ /* 0x000fc800078ec0ff */
[----:B------:R-:W-:Y:S02]  /*3d180*/  @P1 LOP3.LUT R31, R31, 0x20000000, RZ, 0xfc, !PT ;  /* 0x200000001f1f1812 */ /* 0x000fe400078efcff */
[----:B--2---:R-:W-:Y:S01]  /*3d190*/  ISETP.LT.AND P1, PT, R24, UR41, !P6 ;  /* 0x0000002918007c0c */ /* 0x004fe2000f721270 */
[----:B------:R-:W2:Y:S01]  /*3d1a0*/  LDCU UR41, c[0x0][0x39c] ;  /* 0x00007380ff2977ac */ /* 0x000ea20008000800 */
[----:B------:R-:W3:Y:S01]  /*3d1b0*/  LDL.LU R24, [R1+0x290] ;  /* 0x0002900001187983 */ /* 0x000ee20000300800 */
[----:B------:R-:W-:Y:S02]  /*3d1c0*/  LOP3.LUT R31, R31, 0xefffffff, RZ, 0xc0, !PT ;  /* 0xefffffff1f1f7812 */ /* 0x000fe400078ec0ff */
[----:B----4-:R-:W-:Y:S01]  /*3d1d0*/  ISETP.LT.AND P2, PT, R6, UR40, !P6 ;  /* 0x0000002806007c0c */ /* 0x010fe2000f741270 */
[----:B------:R-:W4:Y:S01]  /*3d1e0*/  LDCU UR40, c[0x0][0x39c] ;  /* 0x00007380ff2877ac */ /* 0x000f220008000800 */
[----:B------:R-:W-:Y:S02]  /*3d1f0*/  @P0 LOP3.LUT R31, R31, 0x10000000, RZ, 0xfc, !PT ;  /* 0x100000001f1f0812 */ /* 0x000fe400078efcff */
[----:B-1----:R-:W-:Y:S01]  /*3d200*/  ISETP.LT.AND P0, PT, R5, UR77, !P6 ;  /* 0x0000004d05007c0c */ /* 0x002fe2000f701270 */
[----:B------:R-:W1:Y:S01]  /*3d210*/  LDCU UR77, c[0x0][0x39c] ;  /* 0x00007380ff4d77ac */ /* 0x000e620008000800 */
[----:B------:R-:W3:Y:S04]  /*3d220*/  LDL.LU R5, [R1+0x294] ;  /* 0x0002940001057983 */ /* 0x000ee80000300800 */
[----:B------:R-:W3:Y:S01]  /*3d230*/  LDL.LU R6, [R1+0x298] ;  /* 0x0002980001067983 */ /* 0x000ee20000300800 */
[----:B------:R-:W-:-:S06]  /*3d240*/  LOP3.LUT R31, R31, 0xf7ffffff, RZ, 0xc0, !PT ;  /* 0xf7ffffff1f1f7812 */ /* 0x000fcc00078ec0ff */
[----:B------:R-:W-:-:S04]  /*3d250*/  @P0 LOP3.LUT R31, R31, 0x8000000, RZ, 0xfc, !PT ;  /* 0x080000001f1f0812 */ /* 0x000fc800078efcff */
[----:B------:R-:W-:-:S04]  /*3d260*/  LOP3.LUT R31, R31, 0xfbffffff, RZ, 0xc0, !PT ;  /* 0xfbffffff1f1f7812 */ /* 0x000fc800078ec0ff */
[----:B------:R-:W-:Y:S02]  /*3d270*/  @P2 LOP3.LUT R31, R31, 0x4000000, RZ, 0xfc, !PT ;  /* 0x040000001f1f2812 */ /* 0x000fe400078efcff */
[----:B0-----:R-:W-:Y:S01]  /*3d280*/  ISETP.LT.AND P0, PT, R0, UR5, !P6 ;  /* 0x0000000500007c0c */ /* 0x001fe2000f701270 */
[----:B------:R-:W3:Y:S01]  /*3d290*/  LDCU UR5, c[0x0][0x39c] ;  /* 0x00007380ff0577ac */ /* 0x000ee20008000800 */
[----:B------:R-:W-:Y:S01]  /*3d2a0*/  LOP3.LUT R31, R31, 0xfdffffff, RZ, 0xc0, !PT ;  /* 0xfdffffff1f1f7812 */ /* 0x000fe200078ec0ff */
[----:B------:R-:W3:Y:S03]  /*3d2b0*/  LDL.LU R0, [R1+0x29c] ;  /* 0x00029c0001007983 */ /* 0x000ee60000300800 */
[----:B------:R-:W-:-:S04]  /*3d2c0*/  @P1 LOP3.LUT R31, R31, 0x2000000, RZ, 0xfc, !PT ;  /* 0x020000001f1f1812 */ /* 0x000fc800078efcff */
[----:B------:R-:W-:-:S04]  /*3d2d0*/  LOP3.LUT R31, R31, 0xfeffffff, RZ, 0xc0, !PT ;  /* 0xfeffffff1f1f7812 */ /* 0x000fc800078ec0ff */
[----:B------:R-:W-:Y:S02]  /*3d2e0*/  @P0 LOP3.LUT R31, R31, 0x1000000, RZ, 0xfc, !PT ;  /* 0x010000001f1f0812 */ /* 0x000fe400078efcff */
[----:B-1----:R-:W-:Y:S01]  /*3d2f0*/  ISETP.LT.AND P0, PT, R14, UR77, !P6 ;  /* 0x0000004d0e007c0c */ /* 0x002fe2000f701270 */
[----:B------:R-:W0:Y:S01]  /*3d300*/  LDCU UR77, c[0x0][0x39c] ;  /* 0x00007380ff4d77ac */ /* 0x000e220008000800 */
[----:B------:R-:W-:Y:S01]  /*3d310*/  LOP3.LUT R31, R31, 0xff7fffff, RZ, 0xc0, !PT ;  /* 0xff7fffff1f1f7812 */ /* 0x000fe200078ec0ff */
[----:B------:R-:W3:Y:S01]  /*3d320*/  LDL.LU R14, [R1+0x2a0] ;  /* 0x0002a000010e7983 */ /* 0x000ee20000300800 */
[----:B----4-:R-:W-:Y:S01]  /*3d330*/  ISETP.LT.AND P2, PT, R9, UR40, !P6 ;  /* 0x0000002809007c0c */ /* 0x010fe2000f741270 */
[----:B------:R-:W1:Y:S08]  /*3d340*/  LDCU UR40, c[0x0][0x39c] ;  /* 0x00007380ff2877ac */ /* 0x000e700008000800 */
[----:B------:R-:W-:-:S02]  /*3d350*/  @P0 LOP3.LUT R31, R31, 0x800000, RZ, 0xfc, !PT ;  /* 0x008000001f1f0812 */ /* 0x000fc400078efcff */
[----:B--2---:R-:W-:Y:S01]  /*3d360*/  ISETP.LT.AND P1, PT, R10, UR41, !P6 ;  /* 0x000000290a007c0c */ /* 0x004fe2000f721270 */
[----:B------:R-:W2:Y:S01]  /*3d370*/  LDCU UR41, c[0x0][0x39c] ;  /* 0x00007380ff2977ac */ /* 0x000ea20008000800 */
[----:B------:R-:W-:-:S04]  /*3d380*/  LOP3.LUT R31, R31, 0xffbfffff, RZ, 0xc0, !PT ;  /* 0xffbfffff1f1f7812 */ /* 0x000fc800078ec0ff */
[----:B------:R-:W-:-:S04]  /*3d390*/  @P2 LOP3.LUT R31, R31, 0x400000, RZ, 0xfc, !PT ;  /* 0x004000001f1f2812 */ /* 0x000fc800078efcff */
[----:B------:R-:W-:-:S04]  /*3d3a0*/  LOP3.LUT R31, R31, 0xffdfffff, RZ, 0xc0, !PT ;  /* 0xffdfffff1f1f7812 */ /* 0x000fc800078ec0ff */
[----:B------:R-:W-:-:S04]  /*3d3b0*/  @P1 LOP3.LUT R31, R31, 0x200000, RZ, 0xfc, !PT ;  /* 0x002000001f1f1812 */ /* 0x000fc800078efcff */
[----:B------:R-:W-:Y:S02]  /*3d3c0*/  LOP3.LUT R31, R31, 0xffefffff, RZ, 0xc0, !PT ;  /* 0xffefffff1f1f7812 */ /* 0x000fe400078ec0ff */
[----:B---3--:R-:W-:Y:S01]  /*3d3d0*/  ISETP.LT.AND P0, PT, R7, UR5, !P6 ;  /* 0x0000000507007c0c */ /* 0x008fe2000f701270 */
[----:B------:R-:W3:Y:S01]  /*3d3e0*/  LDCU UR5, c[0x0][0x39c] ;  /* 0x00007380ff0577ac */ /* 0x000ee20008000800 */
[----:B------:R-:W4:Y:S04]  /*3d3f0*/  LDL.LU R7, [R1+0x7b4] ;  /* 0x0007b40001077983 */ /* 0x000f280000300800 */
[----:B------:R-:W4:Y:S07]  /*3d400*/  LDL.LU R9, [R1+0x2a4] ;  /* 0x0002a40001097983 */ /* 0x000f2e0000300800 */
[----:B------:R-:W-:-:S02]  /*3d410*/  @P0 LOP3.LUT R31, R31, 0x100000, RZ, 0xfc, !PT ;  /* 0x001000001f1f0812 */ /* 0x000fc400078efcff */
[----:B0-----:R-:W-:Y:S01]  /*3d420*/  ISETP.LT.AND P0, PT, R24, UR77, !P6 ;  /* 0x0000004d18007c0c */ /* 0x001fe2000f701270 */
[----:B------:R-:W0:Y:S01]  /*3d430*/  LDCU UR77, c[0x0][0x39c] ;  /* 0x00007380ff4d77ac */ /* 0x000e220008000800 */
[----:B------:R-:W4:Y:S04]  /*3d440*/  LDL.LU R24, [R1+0x2a8] ;  /* 0x0002a80001187983 */ /* 0x000f280000300800 */
[----:B------:R-:W4:Y:S01]  /*3d450*/  LDL.LU R10, [R1+0x2ac] ;  /* 0x0002ac00010a7983 */ /* 0x000f220000300800 */
[----:B--2---:R-:W-:Y:S01]  /*3d460*/  ISETP.LT.AND P1, PT, R6, UR41, !P6 ;  /* 0x0000002906007c0c */ /* 0x004fe2000f721270 */
[----:B------:R-:W2:Y:S02]  /*3d470*/  LDCU UR41, c[0x0][0x39c] ;  /* 0x00007380ff2977ac */ /* 0x000ea40008000800 */
[----:B------:R-:W4:Y:S01]  /*3d480*/  LDL.LU R6, [R1+0x2b0] ;  /* 0x0002b00001067983 */ /* 0x000f220000300800 */
[----:B------:R-:W-:-:S02]  /*3d490*/  LOP3.LUT R31, R31, 0xfff7ffff, RZ, 0xc0, !PT ;  /* 0xfff7ffff1f1f7812 */ /* 0x000fc400078ec0ff */
[----:B-1----:R-:W-:Y:S01]  /*3d4a0*/  ISETP.LT.AND P2, PT, R5, UR40, !P6 ;  /* 0x0000002805007c0c */ /* 0x002fe2000f741270 */
[----:B------:R-:W4:Y:S01]  /*3d4b0*/  LDL.LU R12, [R1+0x7a4] ;  /* 0x0007a400010c7983 */ /* 0x000f220000300800 */
[----:B------:R-:W-:Y:S01]  /*3d4c0*/  @P0 LOP3.LUT R31, R31, 0x80000, RZ, 0xfc, !PT ;  /* 0x000800001f1f0812 */ /* 0x000fe200078efcff */
[----:B------:R-:W1:Y:S03]  /*3d4d0*/  LDCU UR40, c[0x0][0x39c] ;  /* 0x00007380ff2877ac */ /* 0x000e660008000800 */
[----:B------:R-:W-:Y:S02]  /*3d4e0*/  LOP3.LUT R31, R31, 0xfffbffff, RZ, 0xc0, !PT ;  /* 0xfffbffff1f1f7812 */ /* 0x000fe400078ec0ff */
[----:B---3--:R-:W-:Y:S01]  /*3d4f0*/  ISETP.LT.AND P0, PT, R0, UR5, !P6 ;  /* 0x0000000500007c0c */ /* 0x008fe2000f701270 */
[----:B------:R-:W3:Y:S01]  /*3d500*/  LDCU UR5, c[0x0][0x39c] ;  /* 0x00007380ff0577ac */ /* 0x000ee20008000800 */
[----:B------:R-:W4:Y:S03]  /*3d510*/  LDL.LU R0, [R1+0x2b4] ;  /* 0x0002b40001007983 */ /* 0x000f260000300800 */
[----:B------:R-:W-:Y:S01]  /*3d520*/  @P2 LOP3.LUT R31, R31, 0x40000, RZ, 0xfc, !PT ;  /* 0x000400001f1f2812 */ /* 0x000fe200078efcff */
[----:B------:R-:W4:Y:S04]  /*3d530*/  LDL.LU R11, [R1+0xfc8] ;  /* 0x000fc800010b7983 */ /* 0x000f280000300800 */
[----:B------:R-:W4:Y:S01]  /*3d540*/  LDL.LU R5, [R1+0x2b8] ;  /* 0x0002b80001057983 */ /* 0x000f220000300800 */
[----:B------:R-:W-:-:S04]  /*3d550*/  LOP3.LUT R31, R31, 0xfffdffff, RZ, 0xc0, !PT ;  /* 0xfffdffff1f1f7812 */ /* 0x000fc800078ec0ff */
[----:B------:R-:W-:Y:S02]  /*3d560*/  @P1 LOP3.LUT R31, R31, 0x20000, RZ, 0xfc, !PT ;  /* 0x000200001f1f1812 */ /* 0x000fe400078efcff */
[----:B0-----:R-:W-:Y:S02]  /*3d570*/  ISETP.LT.AND P1, PT, R14, UR77, !P6 ;  /* 0x0000004d0e007c0c */ /* 0x001fe4000f721270 */
[----:B------:R-:W4:Y:S01]  /*3d580*/  LDL.LU R14, [R1+0xfc4] ;  /* 0x000fc400010e7983 */ /* 0x000f220000300800 */
[----:B------:R-:W-:-:S04]  /*3d590*/  LOP3.LUT R31, R31, 0xfffeffff, RZ, 0xc0, !PT ;  /* 0xfffeffff1f1f7812 */ /* 0x000fc800078ec0ff */
[----:B------:R-:W-:-:S04]  /*3d5a0*/  @P0 LOP3.LUT R31, R31, 0x10000, RZ, 0xfc, !PT ;  /* 0x000100001f1f0812 */ /* 0x000fc800078efcff */
[----:B------:R-:W-:-:S04]  /*3d5b0*/  LOP3.LUT R31, R31, 0xffff7fff, RZ, 0xc0, !PT ;  /* 0xffff7fff1f1f7812 */ /* 0x000fc800078ec0ff */
[----:B------:R-:W-:-:S04]  /*3d5c0*/  @P1 LOP3.LUT R31, R31, 0x8000, RZ, 0xfc, !PT ;  /* 0x000080001f1f1812 */ /* 0x000fc800078efcff */
[----:B------:R-:W-:Y:S02]  /*3d5d0*/  LOP3.LUT R31, R31, 0xffffbfff, RZ, 0xc0, !PT ;  /* 0xffffbfff1f1f7812 */ /* 0x000fe400078ec0ff */
[----:B----4-:R-:W-:Y:S02]  /*3d5e0*/  R2UR.FILL UR77, R7 ;  /* 0x00000000074d72ca */ /* 0x010fe400004e0000 */
[----:B------:R-:W4:Y:S01]  /*3d5f0*/  LDL.LU R7, [R1+0x2bc] ;  /* 0x0002bc0001077983 */ /* 0x000f220000300800 */
[----:B-1----:R-:W-:Y:S02]  /*3d600*/  ISETP.LT.AND P0, PT, R9, UR40, !P6 ;  /* 0x0000002809007c0c */ /* 0x002fe4000f701270 */
[----:B------:R-:W-:Y:S02]  /*3d610*/  R2UR.FILL UR40, R34 ;  /* 0x00000000222872ca */ /* 0x000fe400004e0000 */
[----:B------:R-:W4:Y:S04]  /*3d620*/  LDL.LU R34, [R1+0x159c] ;  /* 0x00159c0001227983 */ /* 0x000f280000300800 */
[----:B------:R-:W4:Y:S01]  /*3d630*/  LDL.LU R9, [R1+0x2c0] ;  /* 0x0002c00001097983 */ /* 0x000f220000300800 */
[----:B--2---:R-:W-:-:S03]  /*3d640*/  ISETP.LT.AND P1, PT, R24, UR41, !P6 ;  /* 0x0000002918007c0c */ /* 0x004fc6000f721270 */
[----:B------:R-:W2:Y:S01]  /*3d650*/  LDL.LU R24, [R1+0x2c4] ;  /* 0x0002c40001187983 */ /* 0x000ea20000300800 */
[----:B------:R-:W-:Y:S02]  /*3d660*/  @P0 LOP3.LUT R31, R31, 0x4000, RZ, 0xfc, !PT ;  /* 0x000040001f1f0812 */ /* 0x000fe400078efcff */
[----:B---3--:R-:W-:Y:S02]  /*3d670*/  ISETP.LT.AND P0, PT, R10, UR5, !P6 ;  /* 0x000000050a007c0c */ /* 0x008fe4000f701270 */
[----:B------:R-:W-:Y:S02]  /*3d680*/  R2UR.FILL UR5, R32 ;  /* 0x00000000200572ca */ /* 0x000fe400004e0000 */
[----:B------:R-:W-:Y:S02]  /*3d690*/  LOP3.LUT R31, R31, 0xffffdfff, RZ, 0xc0, !PT ;  /* 0xffffdfff1f1f7812 */ /* 0x000fe400078ec0ff */
[----:B------:R-:W-:Y:S02]  /*3d6a0*/  R2UR.FILL UR41, R33 ;  /* 0x00000000212972ca */ /* 0x000fe400004e0000 */
[----:B------:R-:W3:Y:S01]  /*3d6b0*/  LDL.LU R33, [R1+0x1598] ;  /* 0x0015980001217983 */ /* 0x000ee20000300800 */
[----:B------:R-:W-:-:S03]  /*3d6c0*/  @P1 LOP3.LUT R31, R31, 0x2000, RZ, 0xfc, !PT ;  /* 0x000020001f1f1812 */ /* 0x000fc600078efcff */
[----:B------:R-:W3:Y:S03]  /*3d6d0*/  LDL.LU R10, [R1+0x2c8] ;  /* 0x0002c800010a7983 */ /* 0x000ee60000300800 */
[----:B------:R-:W-:Y:S01]  /*3d6e0*/  ISETP.LT.AND P1, PT, R6, UR5, !P6 ;  /* 0x0000000506007c0c */ /* 0x000fe2000f721270 */
[----:B------:R-:W3:Y:S04]  /*3d6f0*/  LDL.LU R32, [R1+0x1594] ;  /* 0x0015940001207983 */ /* 0x000ee80000300800 */
[----:B------:R-:W3:Y:S01]  /*3d700*/  LDL.LU R6, [R1+0x2cc] ;  /* 0x0002cc0001067983 */ /* 0x000ee20000300800 */
[----:B------:R-:W-:-:S04]  /*3d710*/  LOP3.LUT R31, R31, 0xffffefff, RZ, 0xc0, !PT ;  /* 0xffffefff1f1f7812 */ /* 0x000fc800078ec0ff */
[----:B------:R-:W-:Y:S02]  /*3d720*/  @P0 LOP3.LUT R31, R31, 0x1000, RZ, 0xfc, !PT ;  /* 0x000010001f1f0812 */ /* 0x000fe400078efcff */
[----:B------:R-:W-:Y:S02]  /*3d730*/  ISETP.LT.AND P0, PT, R0, UR41, !P6 ;  /* 0x0000002900007c0c */ /* 0x000fe4000f701270 */
[----:B------:R-:W3:Y:S01]  /*3d740*/  LDL.LU R0, [R1+0x2d0] ;  /* 0x0002d00001007983 */ /* 0x000ee20000300800 */
[----:B------:R-:W-:-:S04]  /*3d750*/  LOP3.LUT R31, R31, 0xfffff7ff, RZ, 0xc0, !PT ;  /* 0xfffff7ff1f1f7812 */ /* 0x000fc800078ec0ff */
[----:B------:R-:W-:Y:S02]  /*3d760*/  @P1 LOP3.LUT R31, R31, 0x800, RZ, 0xfc, !PT ;  /* 0x000008001f1f1812 */ /* 0x000fe400078efcff */
[----:B------:R-:W-:Y:S02]  /*3d770*/  ISETP.LT.AND P1, PT, R5, UR40, !P6 ;  /* 0x0000002805007c0c */ /* 0x000fe4000f721270 */
[----:B------:R-:W3:Y:S01]  /*3d780*/  LDL.LU R5, [R1+0x2d4] ;  /* 0x0002d40001057983 */ /* 0x000ee20000300800 */
[----:B------:R-:W-:-:S04]  /*3d790*/  LOP3.LUT R31, R31, 0xfffffbff, RZ, 0xc0, !PT ;  /* 0xfffffbff1f1f7812 */ /* 0x000fc800078ec0ff */
[----:B------:R-:W-:-:S04]  /*3d7a0*/  @P0 LOP3.LUT R31, R31, 0x400, RZ, 0xfc, !PT ;  /* 0x000004001f1f0812 */ /* 0x000fc800078efcff */
[----:B------:R-:W-:-:S04]  /*3d7b0*/  LOP3.LUT R31, R31, 0xfffffdff, RZ, 0xc0, !PT ;  /* 0xfffffdff1f1f7812 */ /* 0x000fc800078ec0ff */
[----:B------:R-:W-:-:S04]  /*3d7c0*/  @P1 LOP3.LUT R31, R31, 0x200, RZ, 0xfc, !PT ;  /* 0x000002001f1f1812 */ /* 0x000fc800078efcff */
[----:B------:R-:W-:Y:S02]  /*3d7d0*/  LOP3.LUT R31, R31, 0xfffffeff, RZ, 0xc0, !PT ;  /* 0xfffffeff1f1f7812 */ /* 0x000fe400078ec0ff */
[----:B----4-:R-:W-:Y:S01]  /*3d7e0*/  ISETP.LT.AND P0, PT, R7, UR77, !P6 ;  /* 0x0000004d07007c0c */ /* 0x010fe2000f701270 */
[----:B------:R-:W0:Y:S01]  /*3d7f0*/  LDCU UR77, c[0x0][0x39c] ;  /* 0x00007380ff4d77ac */ /* 0x000e220008000800 */
[----:B------:R-:W4:Y:S01]  /*3d800*/  LDL.LU R7, [R1+0x2d8] ;  /* 0x0002d80001077983 */ /* 0x000f220000300800 */
[----:B------:R-:W-:Y:S01]  /*3d810*/  ISETP.LT.AND P1, PT, R9, UR76, !P6 ;  /* 0x0000004c09007c0c */ /* 0x000fe2000f721270 */
[----:B------:R-:W1:Y:S09]  /*3d820*/  LDCU UR76, c[0x0][0x39c] ;  /* 0x00007380ff4c77ac */ /* 0x000e720008000800 */
[----:B------:R-:W-:-:S02]  /*3d830*/  @P0 LOP3.LUT R31, R31, 0x100, RZ, 0xfc, !PT ;  /* 0x000001001f1f0812 */ /* 0x000fc400078efcff */
[----:B--2---:R-:W-:Y:S01]  /*3d840*/  ISETP.LT.AND P0, PT, R24, UR75, !P6 ;  /* 0x0000004b18007c0c */ /* 0x004fe2000f701270 */
[----:B------:R-:W2:Y:S01]  /*3d850*/  LDCU UR75, c[0x0][0x39c] ;  /* 0x00007380ff4b77ac */ /* 0x000ea20008000800 */
[----:B------:R-:W2:Y:S01]  /*3d860*/  LDL.LU R24, [R1+0x2e0] ;  /* 0x0002e00001187983 */ /* 0x000ea20000300800 */
[----:B------:R-:W-:-:S04]  /*3d870*/  LOP3.LUT R31, R31, 0xffffff7f, RZ, 0xc0, !PT ;  /* 0xffffff7f1f1f7812 */ /* 0x000fc800078ec0ff */
[----:B------:R-:W-:-:S04]  /*3d880*/  @P1 LOP3.LUT R31, R31, 0x80, RZ, 0xfc, !PT ;  /* 0x000000801f1f1812 */ /* 0x000fc800078efcff */
[----:B------:R-:W-:-:S04]  /*3d890*/  LOP3.LUT R31, R31, 0xffffffbf, RZ, 0xc0, !PT ;  /* 0xffffffbf1f1f7812 */ /* 0x000fc800078ec0ff */
[----:B------:R-:W-:Y:S02]  /*3d8a0*/  @P0 LOP3.LUT R31, R31, 0x40, RZ, 0xfc, !PT ;  /* 0x000000401f1f0812 */ /* 0x000fe400078efcff */
[----:B---3--:R-:W-:Y:S01]  /*3d8b0*/  ISETP.LT.AND P0, PT, R6, UR73, !P6 ;  /* 0x0000004906007c0c */ /* 0x008fe2000f701270 */
[----:B------:R-:W3:Y:S01]  /*3d8c0*/  LDCU UR73, c[0x0][0x39c] ;  /* 0x00007380ff4977ac */ /* 0x000ee20008000800 */
[----:B------:R-:W3:Y:S01]  /*3d8d0*/  LDL.LU R6, [R1+0x2e4] ;  /* 0x0002e40001067983 */ /* 0x000ee20000300800 */
[----:B------:R-:W-:Y:S02]  /*3d8e0*/  ISETP.LT.AND P1, PT, R10, UR74, !P6 ;  /* 0x0000004a0a007c0c */ /* 0x000fe4000f721270 */
[----:B------:R-:W-:Y:S01]  /*3d8f0*/  LOP3.LUT R31, R31, 0xffffffdf, RZ, 0xc0, !PT ;  /* 0xffffffdf1f1f7812 */ /* 0x000fe200078ec0ff */
[----:B------:R-:W0:Y:S10]  /*3d900*/  LDCU UR74, c[0x0][0x39c] ;  /* 0x00007380ff4a77ac */ /* 0x000e340008000800 */
[----:B------:R-:W-:-:S02]  /*3d910*/  @P1 LOP3.LUT R31, R31, 0x20, RZ, 0xfc, !PT ;  /* 0x000000201f1f1812 */ /* 0x000fc400078efcff */
[----:B------:R-:W-:Y:S01]  /*3d920*/  ISETP.LT.AND P1, PT, R0, UR72, !P6 ;  /* 0x0000004800007c0c */ /* 0x000fe2000f721270 */
[----:B------:R-:W0:Y:S01]  /*3d930*/  LDCU UR72, c[0x0][0x39c] ;  /* 0x00007380ff4877ac */ /* 0x000e220008000800 */
[----:B------:R-:W-:Y:S01]  /*3d940*/  LOP3.LUT R31, R31, 0xffffffef, RZ, 0xc0, !PT ;  /* 0xffffffef1f1f7812 */ /* 0x000fe200078ec0ff */
[----:B------:R-:W3:Y:S03]  /*3d950*/  LDL.LU R0, [R1+0x2e8] ;  /* 0x0002e80001007983 */ /* 0x000ee60000300800 */
[----:B------:R-:W-:Y:S01]  /*3d960*/  @P0 LOP3.LUT R31, R31, 0x10, RZ, 0xfc, !PT ;  /* 0x000000101f1f0812 */ /* 0x000fe200078efcff */
[----:B------:R-:W3:Y:S01]  /*3d970*/  LDL.LU R9, [R1+0x2ec] ;  /* 0x0002ec0001097983 */ /* 0x000ee20000300800 */
[----:B------:R-:W-:Y:S01]  /*3d980*/  ISETP.LT.AND P0, PT, R5, UR71, !P6 ;  /* 0x0000004705007c0c */ /* 0x000fe2000f701270 */
[----:B------:R-:W0:Y:S01]  /*3d990*/  LDCU UR71, c[0x0][0x39c] ;  /* 0x00007380ff4777ac */ /* 0x000e220008000800 */
[----:B------:R-:W-:-:S04]  /*3d9a0*/  LOP3.LUT R31, R31, 0xfffffff7, RZ, 0xc0, !PT ;  /* 0xfffffff71f1f7812 */ /* 0x000fc800078ec0ff */
[----:B------:R-:W-:-:S04]  /*3d9b0*/  @P1 LOP3.LUT R31, R31, 0x8, RZ, 0xfc, !PT ;  /* 0x000000081f1f1812 */ /* 0x000fc800078efcff */
[----:B------:R-:W-:-:S04]  /*3d9c0*/  LOP3.LUT R31, R31, 0xfffffffb, RZ, 0xc0, !PT ;  /* 0xfffffffb1f1f7812 */ /* 0x000fc800078ec0ff */
[----:B------:R-:W-:Y:S02]  /*3d9d0*/  @P0 LOP3.LUT R31, R31, 0x4, RZ, 0xfc, !PT ;  /* 0x000000041f1f0812 */ /* 0x000fe400078efcff */
[----:B------:R-:W-:Y:S01]  /*3d9e0*/  ISETP.LT.AND P0, PT, R32, UR69, !P6 ;  /* 0x0000004520007c0c */ /* 0x000fe2000f701270 */
[----:B------:R-:W0:Y:S01]  /*3d9f0*/  LDCU UR69, c[0x0][0x39c] ;  /* 0x00007380ff4577ac */ /* 0x000e220008000800 */
[----:B------:R-:W-:Y:S02]  /*3da00*/  LOP3.LUT R31, R31, 0xfffffffd, RZ, 0xc0, !PT ;  /* 0xfffffffd1f1f7812 */ /* 0x000fe400078ec0ff */
[----:B----4-:R-:W-:Y:S01]  /*3da10*/  ISETP.LT.AND P1, PT, R7, UR70, !P6 ;  /* 0x0000004607007c0c */ /* 0x010fe2000f721270 */
[----:B------:R-:W4:Y:S01]  /*3da20*/  LDCU UR70, c[0x0][0x39c] ;  /* 0x00007380ff4677ac */ /* 0x000f220008000800 */
[----:B------:R-:W4:Y:S04]  /*3da30*/  LDL.LU R7, [R1+0x2f0] ;  /* 0x0002f00001077983 */ /* 0x000f280000300800 */
[----:B------:R-:W4:Y:S04]  /*3da40*/  LDL.LU R32, [R1+0x1590] ;  /* 0x0015900001207983 */ /* 0x000f280000300800 */
[----:B------:R-:W4:Y:S03]  /*3da50*/  LDL.LU R10, [R1+0x2f4] ;  /* 0x0002f400010a7983 */ /* 0x000f260000300800 */
[----:B------:R-:W-:-:S02]  /*3da60*/  @P1 LOP3.LUT R31, R31, 0x2, RZ, 0xfc, !PT ;  /* 0x000000021f1f1812 */ /* 0x000fc400078efcff */
[----:B--2---:R-:W-:Y:S01]  /*3da70*/  ISETP.LT.AND P1, PT, R24, UR68, !P6 ;  /* 0x0000004418007c0c */ /* 0x004fe2000f721270 */
[----:B------:R-:W2:Y:S01]  /*3da80*/  LDCU UR68, c[0x0][0x39c] ;  /* 0x00007380ff4477ac */ /* 0x000ea20008000800 */
[----:B------:R-:W2:Y:S01]  /*3da90*/  LDL.LU R24, [R1+0x2f8] ;  /* 0x0002f80001187983 */ /* 0x000ea20000300800 */
[----:B------:R-:W-:-:S03]  /*3daa0*/  LOP3.LUT R31, R31, 0xfffffffe, RZ, 0xc0, !PT ;  /* 0xfffffffe1f1f7812 */ /* 0x000fc600078ec0ff */
[----:B------:R-:W2:Y:S01]  /*3dab0*/  LDL.LU R5, [R1+0x2fc] ;  /* 0x0002fc0001057983 */ /* 0x000ea20000300800 */
[----:B------:R-:W-:-:S05]  /*3dac0*/  @P0 LOP3.LUT R31, R31, 0x1, RZ, 0xfc, !PT ;  /* 0x000000011f1f0812 */ /* 0x000fca00078efcff */
[----:B------:R-:W-:Y:S04]  /*3dad0*/  STL.64 [R1+0x1580], R30 ;  /* 0x0015801e01007387 */ /* 0x000fe80000100a00 */
[----:B------:R-:W-:Y:S01]  /*3dae0*/  STL.64 [R1+0x1578], R28 ;  /* 0x0015781c01007387 */ /* 0x000fe20000100a00 */
[----:B---3--:R-:W-:Y:S01]  /*3daf0*/  ISETP.LT.AND P0, PT, R6, UR67, !P6 ;  /* 0x0000004306007c0c */ /* 0x008fe2000f701270 */
[----:B------:R-:W3:Y:S02]  /*3db00*/  LDCU UR67, c[0x0][0x39c] ;  /* 0x00007380ff4377ac */ /* 0x000ee40008000800 */
[----:B------:R-:W2:Y:S01]  /*3db10*/  LDL.LU R6, [R1+0x300] ;  /* 0x0003000001067983 */ /* 0x000ea20000300800 */
[----:B----4-:R-:W-:-:S04]  /*3db20*/  LOP3.LUT R32, R32, 0x7fffffff, RZ, 0xc0, !PT ;  /* 0x7fffffff20207812 */ /* 0x010fc800078ec0ff */
[----:B------:R-:W-:Y:S02]  /*3db30*/  @P1 LOP3.LUT R32, R32, 0x80000000, RZ, 0xfc, !PT ;  /* 0x8000000020201812 */ /* 0x000fe400078efcff */
[----:B------:R-:W-:Y:S01]  /*3db40*/  ISETP.LT.AND P1, PT, R0, UR66, !P6 ;  /* 0x0000004200007c0c */ /* 0x000fe2000f721270 */
[----:B------:R-:W4:Y:S01]  /*3db50*/  LDCU UR66, c[0x0][0x39c] ;  /* 0x00007380ff4277ac */ /* 0x000f220008000800 */
[----:B------:R-:W3:Y:S01]  /*3db60*/  LDL.LU R0, [R1+0x304] ;  /* 0x0003040001007983 */ /* 0x000ee20000300800 */
[----:B------:R-:W-:-:S04]  /*3db70*/  LOP3.LUT R32, R32, 0xbfffffff, RZ, 0xc0, !PT ;  /* 0xbfffffff20207812 */ /* 0x000fc800078ec0ff */
[----:B------:R-:W-:Y:S02]  /*3db80*/  @P0 LOP3.LUT R32, R32, 0x40000000, RZ, 0xfc, !PT ;  /* 0x4000000020200812 */ /* 0x000fe400078efcff */
[----:B------:R-:W-:Y:S01]  /*3db90*/  ISETP.LT.AND P0, PT, R9, UR65, !P6 ;  /* 0x0000004109007c0c */ /* 0x000fe2000f701270 */
[----:B------:R-:W0:Y:S01]  /*3dba0*/  LDCU UR65, c[0x0][0x39c] ;  /* 0x00007380ff4177ac */ /* 0x000e220008000800 */
[----:B------:R-:W4:Y:S01]  /*3dbb0*/  LDL.LU R9, [R1+0x308] ;  /* 0x0003080001097983 */ /* 0x000f220000300800 */
        /* <DEDUP_REMOVED lines=12> */
[----:B--2---:R-:W-:Y:S01]  /*3dc80*/  ISETP.LT.AND P1, PT, R24, UR62, !P6 ;  /* 0x0000003e18007c0c */ /* 0x004fe2000f721270 */
[----:B------:R-:W2:Y:S01]  /*3dc90*/  LDCU UR62, c[0x0][0x39c] ;  /* 0x00007380ff3e77ac */ /* 0x000ea20008000800 */
[----:B------:R-:W2:Y:S01]  /*3dca0*/  LDL.LU R24, [R1+0x314] ;  /* 0x0003140001187983 */ /* 0x000ea20000300800 */
[----:B------:R-:W-:-:S04]  /*3dcb0*/  LOP3.LUT R32, R32, 0xfbffffff, RZ, 0xc0, !PT ;  /* 0xfbffffff20207812 */ /* 0x000fc800078ec0ff */
[----:B------:R-:W-:Y:S02]  /*3dcc0*/  @P0 LOP3.LUT R32, R32, 0x4000000, RZ, 0xfc, !PT ;  /* 0x0400000020200812 */ /* 0x000fe400078efcff */
[----:B------:R-:W-:Y:S01]  /*3dcd0*/  ISETP.LT.AND P0, PT, R5, UR61, !P6 ;  /* 0x0000003d05007c0c */ /* 0x000fe2000f701270 */
[----:B------:R-:W0:Y:S01]  /*3dce0*/  LDCU UR61, c[0x0][0x39c] ;  /* 0x00007380ff3d77ac */ /* 0x000e220008000800 */
[----:B------:R-:W2:Y:S01]  /*3dcf0*/  LDL.LU R5, [R1+0x318] ;  /* 0x0003180001057983 */ /* 0x000ea20000300800 */
[----:B------:R-:W-:-:S04]  /*3dd00*/  LOP3.LUT R32, R32, 0xfdffffff, RZ, 0xc0, !PT ;  /* 0xfdffffff20207812 */ /* 0x000fc800078ec0ff */
[----:B------:R-:W-:Y:S02]  /*3dd10*/  @P1 LOP3.LUT R32, R32, 0x2000000, RZ, 0xfc, !PT ;  /* 0x0200000020201812 */ /* 0x000fe400078efcff */
[----:B------:R-:W-:Y:S01]  /*3dd20*/  ISETP.LT.AND P1, PT, R6, UR60, !P6 ;  /* 0x0000003c06007c0c */ /* 0x000fe2000f721270 */
[----:B------:R-:W0:Y:S01]  /*3dd30*/  LDCU UR60, c[0x0][0x39c] ;  /* 0x00007380ff3c77ac */ /* 0x000e220008000800 */
[----:B------:R-:W2:Y:S01]  /*3dd40*/  LDL.LU R6, [R1+0x31c] ;  /* 0x00031c0001067983 */ /* 0x000ea20000300800 */
[----:B------:R-:W-:-:S04]  /*3dd50*/  LOP3.LUT R32, R32, 0xfeffffff, RZ, 0xc0, !PT ;  /* 0xfeffffff20207812 */ /* 0x000fc800078ec0ff */
[----:B------:R-:W-:-:S04]  /*3dd60*/  @P0 LOP3.LUT R32, R32, 0x1000000, RZ, 0xfc, !PT ;  /* 0x0100000020200812 */ /* 0x000fc800078efcff */
[----:B------:R-:W-:-:S04]  /*3dd70*/  LOP3.LUT R32, R32, 0xff7fffff, RZ, 0xc0, !PT ;  /* 0xff7fffff20207812 */ /* 0x000fc800078ec0ff */
[----:B------:R-:W-:-:S04]  /*3dd80*/  @P1 LOP3.LUT R32, R32, 0x800000, RZ, 0xfc, !PT ;  /* 0x0080000020201812 */ /* 0x000fc800078efcff */
[----:B------:R-:W-:Y:S02]  /*3dd90*/  LOP3.LUT R32, R32, 0xffbfffff, RZ, 0xc0, !PT ;  /* 0xffbfffff20207812 */ /* 0x000fe400078ec0ff */
[----:B---3--:R-:W-:Y:S01]  /*3dda0*/  ISETP.LT.AND P0, PT, R0, UR59, !P6 ;  /* 0x0000003b00007c0c */ /* 0x008fe2000f701270 */
[----:B------:R-:W3:Y:S01]  /*3ddb0*/  LDCU UR59, c[0x0][0x39c] ;  /* 0x00007380ff3b77ac */ /* 0x000ee20008000800 */
[----:B------:R-:W3:Y:S01]  /*3ddc0*/  LDL.LU R0, [R1+0x320] ;  /* 0x0003200001007983 */ /* 0x000ee20000300800 */
[----:B----4-:R-:W-:Y:S01]  /*3ddd0*/  ISETP.LT.AND P1, PT, R9, UR58, !P6 ;  /* 0x0000003a09007c0c */ /* 0x010fe2000f721270 */
[----:B------:R-:W4:Y:S02]  /*3dde0*/  LDCU UR58, c[0x0][0x39c] ;  /* 0x00007380ff3a77ac */ /* 0x000f240008000800 */
[----:B------:R-:W4:Y:S07]  /*3ddf0*/  LDL.LU R9, [R1+0x324] ;  /* 0x0003240001097983 */ /* 0x000f2e0000300800 */
[----:B------:R-:W-:-:S02]  /*3de00*/  @P0 LOP3.LUT R32, R32, 0x400000, RZ, 0xfc, !PT ;  /* 0x0040000020200812 */ /* 0x000fc400078efcff */
        /* <DEDUP_REMOVED lines=67> */
[----:B------:R-:W4:Y:S09]  /*3e240*/  LDCU UR44, c[0x0][0x39c] ;  /* 0x00007380ff2c77ac */ /* 0x000f320008000800 */
[----:B------:R-:W-:-:S04]  /*3e250*/  @P0 LOP3.LUT R32, R32, 0x100, RZ, 0xfc, !PT ;  /* 0x0000010020200812 */ /* 0x000fc800078efcff */
[----:B------:R-:W-:Y:S02]  /*3e260*/  LOP3.LUT R32, R32, 0xffffff7f, RZ, 0xc0, !PT ;  /* 0xffffff7f20207812 */ /* 0x000fe400078ec0ff */
[----:B------:R-:W-:Y:S01]  /*3e270*/  ISETP.LT.AND P0, PT, R7, UR43, !P6 ;  /* 0x0000002b07007c0c */ /* 0x000fe2000f701270 */
[----:B------:R-:W0:Y:S01]  /*3e280*/  LDCU UR43, c[0x0][0x39c] ;  /* 0x00007380ff2b77ac */ /* 0x000e220008000800 */
[----:B------:R-:W4:Y:S01]  /*3e290*/  LDL.LU R7, [R1+0x360] ;  /* 0x0003600001077983 */ /* 0x000f220000300800 */
[----:B------:R-:W-:-:S03]  /*3e2a0*/  @P1 LOP3.LUT R32, R32, 0x80, RZ, 0xfc, !PT ;  /* 0x0000008020201812 */ /* 0x000fc600078efcff */
[----:B------:R-:W4:Y:S01]  /*3e2b0*/  LDL.LU R9, [R1+0x364] ;  /* 0x0003640001097983 */ /* 0x000f220000300800 */
[----:B------:R-:W-:Y:S02]  /*3e2c0*/  LOP3.LUT R32, R32, 0xffffffbf, RZ, 0xc0, !PT ;  /* 0xffffffbf20207812 */ /* 0x000fe400078ec0ff */
[----:B------:R-:W-:Y:S01]  /*3e2d0*/  ISETP.LT.AND P1, PT, R10, UR42, !P6 ;  /* 0x0000002a0a007c0c */ /* 0x000fe2000f721270 */
[----:B------:R-:W0:Y:S03]  /*3e2e0*/  LDCU UR42, c[0x0][0x39c] ;  /* 0x00007380ff2a77ac */ /* 0x000e260008000800 */
[----:B------:R-:W-:Y:S02]  /*3e2f0*/  @P0 LOP3.LUT R32, R32, 0x40, RZ, 0xfc, !PT ;  /* 0x0000004020200812 */ /* 0x000fe400078efcff */
[----:B--2---:R-:W-:Y:S01]  /*3e300*/  ISETP.LT.AND P0, PT, R24, UR39, !P6 ;  /* 0x0000002718007c0c */ /* 0x004fe2000f701270 */
[----:B------:R-:W2:Y:S01]  /*3e310*/  LDCU UR39, c[0x0][0x39c] ;  /* 0x00007380ff2777ac */ /* 0x000ea20008000800 */
[----:B------:R-:W-:Y:S01]  /*3e320*/  LOP3.LUT R32, R32, 0xffffffdf, RZ, 0xc0, !PT ;  /* 0xffffffdf20207812 */ /* 0x000fe200078ec0ff */
[----:B------:R-:W2:Y:S04]  /*3e330*/  LDL.LU R24, [R1+0x368] ;  /* 0x0003680001187983 */ /* 0x000ea80000300800 */
[----:B------:R-:W-:Y:S01]  /*3e340*/  @P1 LOP3.LUT R32, R32, 0x20, RZ, 0xfc, !PT ;  /* 0x0000002020201812 */ /* 0x000fe200078efcff */
[----:B------:R-:W2:Y:S01]  /*3e350*/  LDL.LU R10, [R1+0x36c] ;  /* 0x00036c00010a7983 */ /* 0x000ea20000300800 */
[----:B------:R-:W-:Y:S01]  /*3e360*/  ISETP.LT.AND P1, PT, R5, UR38, !P6 ;  /* 0x0000002605007c0c */ /* 0x000fe2000f721270 */
[----:B------:R-:W0:Y:S01]  /*3e370*/  LDCU UR38, c[0x0][0x39c] ;  /* 0x00007380ff2677ac */ /* 0x000e220008000800 */
[----:B------:R-:W-:Y:S01]  /*3e380*/  LOP3.LUT R32, R32, 0xffffffef, RZ, 0xc0, !PT ;  /* 0xffffffef20207812 */ /* 0x000fe200078ec0ff */
[----:B------:R-:W2:Y:S03]  /*3e390*/  LDL.LU R5, [R1+0x370] ;  /* 0x0003700001057983 */ /* 0x000ea60000300800 */
[----:B------:R-:W-:-:S02]  /*3e3a0*/  @P0 LOP3.LUT R32, R32, 0x10, RZ, 0xfc, !PT ;  /* 0x0000001020200812 */ /* 0x000fc400078efcff */
[----:B------:R-:W-:Y:S01]  /*3e3b0*/  ISETP.LT.AND P0, PT, R6, UR37, !P6 ;  /* 0x0000002506007c0c */ /* 0x000fe2000f701270 */
[----:B------:R-:W0:Y:S01]  /*3e3c0*/  LDCU UR37, c[0x0][0x39c] ;  /* 0x00007380ff2577ac */ /* 0x000e220008000800 */
[----:B------:R-:W-:Y:S01]  /*3e3d0*/  LOP3.LUT R32, R32, 0xfffffff7, RZ, 0xc0, !PT ;  /* 0xfffffff720207812 */ /* 0x000fe200078ec0ff */
[----:B------:R-:W2:Y:S03]  /*3e3e0*/  LDL.LU R6, [R1+0x374] ;  /* 0x0003740001067983 */ /* 0x000ea60000300800 */
[----:B------:R-:W-:-:S04]  /*3e3f0*/  @P1 LOP3.LUT R32, R32, 0x8, RZ, 0xfc, !PT ;  /* 0x0000000820201812 */ /* 0x000fc800078efcff */
[----:B------:R-:W-:-:S04]  /*3e400*/  LOP3.LUT R32, R32, 0xfffffffb, RZ, 0xc0, !PT ;  /* 0xfffffffb20207812 */ /* 0x000fc800078ec0ff */
[----:B------:R-:W-:Y:S02]  /*3e410*/  @P0 LOP3.LUT R32, R32, 0x4, RZ, 0xfc, !PT ;  /* 0x0000000420200812 */ /* 0x000fe400078efcff */
[----:B------:R-:W-:Y:S01]  /*3e420*/  ISETP.LT.AND P0, PT, R33, UR35, !P6 ;  /* 0x0000002321007c0c */ /* 0x000fe2000f701270 */
[----:B------:R-:W0:Y:S01]  /*3e430*/  LDCU UR35, c[0x0][0x39c] ;  /* 0x00007380ff2377ac */ /* 0x000e220008000800 */
[----:B------:R-:W2:Y:S01]  /*3e440*/  LDL.LU R33, [R1+0x158c] ;  /* 0x00158c0001217983 */ /* 0x000ea20000300800 */
[----:B------:R-:W-:Y:S02]  /*3e450*/  LOP3.LUT R32, R32, 0xfffffffd, RZ, 0xc0, !PT ;  /* 0xfffffffd20207812 */ /* 0x000fe400078ec0ff */
[----:B---3--:R-:W-:Y:S01]  /*3e460*/  ISETP.LT.AND P1, PT, R0, UR36, !P6 ;  /* 0x0000002400007c0c */ /* 0x008fe2000f721270 */
[----:B------:R-:W3:Y:S01]  /*3e470*/  LDCU UR36, c[0x0][0x39c] ;  /* 0x00007380ff2477ac */ /* 0x000ee20008000800 */
[----:B------:R-:W3:Y:S11]  /*3e480*/  LDL.LU R0, [R1+0x378] ;  /* 0x0003780001007983 */ /* 0x000ef60000300800 */
[----:B------:R-:W-:-:S02]  /*3e490*/  @P1 LOP3.LUT R32, R32, 0x2, RZ, 0xfc, !PT ;  /* 0x0000000220201812 */ /* 0x000fc400078efcff */
[----:B----4-:R-:W-:Y:S01]  /*3e4a0*/  ISETP.LT.AND P1, PT, R7, UR34, !P6 ;  /* 0x0000002207007c0c */ /* 0x010fe2000f721270 */
[----:B------:R-:W4:Y:S01]  /*3e4b0*/  LDCU UR34, c[0x0][0x39c] ;  /* 0x00007380ff2277ac */ /* 0x000f220008000800 */
[----:B------:R-:W4:Y:S01]  /*3e4c0*/  LDL.LU R7, [R1+0x37c] ;  /* 0x00037c0001077983 */ /* 0x000f220000300800 */
[----:B------:R-:W-:-:S04]  /*3e4d0*/  LOP3.LUT R32, R32, 0xfffffffe, RZ, 0xc0, !PT ;  /* 0xfffffffe20207812 */ /* 0x000fc800078ec0ff */
[----:B------:R-:W-:Y:S02]  /*3e4e0*/  @P0 LOP3.LUT R32, R32, 0x1, RZ, 0xfc, !PT ;  /* 0x0000000120200812 */ /* 0x000fe400078efcff */
[----:B------:R-:W-:Y:S01]  /*3e4f0*/  ISETP.LT.AND P0, PT, R9, UR33, !P6 ;  /* 0x0000002109007c0c */ /* 0x000fe2000f701270 */
[----:B------:R-:W0:Y:S01]  /*3e500*/  LDCU UR33, c[0x0][0x39c] ;  /* 0x00007380ff2177ac */ /* 0x000e220008000800 */
[----:B------:R-:W4:Y:S01]  /*3e510*/  LDL.LU R9, [R1+0x380] ;  /* 0x0003800001097983 */ /* 0x000f220000300800 */
[----:B--2---:R-:W-:-:S04]  /*3e520*/  LOP3.LUT R33, R33, 0x7fffffff, RZ, 0xc0, !PT ;  /* 0x7fffffff21217812 */ /* 0x004fc800078ec0ff */
[----:B------:R-:W-:Y:S02]  /*3e530*/  @P1 LOP3.LUT R33, R33, 0x80000000, RZ, 0xfc, !PT ;  /* 0x8000000021211812 */ /* 0x000fe400078efcff */
[----:B------:R-:W-:Y:S01]  /*3e540*/  ISETP.LT.AND P1, PT, R24, UR32, !P6 ;  /* 0x0000002018007c0c */ /* 0x000fe2000f721270 */
        /* <DEDUP_REMOVED lines=29> */
[----:B------:R-:W-:Y:S02]  /*3e720*/  LOP3.LUT R33, R33, 0xfeffffff, RZ, 0xc0, !PT ;  /* 0xfeffffff21217812 */ /* 0x000fe400078ec0ff */
[----:B------:R-:W-:Y:S01]  /*3e730*/  ISETP.LT.AND P1, PT, R9, UR26, !P6 ;  /* 0x0000001a09007c0c */ /* 0x000fe2000f721270 */
[----:B------:R-:W0:Y:S01]  /*3e740*/  LDCU UR26, c[0x0][0x39c] ;  /* 0x00007380ff1a77ac */ /* 0x000e220008000800 */
[----:B------:R-:W4:Y:S06]  /*3e750*/  LDL.LU R9, [R1+0x39c] ;  /* 0x00039c0001097983 */ /* 0x000f2c0000300800 */
[----:B------:R-:W-:-:S02]  /*3e760*/  @P0 LOP3.LUT R33, R33, 0x1000000, RZ, 0xfc, !PT ;  /* 0x0100000021210812 */ /* 0x000fc400078efcff */
        /* <DEDUP_REMOVED lines=42> */
[----:B------:R-:W-:Y:S01]  /*3ea10*/  LOP3.LUT R33, R33, 0xffff7fff, RZ, 0xc0, !PT ;  /* 0xffff7fff21217812 */ /* 0x000fe200078ec0ff */
[----:B------:R-:W2:Y:S03]  /*3ea20*/  LDL.LU R10, [R1+0x3c0] ;  /* 0x0003c000010a7983 */ /* 0x000ea60000300800 */
[----:B------:R-:W-:Y:S02]  /*3ea30*/  @P1 LOP3.LUT R33, R33, 0x8000, RZ, 0xfc, !PT ;  /* 0x0000800021211812 */ /* 0x000fe400078efcff */
        /* <DEDUP_REMOVED lines=20> */
[----:B------:R-:W-:-:S10]  /*3eb80*/  LOP3.LUT R33, R33, 0xfffffbff, RZ, 0xc0, !PT ;  /* 0xfffffbff21217812 */ /* 0x000fd400078ec0ff */
[----:B------:R-:W-:Y:S02]  /*3eb90*/  @P0 LOP3.LUT R33, R33, 0x400, RZ, 0xfc, !PT ;  /* 0x0000040021210812 */ /* 0x000fe400078efcff */
[----:B------:R-:W-:Y:S01]  /*3eba0*/  ISETP.LT.AND P1, PT, R9, UR12, !P6 ;  /* 0x0000000c09007c0c */ /* 0x000fe2000f721270 */
[----:B------:R-:W0:Y:S01]  /*3ebb0*/  LDCU UR12, c[0x0][0x39c] ;  /* 0x00007380ff0c77ac */ /* 0x000e220008000800 */
[----:B--2---:R-:W-:Y:S01]  /*3ebc0*/  ISETP.LT.AND P0, PT, R24, UR11, !P6 ;  /* 0x0000000b18007c0c */ /* 0x004fe2000f701270 */
[----:B------:R-:W2:Y:S01]  /*3ebd0*/  LDCU UR11, c[0x0][0x39c] ;  /* 0x00007380ff0b77ac */ /* 0x000ea20008000800 */
[----:B------:R-:W2:Y:S04]  /*3ebe0*/  LDL.LU R24, [R1+0x3d4] ;  /* 0x0003d40001187983 */ /* 0x000ea80000300800 */
        /* <DEDUP_REMOVED lines=11> */
[----:B------:R-:W0:Y:S03]  /*3eca0*/  LDL.LU R5, [R1+0x3e4] ;  /* 0x0003e40001057983 */ /* 0x000e260000300800 */
[----:B------:R-:W-:-:S02]  /*3ecb0*/  @P1 LOP3.LUT R33, R33, 0x80, RZ, 0xfc, !PT ;  /* 0x0000008021211812 */ /* 0x000fc400078efcff */
[----:B------:R-:W-:Y:S01]  /*3ecc0*/  ISETP.LT.AND P1, PT, R6, UR8, !P6 ;  /* 0x0000000806007c0c */ /* 0x000fe2000f721270 */
[----:B------:R-:W1:Y:S01]  /*3ecd0*/  LDCU UR8, c[0x0][0x39c] ;  /* 0x00007380ff0877ac */ /* 0x000e620008000800 */
[----:B------:R-:W-:Y:S01]  /*3ece0*/  LOP3.LUT R33, R33, 0xffffffbf, RZ, 0xc0, !PT ;  /* 0xffffffbf21217812 */ /* 0x000fe200078ec0ff */
[----:B------:R-:W2:Y:S03]  /*3ecf0*/  LDL.LU R6, [R1+0x3e8] ;  /* 0x0003e80001067983 */ /* 0x000ea60000300800 */
[----:B------:R-:W-:-:S04]  /*3ed00*/  @P0 LOP3.LUT R33, R33, 0x40, RZ, 0xfc, !PT ;  /* 0x0000004021210812 */ /* 0x000fc800078efcff */
[----:B------:R-:W-:-:S04]  /*3ed10*/  LOP3.LUT R33, R33, 0xffffffdf, RZ, 0xc0, !PT ;  /* 0xffffffdf21217812 */ /* 0x000fc800078ec0ff */
[----:B------:R-:W-:-:S04]  /*3ed20*/  @P1 LOP3.LUT R33, R33, 0x20, RZ, 0xfc, !PT ;  /* 0x0000002021211812 */ /* 0x000fc800078efcff */
[----:B------:R-:W-:Y:S02]  /*3ed30*/  LOP3.LUT R33, R33, 0xffffffef, RZ, 0xc0, !PT ;  /* 0xffffffef21217812 */ /* 0x000fe400078ec0ff */
[----:B------:R-:W-:Y:S02]  /*3ed40*/  R2UR.FILL UR40, R14 ;  /* 0x000000000e2872ca */ /* 0x000fe400004e0000 */
[----:B---3--:R-:W-:Y:S01]  /*3ed50*/  ISETP.LT.AND P0, PT, R0, UR7, !P6 ;  /* 0x0000000700007c0c */ /* 0x008fe2000f701270 */
[----:B------:R-:W3:Y:S01]  /*3ed60*/  LDCU UR7, c[0x0][0x39c] ;  /* 0x00007380ff0777ac */ /* 0x000ee20008000800 */
[----:B------:R-:W2:Y:S04]  /*3ed70*/  LDL.LU R0, [R1+0x3ec] ;  /* 0x0003ec0001007983 */ /* 0x000ea80000300800 */
[----:B------:R-:W2:Y:S07]  /*3ed80*/  LDL.LU R14, [R1+0x3f0] ;  /* 0x0003f000010e7983 */ /* 0x000eae0000300800 */
[----:B------:R-:W-:-:S02]  /*3ed90*/  @P0 LOP3.LUT R33, R33, 0x10, RZ, 0xfc, !PT ;  /* 0x0000001021210812 */ /* 0x000fc400078efcff */
[----:B----4-:R-:W-:Y:S01]  /*3eda0*/  ISETP.LT.AND P1, PT, R7, UR6, !P6 ;  /* 0x0000000607007c0c */ /* 0x010fe2000f721270 */
[----:B------:R-:W4:Y:S01]  /*3edb0*/  LDCU UR6, c[0x0][0x39c] ;  /* 0x00007380ff0677ac */ /* 0x000f220008000800 */
[----:B------:R-:W-:Y:S01]  /*3edc0*/  LOP3.LUT R33, R33, 0xfffffff7, RZ, 0xc0, !PT ;  /* 0xfffffff721217812 */ /* 0x000fe200078ec0ff */
[----:B------:R-:W2:Y:S10]  /*3edd0*/  LDL.LU R7, [R1+0x3f4] ;  /* 0x0003f40001077983 */ /* 0x000eb40000300800 */
[----:B------:R-:W-:-:S04]  /*3ede0*/  @P1 LOP3.LUT R33, R33, 0x8, RZ, 0xfc, !PT ;  /* 0x0000000821211812 */ /* 0x000fc800078efcff */
[----:B------:R-:W-:Y:S02]  /*3edf0*/  LOP3.LUT R33, R33, 0xfffffffb, RZ, 0xc0, !PT ;  /* 0xfffffffb21217812 */ /* 0x000fe400078ec0ff */
[----:B--2---:R-:W-:Y:S01]  /*3ee00*/  ISETP.LT.AND P0, PT, R24, UR4, !P6 ;  /* 0x0000000418007c0c */ /* 0x004fe2000f701270 */
[----:B------:R-:W2:Y:S01]  /*3ee10*/  LDCU UR4, c[0x0][0x3a8] ;  /* 0x00007500ff0477ac */ /* 0x000ea20008000800 */
[----:B------:R-:W2:Y:S01]  /*3ee20*/  LDL.LU R24, [R1+0x3f8] ;  /* 0x0003f80001187983 */ /* 0x000ea20000300800 */
[----:B----4-:R-:W-:Y:S01]  /*3ee30*/  ISETP.LT.AND P1, PT, R9, UR6, !P6 ;  /* 0x0000000609007c0c */ /* 0x010fe2000f721270 */
[----:B------:R-:W4:Y:S02]  /*3ee40*/  LDCU UR6, c[0x0][0x3b8] ;  /* 0x00007700ff0677ac */ /* 0x000f240008000800 */
[----:B------:R-:W2:Y:S07]  /*3ee50*/  LDL.LU R9, [R1+0x3fc] ;  /* 0x0003fc0001097983 */ /* 0x000eae0000300800 */
[----:B------:R-:W-:-:S02]  /*3ee60*/  @P0 LOP3.LUT R33, R33, 0x4, RZ, 0xfc, !PT ;  /* 0x0000000421210812 */ /* 0x000fc400078efcff */
[----:B---3--:R-:W-:Y:S01]  /*3ee70*/  ISETP.LT.AND P0, PT, R34, UR7, !P6 ;  /* 0x0000000722007c0c */ /* 0x008fe2000f701270 */
[----:B------:R-:W3:Y:S01]  /*3ee80*/  LDCU UR7, c[0x0][0x3b8] ;  /* 0x00007700ff0777ac */ /* 0x000ee20008000800 */
[----:B------:R-:W2:Y:S01]  /*3ee90*/  LDL.LU R34, [R1+0x1588] ;  /* 0x0015880001227983 */ /* 0x000ea20000300800 */
[----:B-1----:R-:W-:Y:S02]  /*3eea0*/  ISETP.LT.AND P2, PT, R10, UR8, !P6 ;  /* 0x000000080a007c0c */ /* 0x002fe4000f741270 */
[----:B------:R-:W-:Y:S01]  /*3eeb0*/  LOP3.LUT R33, R33, 0xfffffffd, RZ, 0xc0, !PT ;  /* 0xfffffffd21217812 */ /* 0x000fe200078ec0ff */
[----:B------:R-:W3:Y:S01]  /*3eec0*/  LDL.LU R10, [R1+0x400] ;  /* 0x00040000010a7983 */ /* 0x000ee20000300800 */
[----:B------:R-:W-:Y:S01]  /*3eed0*/  LOP3.LUT R25, R25, 0x7fffffff, RZ, 0xc0, !PT ;  /* 0x7fffffff19197812 */ /* 0x000fe200078ec0ff */
[----:B------:R-:W1:Y:S01]  /*3eee0*/  LDCU UR8, c[0x0][0x3b8] ;  /* 0x00007700ff0877ac */ /* 0x000e620008000800 */
[----:B------:R-:W-:Y:S02]  /*3eef0*/  @P1 LOP3.LUT R33, R33, 0x2, RZ, 0xfc, !PT ;  /* 0x0000000221211812 */ /* 0x000fe400078efcff */
[----:B0-----:R-:W-:Y:S01]  /*3ef00*/  ISETP.LT.AND P1, PT, R5, UR9, !P6 ;  /* 0x0000000905007c0c */ /* 0x001fe2000f721270 */
[----:B------:R-:W0:Y:S01]  /*3ef10*/  LDCU UR9, c[0x0][0x3b8] ;  /* 0x00007700ff0977ac */ /* 0x000e220008000800 */
[----:B------:R-:W3:Y:S01]  /*3ef20*/  LDL.LU R5, [R1+0x404] ;  /* 0x0004040001057983 */ /* 0x000ee20000300800 */
[----:B------:R-:W-:-:S04]  /*3ef30*/  LOP3.LUT R33, R33, 0xfffffffe, RZ, 0xc0, !PT ;  /* 0xfffffffe21217812 */ /* 0x000fc800078ec0ff */
[----:B------:R-:W-:Y:S02]  /*3ef40*/  @P0 LOP3.LUT R33, R33, 0x1, RZ, 0xfc, !PT ;  /* 0x0000000121210812 */ /* 0x000fe400078efcff */
[----:B------:R-:W-:Y:S01]  /*3ef50*/  ISETP.LT.AND P0, PT, R6, UR10, !P6 ;  /* 0x0000000a06007c0c */ /* 0x000fe2000f701270 */
[----:B------:R-:W0:Y:S01]  /*3ef60*/  LDCU UR10, c[0x0][0x3b8] ;  /* 0x00007700ff0a77ac */ /* 0x000e220008000800 */
[----:B------:R-:W3:Y:S01]  /*3ef70*/  LDL.LU R6, [R1+0x408] ;  /* 0x0004080001067983 */ /* 0x000ee20000300800 */
[----:B--2---:R-:W-:-:S04]  /*3ef80*/  LOP3.LUT R34, R34, 0x7fffffff, RZ, 0xc0, !PT ;  /* 0x7fffffff22227812 */ /* 0x004fc800078ec0ff */
[----:B------:R-:W-:Y:S02]  /*3ef90*/  @P2 LOP3.LUT R34, R34, 0x80000000, RZ, 0xfc, !PT ;  /* 0x8000000022222812 */ /* 0x000fe400078efcff */
[----:B------:R-:W-:Y:S01]  /*3efa0*/  ISETP.LT.AND P2, PT, R0, UR11, !P6 ;  /* 0x0000000b00007c0c */ /* 0x000fe2000f741270 */
[----:B------:R-:W2:Y:S01]  /*3efb0*/  LDCU UR11, c[0x0][0x3b8] ;  /* 0x00007700ff0b77ac */ /* 0x000ea20008000800 */
[----:B------:R-:W-:Y:S01]  /*3efc0*/  LOP3.LUT R34, R34, 0xbfffffff, RZ, 0xc0, !PT ;  /* 0xbfffffff22227812 */ /* 0x000fe200078ec0ff */
[----:B------:R-:W2:Y:S03]  /*3efd0*/  LDL.LU R0, [R1+0x40c] ;  /* 0x00040c0001007983 */ /* 0x000ea60000300800 */
[----:B------:R-:W-:-:S04]  /*3efe0*/  @P1 LOP3.LUT R34, R34, 0x40000000, RZ, 0xfc, !PT ;  /* 0x4000000022221812 */ /* 0x000fc800078efcff */
[----:B------:R-:W-:-:S04]  /*3eff0*/  LOP3.LUT R34, R34, 0xdfffffff, RZ, 0xc0, !PT ;  /* 0xdfffffff22227812 */ /* 0x000fc800078ec0ff */
[----:B------:R-:W-:-:S04]  /*3f000*/  @P0 LOP3.LUT R34, R34, 0x20000000, RZ, 0xfc, !PT ;  /* 0x2000000022220812 */ /* 0x000fc800078efcff */
[----:B------:R-:W-:Y:S02]  /*3f010*/  LOP3.LUT R34, R34, 0xefffffff, RZ, 0xc0, !PT ;  /* 0xefffffff22227812 */ /* 0x000fe400078ec0ff */
[----:B------:R-:W-:Y:S01]  /*3f020*/  ISETP.LT.AND P1, PT, R14, UR12, !P6 ;  /* 0x0000000c0e007c0c */ /* 0x000fe2000f721270 */
[----:B------:R-:W0:Y:S01]  /*3f030*/  LDCU UR12, c[0x0][0x3b8] ;  /* 0x00007700ff0c77ac */ /* 0x000e220008000800 */
[----:B------:R-:W4:Y:S01]  /*3f040*/  LDL.LU R14, [R1+0x410] ;  /* 0x00041000010e7983 */ /* 0x000f220000300800 */
[----:B------:R-:W-:Y:S02]  /*3f050*/  ISETP.LT.AND P0, PT, R7, UR13, !P6 ;  /* 0x0000000d07007c0c */ /* 0x000fe4000f701270 */
[----:B------:R-:W-:Y:S01]  /*3f060*/  @P2 LOP3.LUT R34, R34, 0x10000000, RZ, 0xfc, !PT ;  /* 0x1000000022222812 */ /* 0x000fe200078efcff */
[----:B------:R-:W4:Y:S01]  /*3f070*/  LDL.LU R7, [R1+0x414] ;  /* 0x0004140001077983 */ /* 0x000f220000300800 */
[----:B------:R-:W-:Y:S01]  /*3f080*/  ISETP.LT.AND P2, PT, R24, UR14, !P6 ;  /* 0x0000000e18007c0c */ /* 0x000fe2000f741270 */
[----:B------:R-:W0:Y:S02]  /*3f090*/  LDCU UR13, c[0x0][0x3b8] ;  /* 0x00007700ff0d77ac */ /* 0x000e240008000800 */
[----:B------:R-:W4:Y:S01]  /*3f0a0*/  LDL.LU R24, [R1+0x418] ;  /* 0x0004180001187983 */ /* 0x000f220000300800 */
[----:B------:R-:W-:Y:S01]  /*3f0b0*/  LOP3.LUT R34, R34, 0xf7ffffff, RZ, 0xc0, !PT ;  /* 0xf7ffffff22227812 */ /* 0x000fe200078ec0ff */
[----:B------:R-:W0:Y:S03]  /*3f0c0*/  LDCU UR14, c[0x0][0x3b8] ;  /* 0x00007700ff0e77ac */ /* 0x000e260008000800 */
[----:B------:R-:W-:-:S04]  /*3f0d0*/  @P1 LOP3.LUT R34, R34, 0x8000000, RZ, 0xfc, !PT ;  /* 0x0800000022221812 */ /* 0x000fc800078efcff */
[----:B------:R-:W-:-:S04]  /*3f0e0*/  LOP3.LUT R34, R34, 0xfbffffff, RZ, 0xc0, !PT ;  /* 0xfbffffff22227812 */ /* 0x000fc800078ec0ff */
[----:B------:R-:W-:Y:S02]  /*3f0f0*/  @P0 LOP3.LUT R34, R34, 0x4000000, RZ, 0xfc, !PT ;  /* 0x0400000022220812 */ /* 0x000fe400078efcff */
[----:B------:R-:W-:Y:S01]  /*3f100*/  ISETP.LT.AND P1, PT, R9, UR15, !P6 ;  /* 0x0000000f09007c0c */ /* 0x000fe2000f721270 */
[----:B------:R-:W0:Y:S01]  /*3f110*/  LDCU UR15, c[0x0][0x3b8] ;  /* 0x00007700ff0f77ac */ /* 0x000e220008000800 */
[----:B------:R-:W4:Y:S01]  /*3f120*/  LDL.LU R9, [R1+0x41c] ;  /* 0x00041c0001097983 */ /* 0x000f220000300800 */
[----:B------:R-:W-:-:S04]  /*3f130*/  LOP3.LUT R34, R34, 0xfdffffff, RZ, 0xc0, !PT ;  /* 0xfdffffff22227812 */ /* 0x000fc800078ec0ff */
[----:B------:R-:W-:Y:S02]  /*3f140*/  @P2 LOP3.LUT R34, R34, 0x2000000, RZ, 0xfc, !PT ;  /* 0x0200000022222812 */ /* 0x000fe400078efcff */
[----:B---3--:R-:W-:Y:S01]  /*3f150*/  ISETP.LT.AND P0, PT, R10, UR16, !P6 ;  /* 0x000000100a007c0c */ /* 0x008fe2000f701270 */
[----:B------:R-:W3:Y:S01]  /*3f160*/  LDCU UR16, c[0x0][0x3b8] ;  /* 0x00007700ff1077ac */ /* 0x000ee20008000800 */
[----:B------:R-:W3:Y:S01]  /*3f170*/  LDL.LU R10, [R1+0x420] ;  /* 0x00042000010a7983 */ /* 0x000ee20000300800 */
[----:B------:R-:W-:-:S04]  /*3f180*/  LOP3.LUT R34, R34, 0xfeffffff, RZ, 0xc0, !PT ;  /* 0xfeffffff22227812 */ /* 0x000fc800078ec0ff */
[----:B------:R-:W-:Y:S02]  /*3f190*/  @P1 LOP3.LUT R34, R34, 0x1000000, RZ, 0xfc, !PT ;  /* 0x0100000022221812 */ /* 0x000fe400078efcff */
[----:B------:R-:W-:Y:S01]  /*3f1a0*/  ISETP.LT.AND P2, PT, R5, UR17, !P6 ;  /* 0x0000001105007c0c */ /* 0x000fe2000f741270 */
[----:B------:R-:W0:Y:S01]  /*3f1b0*/  LDCU UR17, c[0x0][0x3b8] ;  /* 0x00007700ff1177ac */ /* 0x000e220008000800 */
[----:B------:R-:W3:Y:S01]  /*3f1c0*/  LDL.LU R5, [R1+0x424] ;  /* 0x0004240001057983 */ /* 0x000ee20000300800 */
[----:B------:R-:W-:-:S04]  /*3f1d0*/  LOP3.LUT R34, R34, 0xff7fffff, RZ, 0xc0, !PT ;  /* 0xff7fffff22227812 */ /* 0x000fc800078ec0ff */
[----:B------:R-:W-:Y:S02]  /*3f1e0*/  @P0 LOP3.LUT R34, R34, 0x800000, RZ, 0xfc, !PT ;  /* 0x0080000022220812 */ /* 0x000fe400078efcff */
[----:B------:R-:W-:Y:S01]  /*3f1f0*/  ISETP.LT.AND P1, PT, R6, UR18, !P6 ;  /* 0x0000001206007c0c */ /* 0x000fe2000f721270 */
[----:B------:R-:W0:Y:S01]  /*3f200*/  LDCU UR18, c[0x0][0x3b8] ;  /* 0x00007700ff1277ac */ /* 0x000e220008000800 */
[----:B------:R-:W3:Y:S01]  /*3f210*/  LDL.LU R6, [R1+0x428] ;  /* 0x0004280001067983 */ /* 0x000ee20000300800 */
[----:B------:R-:W-:-:S04]  /*3f220*/  LOP3.LUT R34, R34, 0xffbfffff, RZ, 0xc0, !PT ;  /* 0xffbfffff22227812 */ /* 0x000fc800078ec0ff */
[----:B------:R-:W-:-:S04]  /*3f230*/  @P2 LOP3.LUT R34, R34, 0x400000, RZ, 0xfc, !PT ;  /* 0x0040000022222812 */ /* 0x000fc800078efcff */
[----:B------:R-:W-:-:S04]  /*3f240*/  LOP3.LUT R34, R34, 0xffdfffff, RZ, 0xc0, !PT ;  /* 0xffdfffff22227812 */ /* 0x000fc800078ec0ff */
[----:B------:R-:W-:-:S04]  /*3f250*/  @P1 LOP3.LUT R34, R34, 0x200000, RZ, 0xfc, !PT ;  /* 0x0020000022221812 */ /* 0x000fc800078efcff */
[----:B------:R-:W-:Y:S02]  /*3f260*/  LOP3.LUT R34, R34, 0xffefffff, RZ, 0xc0, !PT ;  /* 0xffefffff22227812 */ /* 0x000fe400078ec0ff */
[----:B--2---:R-:W-:Y:S01]  /*3f270*/  ISETP.LT.AND P0, PT, R0, UR19, !P6 ;  /* 0x0000001300007c0c */ /* 0x004fe2000f701270 */
[----:B------:R-:W2:Y:S01]  /*3f280*/  LDCU UR19, c[0x0][0x3b8] ;  /* 0x00007700ff1377ac */ /* 0x000ea20008000800 */
[----:B------:R-:W2:Y:S11]  /*3f290*/  LDL.LU R0, [R1+0x42c] ;  /* 0x00042c0001007983 */ /* 0x000eb60000300800 */
[----:B------:R-:W-:-:S02]  /*3f2a0*/  @P0 LOP3.LUT R34, R34, 0x100000, RZ, 0xfc, !PT ;  /* 0x0010000022220812 */ /* 0x000fc400078efcff */
[----:B----4-:R-:W-:Y:S02]  /*3f2b0*/  ISETP.LT.AND P2, PT, R14, UR20, !P6 ;  /* 0x000000140e007c0c */ /* 0x010fe4000f741270 */
[----:B------:R-:W4:Y:S01]  /*3f2c0*/  LDL.LU R14, [R1+0x430] ;  /* 0x00043000010e7983 */ /* 0x000f220000300800 */
[----:B------:R-:W-:-:S03]  /*3f2d0*/  ISETP.LT.AND P1, PT, R7, UR21, !P6 ;  /* 0x0000001507007c0c */ /* 0x000fc6000f721270 */
[----:B------:R-:W4:Y:S01]  /*3f2e0*/  LDL.LU R7, [R1+0x434] ;  /* 0x0004340001077983 */ /* 0x000f220000300800 */
[----:B------:R-:W-:-:S03]  /*3f2f0*/  ISETP.LT.AND P0, PT, R24, UR22, !P6 ;  /* 0x0000001618007c0c */ /* 0x000fc6000f701270 */
[----:B------:R-:W4:Y:S01]  /*3f300*/  LDL.LU R24, [R1+0x438] ;  /* 0x0004380001187983 */ /* 0x000f220000300800 */
[----:B------:R-:W-:-:S04]  /*3f310*/  LOP3.LUT R34, R34, 0xfff7ffff, RZ, 0xc0, !PT ;  /* 0xfff7ffff22227812 */ /* 0x000fc800078ec0ff */
[----:B------:R-:W-:-:S04]  /*3f320*/  @P2 LOP3.LUT R34, R34, 0x80000, RZ, 0xfc, !PT ;  /* 0x0008000022222812 */ /* 0x000fc800078efcff */
[----:B------:R-:W-:-:S04]  /*3f330*/  LOP3.LUT R34, R34, 0xfffbffff, RZ, 0xc0, !PT ;  /* 0xfffbffff22227812 */ /* 0x000fc800078ec0ff */
[----:B------:R-:W-:Y:S02]  /*3f340*/  @P1 LOP3.LUT R34, R34, 0x40000, RZ, 0xfc, !PT ;  /* 0x0004000022221812 */ /* 0x000fe400078efcff */
[----:B------:R-:W-:Y:S02]  /*3f350*/  ISETP.LT.AND P2, PT, R9, UR23, !P6 ;  /* 0x0000001709007c0c */ /* 0x000fe4000f741270 */
[----:B------:R-:W4:Y:S01]  /*3f360*/  LDL.LU R9, [R1+0x43c] ;  /* 0x00043c0001097983 */ /* 0x000f220000300800 */
[----:B------:R-:W-:-:S04]  /*3f370*/  LOP3.LUT R34, R34, 0xfffdffff, RZ, 0xc0, !PT ;  /* 0xfffdffff22227812 */ /* 0x000fc800078ec0ff */
[----:B------:R-:W-:Y:S02]  /*3f380*/  @P0 LOP3.LUT R34, R34, 0x20000, RZ, 0xfc, !PT ;  /* 0x0002000022220812 */ /* 0x000fe400078efcff */
[----:B---3--:R-:W-:Y:S02]  /*3f390*/  ISETP.LT.AND P1, PT, R10, UR24, !P6 ;  /* 0x000000180a007c0c */ /* 0x008fe4000f721270 */
        /* <DEDUP_REMOVED lines=14> */
[----:B--2---:R-:W-:Y:S02]  /*3f480*/  ISETP.LT.AND P1, PT, R0, UR27, !P6 ;  /* 0x0000001b00007c0c */ /* 0x004fe4000f721270 */
        /* <DEDUP_REMOVED lines=42> */
[----:B------:R-:W-:Y:S02]  /*3f730*/  LOP3.LUT R34, R34, 0xfffffffb, RZ, 0xc0, !PT ;  /* 0xfffffffb22227812 */ /* 0x000fe400078ec0ff */
[----:B------:R-:W-:Y:S02]  /*3f740*/  ISETP.LT.AND P1, PT, R9, UR39, !P6 ;  /* 0x0000002709007c0c */ /* 0x000fe4000f721270 */
[----:B------:R-:W4:Y:S01]  /*3f750*/  LDL.LU R9, [R1+0x47c] ;  /* 0x00047c0001097983 */ /* 0x000f220000300800 */
[----:B------:R-:W-:Y:S02]  /*3f760*/  @P0 LOP3.LUT R34, R34, 0x4, RZ, 0xfc, !PT ;  /* 0x0000000422220812 */ /* 0x000fe400078efcff */
[----:B---3--:R-:W-:Y:S02]  /*3f770*/  ISETP.LT.AND P0, PT, R10, UR42, !P6 ;  /* 0x0000002a0a007c0c */ /* 0x008fe4000f701270 */
[----:B------:R-:W3:Y:S01]  /*3f780*/  LDL.LU R10, [R1+0x480] ;  /* 0x00048000010a7983 */ /* 0x000ee20000300800 */
[----:B------:R-:W-:-:S04]  /*3f790*/  LOP3.LUT R34, R34, 0xfffffffd, RZ, 0xc0, !PT ;  /* 0xfffffffd22227812 */ /* 0x000fc800078ec0ff */
[----:B------:R-:W-:Y:S02]  /*3f7a0*/  @P2 LOP3.LUT R34, R34, 0x2, RZ, 0xfc, !PT ;  /* 0x0000000222222812 */ /* 0x000fe400078efcff */
[----:B------:R-:W-:Y:S02]  /*3f7b0*/  ISETP.LT.AND P2, PT, R5, UR43, !P6 ;  /* 0x0000002b05007c0c */ /* 0x000fe4000f741270 */
[----:B------:R-:W3:Y:S01]  /*3f7c0*/  LDL.LU R5, [R1+0x484] ;  /* 0x0004840001057983 */ /* 0x000ee20000300800 */
[----:B------:R-:W-:Y:S02]  /*3f7d0*/  LOP3.LUT R34, R34, 0xfffffffe, RZ, 0xc0, !PT ;  /* 0xfffffffe22227812 */ /* 0x000fe400078ec0ff */
[----:B------:R-:W-:Y:S02]  /*3f7e0*/  @P0 LOP3.LUT R25, R25, 0x80000000, RZ, 0xfc, !PT ;  /* 0x8000000019190812 */ /* 0x000fe400078efcff */
[----:B------:R-:W-:Y:S02]  /*3f7f0*/  @P1 LOP3.LUT R34, R34, 0x1, RZ, 0xfc, !PT ;  /* 0x0000000122221812 */ /* 0x000fe400078efcff */
[----:B------:R-:W-:-:S02]  /*3f800*/  ISETP.LT.AND P1, PT, R6, UR44, !P6 ;  /* 0x0000002c06007c0c */ /* 0x000fc4000f721270 */
        /* <DEDUP_REMOVED lines=38> */
[----:B------:R-:W-:Y:S02]  /*3fa70*/  R2UR.FILL UR41, R11 ;  /* 0x000000000b2972ca */ /* 0x000fe400004e0000 */
[----:B--2---:R-:W-:Y:S02]  /*3fa80*/  ISETP.LT.AND P1, PT, R0, UR53, !P6 ;  /* 0x0000003500007c0c */ /* 0x004fe4000f721270 */
[----:B------:R-:W2:Y:S04]  /*3fa90*/  LDL.LU R0, [R1+0x4ac] ;  /* 0x0004ac0001007983 */ /* 0x000ea80000300800 */
[----:B------:R-:W2:Y:S07]  /*3faa0*/  LDL.LU R11, [R1+0x4b0] ;  /* 0x0004b000010b7983 */ /* 0x000eae0000300800 */
[----:B------:R-:W-:-:S02]  /*3fab0*/  @P1 LOP3.LUT R25, R25, 0x100000, RZ, 0xfc, !PT ;  /* 0x0010000019191812 */ /* 0x000fc400078efcff */
[----:B----4-:R-:W-:Y:S02]  /*3fac0*/  ISETP.LT.AND P2, PT, R7, UR55, !P6 ;  /* 0x0000003707007c0c */ /* 0x010fe4000f741270 */
[----:B------:R-:W4:Y:S01]  /*3fad0*/  LDL.LU R7, [R1+0x4b4] ;  /* 0x0004b40001077983 */ /* 0x000f220000300800 */
[----:B------:R-:W-:-:S03]  /*3fae0*/  ISETP.LT.AND P1, PT, R24, UR56, !P6 ;  /* 0x0000003818007c0c */ /* 0x000fc6000f721270 */
[----:B------:R-:W4:Y:S01]  /*3faf0*/  LDL.LU R24, [R1+0x4b8] ;  /* 0x0004b80001187983 */ /* 0x000f220000300800 */
[----:B------:R-:W-:Y:S02]  /*3fb00*/  ISETP.LT.AND P0, PT, R14, UR54, !P6 ;  /* 0x000000360e007c0c */ /* 0x000fe4000f701270 */
[----:B------:R-:W-:Y:S01]  /*3fb10*/  LOP3.LUT R25, R25, 0xfff7ffff, RZ, 0xc0, !PT ;  /* 0xfff7ffff19197812 */ /* 0x000fe200078ec0ff */
[----:B------:R-:W4:Y:S10]  /*3fb20*/  LDL.LU R14, [R1+0x4bc] ;  /* 0x0004bc00010e7983 */ /* 0x000f340000300800 */
[----:B------:R-:W-:-:S04]  /*3fb30*/  @P0 LOP3.LUT R25, R25, 0x80000, RZ, 0xfc, !PT ;  /* 0x0008000019190812 */ /* 0x000fc800078efcff */
[----:B------:R-:W-:-:S04]  /*3fb40*/  LOP3.LUT R25, R25, 0xfffbffff, RZ, 0xc0, !PT ;  /* 0xfffbffff19197812 */ /* 0x000fc800078ec0ff */
[----:B------:R-:W-:Y:S02]  /*3fb50*/  @P2 LOP3.LUT R25, R25, 0x40000, RZ, 0xfc, !PT ;  /* 0x0004000019192812 */ /* 0x000fe400078efcff */
[----:B------:R-:W-:Y:S02]  /*3fb60*/  ISETP.LT.AND P0, PT, R9, UR57, !P6 ;  /* 0x0000003909007c0c */ /* 0x000fe4000f701270 */
[----:B------:R-:W-:Y:S01]  /*3fb70*/  LOP3.LUT R25, R25, 0xfffdffff, RZ, 0xc0, !PT ;  /* 0xfffdffff19197812 */ /* 0x000fe200078ec0ff */
[----:B------:R-:W4:Y:S03]  /*3fb80*/  LDL.LU R9, [R1+0x4c0] ;  /* 0x0004c00001097983 */ /* 0x000f260000300800 */
[----:B------:R-:W-:Y:S02]  /*3fb90*/  @P1 LOP3.LUT R25, R25, 0x20000, RZ, 0xfc, !PT ;  /* 0x0002000019191812 */ /* 0x000fe400078efcff */
[----:B---3--:R-:W-:-:S02]  /*3fba0*/  ISETP.LT.AND P2, PT, R10, UR58, !P6 ;  /* 0x0000003a0a007c0c */ /* 0x008fc4000f741270 */
[----:B------:R-:W-:Y:S01]  /*3fbb0*/  LOP3.LUT R25, R25, 0xfffeffff, RZ, 0xc0, !PT ;  /* 0xfffeffff19197812 */ /* 0x000fe200078ec0ff */
[----:B------:R-:W3:Y:S03]  /*3fbc0*/  LDL.LU R10, [R1+0x4c4] ;  /* 0x0004c400010a7983 */ /* 0x000ee60000300800 */
[----:B------:R-:W-:Y:S02]  /*3fbd0*/  @P0 LOP3.LUT R25, R25, 0x10000, RZ, 0xfc, !PT ;  /* 0x0001000019190812 */ /* 0x000fe400078efcff */
[----:B------:R-:W-:Y:S02]  /*3fbe0*/  ISETP.LT.AND P1, PT, R5, UR59, !P6 ;  /* 0x0000003b05007c0c */ /* 0x000fe4000f721270 */
[----:B------:R-:W-:Y:S01]  /*3fbf0*/  LOP3.LUT R25, R25, 0xffff7fff, RZ, 0xc0, !PT ;  /* 0xffff7fff19197812 */ /* 0x000fe200078ec0ff */
[----:B------:R-:W3:Y:S03]  /*3fc00*/  LDL.LU R5, [R1+0x4c8] ;  /* 0x0004c80001057983 */ /* 0x000ee60000300800 */
[----:B------:R-:W-:-:S02]  /*3fc10*/  @P2 LOP3.LUT R25, R25, 0x8000, RZ, 0xfc, !PT ;  /* 0x0000800019192812 */ /* 0x000fc400078efcff */
        /* <DEDUP_REMOVED lines=13> */
[----:B------:R-:W4:Y:S04]  /*3fcf0*/  LDL.LU R24, [R1+0x4d8] ;  /* 0x0004d80001187983 */ /* 0x000f280000300800 */
[----:B------:R-:W4:Y:S04]  /*3fd00*/  LDL.LU R19, [R1+0x4dc] ;  /* 0x0004dc0001137983 */ /* 0x000f280000300800 */
[----:B------:R-:W4:Y:S04]  /*3fd10*/  LDL.LU R16, [R1+0x4e0] ;  /* 0x0004e00001107983 */ /* 0x000f280000300800 */
[----:B------:R-:W4:Y:S01]  /*3fd20*/  LDL.LU R13, [R1+0x4e4] ;  /* 0x0004e400010d7983 */ /* 0x000f220000300800 */
[----:B------:R-:W-:-:S02]  /*3fd30*/  ISETP.LT.AND P1, PT, R11, UR62, !P6 ;  /* 0x0000003e0b007c0c */ /* 0x000fc4000f721270 */
[----:B------:R-:W-:-:S11]  /*3fd40*/  LOP3.LUT R25, R25, 0xfffff7ff, RZ, 0xc0, !PT ;  /* 0xfffff7ff19197812 */ /* 0x000fd600078ec0ff */
[----:B------:R-:W-:-:S04]  /*3fd50*/  @P1 LOP3.LUT R25, R25, 0x800, RZ, 0xfc, !PT ;  /* 0x0000080019191812 */ /* 0x000fc800078efcff */
[----:B------:R-:W-:-:S04]  /*3fd60*/  LOP3.LUT R25, R25, 0xfffffbff, RZ, 0xc0, !PT ;  /* 0xfffffbff19197812 */ /* 0x000fc800078ec0ff */
[----:B------:R-:W-:Y:S02]  /*3fd70*/  @P0 LOP3.LUT R25, R25, 0x400, RZ, 0xfc, !PT ;  /* 0x0000040019190812 */ /* 0x000fe400078efcff */
[----:B------:R-:W-:Y:S02]  /*3fd80*/  ISETP.LT.AND P1, PT, R14, UR65, !P6 ;  /* 0x000000410e007c0c */ /* 0x000fe4000f721270 */
[----:B------:R-:W-:-:S04]  /*3fd90*/  LOP3.LUT R25, R25, 0xfffffdff, RZ, 0xc0, !PT ;  /* 0xfffffdff19197812 */ /* 0x000fc800078ec0ff */
[----:B------:R-:W-:Y:S02]  /*3fda0*/  @P2 LOP3.LUT R25, R25, 0x200, RZ, 0xfc, !PT ;  /* 0x0000020019192812 */ /* 0x000fe400078efcff */
[----:B------:R-:W-:Y:S02]  /*3fdb0*/  ISETP.LT.AND P0, PT, R9, UR66, !P6 ;  /* 0x0000004209007c0c */ /* 0x000fe4000f701270 */
[----:B------:R-:W-:-:S04]  /*3fdc0*/  LOP3.LUT R25, R25, 0xfffffeff, RZ, 0xc0, !PT ;  /* 0xfffffeff19197812 */ /* 0x000fc800078ec0ff */
[----:B------:R-:W-:Y:S02]  /*3fdd0*/  @P1 LOP3.LUT R25, R25, 0x100, RZ, 0xfc, !PT ;  /* 0x0000010019191812 */ /* 0x000fe400078efcff */
[----:B---3--:R-:W-:Y:S02]  /*3fde0*/  ISETP.LT.AND P2, PT, R10, UR67, !P6 ;  /* 0x000000430a007c0c */ /* 0x008fe4000f741270 */
[----:B------:R-:W-:-:S04]  /*3fdf0*/  LOP3.LUT R25, R25, 0xffffff7f, RZ, 0xc0, !PT ;  /* 0xffffff7f19197812 */ /* 0x000fc800078ec0ff */
[----:B------:R-:W-:-:S04]  /*3fe00*/  @P0 LOP3.LUT R25, R25, 0x80, RZ, 0xfc, !PT ;  /* 0x0000008019190812 */ /* 0x000fc800078efcff */
[----:B------:R-:W-:Y:S02]  /*3fe10*/  LOP3.LUT R25, R25, 0xffffffbf, RZ, 0xc0, !PT ;  /* 0xffffffbf19197812 */ /* 0x000fe400078ec0ff */
[----:B------:R-:W-:Y:S02]  /*3fe20*/  ISETP.LT.AND P1, PT, R5, UR68, !P6 ;  /* 0x0000004405007c0c */ /* 0x000fe4000f721270 */
[----:B------:R-:W-:Y:S02]  /*3fe30*/  @P2 LOP3.LUT R25, R25, 0x40, RZ, 0xfc, !PT ;  /* 0x0000004019192812 */ /* 0x000fe400078efcff */
[----:B------:R-:W-:Y:S02]  /*3fe40*/  R2UR.FILL UR5, R12 ;  /* 0x000000000c0572ca */ /* 0x000fe400004e0000 */
[----:B------:R-:W-:Y:S02]  /*3fe50*/  ISETP.LT.AND P0, PT, R6, UR69, !P6 ;  /* 0x0000004506007c0c */ /* 0x000fe4000f701270 */
[----:B------:R-:W-:-:S05]  /*3fe60*/  LOP3.LUT R25, R25, 0xffffffdf, RZ, 0xc0, !PT ;  /* 0xffffffdf19197812 */ /* 0x000fca00078ec0ff */
[----:B------:R-:W-:-:S04]  /*3fe70*/  @P1 LOP3.LUT R25, R25, 0x20, RZ, 0xfc, !PT ;  /* 0x0000002019191812 */ /* 0x000fc800078efcff */
[----:B------:R-:W-:-:S04]  /*3fe80*/  LOP3.LUT R25, R25, 0xffffffef, RZ, 0xc0, !PT ;  /* 0xffffffef19197812 */ /* 0x000fc800078ec0ff */
[----:B------:R-:W-:-:S04]  /*3fe90*/  @P0 LOP3.LUT R25, R25, 0x10, RZ, 0xfc, !PT ;  /* 0x0000001019190812 */ /* 0x000fc800078efcff */
[----:B------:R-:W-:Y:S02]  /*3fea0*/  LOP3.LUT R25, R25, 0xfffffff7, RZ, 0xc0, !PT ;  /* 0xfffffff719197812 */ /* 0x000fe400078ec0ff */
[----:B--2---:R-:W-:Y:S02]  /*3feb0*/  ISETP.LT.AND P2, PT, R0, UR70, !P6 ;  /* 0x0000004600007c0c */ /* 0x004fe4000f741270 */
[----:B------:R-:W2:Y:S04]  /*3fec0*/  LDL R0, [R1+0xeb4] ;  /* 0x000eb40001007983 */ /* 0x000ea80000100800 */
[----:B------:R-:W3:Y:S04]  /*3fed0*/  LDL.LU R18, [R1+0x4f4] ;  /* 0x0004f40001127983 */ /* 0x000ee80000300800 */
[----:B------:R-:W3:Y:S04]  /*3fee0*/  LDL.LU R15, [R1+0x8a8] ;  /* 0x0008a800010f7983 */ /* 0x000ee80000300800 */
[----:B------:R-:W3:Y:S04]  /*3fef0*/  LDL.LU R12, [R1+0x4f0] ;  /* 0x0004f000010c7983 */ /* 0x000ee80000300800 */
[----:B------:R-:W3:Y:S04]  /*3ff00*/  LDL.LU R11, [R1+0xfb8] ;  /* 0x000fb800010b7983 */ /* 0x000ee80000300800 */
[----:B------:R-:W3:Y:S01]  /*3ff10*/  LDL.LU R14, [R1+0xfc0] ;  /* 0x000fc000010e7983 */ /* 0x000ee20000300800 */
[----:B----4-:R-:W-:-:S03]  /*3ff20*/  ISETP.LT.AND P1, PT, R7, UR71, !P6 ;  /* 0x0000004707007c0c */ /* 0x010fc6000f721270 */
[----:B------:R-:W4:Y:S01]  /*3ff30*/  LDL.LU R9, [R1+0xfb4] ;  /* 0x000fb40001097983 */ /* 0x000f220000300800 */
[----:B------:R-:W-:-:S03]  /*3ff40*/  ISETP.LT.AND P0, PT, R24, UR72, !P6 ;  /* 0x0000004818007c0c */ /* 0x000fc6000f701270 */
[----:B------:R-:W4:Y:S04]  /*3ff50*/  LDL.LU R10, [R1+0xfbc] ;  /* 0x000fbc00010a7983 */ /* 0x000f280000300800 */
[----:B------:R-:W4:Y:S04]  /*3ff60*/  LDL.LU R5, [R1+0xf7c] ;  /* 0x000f7c0001057983 */ /* 0x000f280000300800 */
[----:B------:R-:W4:Y:S04]  /*3ff70*/  LDL.LU R6, [R1+0xf84] ;  /* 0x000f840001067983 */ /* 0x000f280000300800 */
[----:B------:R-:W4:Y:S04]  /*3ff80*/  LDL.LU R7, [R1+0xf78] ;  /* 0x000f780001077983 */ /* 0x000f280000300800 */
[----:B------:R-:W4:Y:S01]  /*3ff90*/  LDL.LU R24, [R1+0xf80] ;  /* 0x000f800001187983 */ /* 0x000f220000300800 */
[----:B------:R-:W-:-:S04]  /*3ffa0*/  @P2 LOP3.LUT R25, R25, 0x8, RZ, 0xfc, !PT ;  /* 0x0000000819192812 */ /* 0x000fc800078efcff */
[----:B------:R-:W-:-:S04]  /*3ffb0*/  LOP3.LUT R25, R25, 0xfffffffb, RZ, 0xc0, !PT ;  /* 0xfffffffb19197812 */ /* 0x000fc800078ec0ff */
[----:B------:R-:W-:-:S04]  /*3ffc0*/  @P1 LOP3.LUT R25, R25, 0x4, RZ, 0xfc, !PT ;  /* 0x0000000419191812 */ /* 0x000fc800078efcff */
[----:B------:R-:W-:Y:S02]  /*3ffd0*/  LOP3.LUT R25, R25, 0xfffffffd, RZ, 0xc0, !PT ;  /* 0xfffffffd19197812 */ /* 0x000fe400078ec0ff */
[----:B------:R-:W-:Y:S02]  /*3ffe0*/  ISETP.LT.AND P2, PT, R16, UR74, !P6 ;  /* 0x0000004a10007c0c */ /* 0x000fe4000f741270 */
[----:B------:R-:W-:Y:S01]  /*3fff0*/  @P0 LOP3.LUT R25, R25, 0x2, RZ, 0xfc, !PT ;  /* 0x0000000219190812 */ /* 0x000fe200078efcff */
[----:B------:R-:W4:Y:S01]  /*40000*/  LDL.LU R16, [R1+0xdc8] ;  /* 0x000dc80001107983 */ /* 0x000f220000300800 */
[----:B------:R-:W-:Y:S02]  /*40010*/  ISETP.LT.AND P3, PT, R19, UR73, !P6 ;  /* 0x0000004913007c0c */ /* 0x000fe4000f761270 */
[----:B------:R-:W-:Y:S02]  /*40020*/  ISETP.LT.AND P1, PT, R13, UR75, !P6 ;  /* 0x0000004b0d007c0c */ /* 0x000fe4000f721270 */
[----:B------:R-:W-:Y:S01]  /*40030*/  ISETP.LT.AND P0, PT, R3, UR76, !P6 ;  /* 0x0000004c03007c0c */ /* 0x000fe2000f701270 */
[----:B------:R-:W4:Y:S01]  /*40040*/  LDL.LU R13, [R1+0xe08] ;  /* 0x000e0800010d7983 */ /* 0x000f220000300800 */
[----:B------:R-:W-:-:S03]  /*40050*/  ISETP.LT.AND P6, PT, R2, UR77, !P6 ;  /* 0x0000004d02007c0c */ /* 0x000fc6000f7c1270 */
[----:B------:R-:W4:Y:S04]  /*40060*/  LDL.LU R2, [R1+0xdb8] ;  /* 0x000db80001027983 */ /* 0x000f280000300800 */
[----:B------:R-:W4:Y:S01]  /*40070*/  LDL.LU R3, [R1+0xde8] ;  /* 0x000de80001037983 */ /* 0x000f220000300800 */
[----:B--2---:R-:W-:Y:S01]  /*40080*/  VIADD R0, R0, UR6 ;  /* 0x0000000600007c36 */ /* 0x004fe20008000000 */
[----:B------:R-:W2:Y:S04]  /*40090*/  LDCU UR6, c[0x0][0x3b8] ;  /* 0x00007700ff0677ac */ /* 0x000ea80008000800 */
[----:B------:R0:W-:Y:S01]  /*400a0*/  STL [R1+0xcc4], R0 ;  /* 0x000cc40001007387 */ /* 0x0001e20000100800 */
[----:B---3--:R-:W-:-:S03]  /*400b0*/  IADD3 R35, PT, PT, R12, R15, R18 ;  /* 0x0000000f0c237210 */ /* 0x008fc60007ffe012 */
[----:B------:R-:W3:Y:S01]  /*400c0*/  LDL.LU R18, [R1+0xcf0] ;  /* 0x000cf00001127983 */ /* 0x000ee20000300800 */
[----:B0-----:R-:W-:Y:S01]  /*400d0*/  VIADD R0, R0, UR7 ;  /* 0x0000000700007c36 */ /* 0x001fe20008000000 */
[----:B------:R-:W0:Y:S02]  /*400e0*/  LDCU UR7, c[0x0][0x3b8] ;  /* 0x00007700ff0777ac */ /* 0x000e240008000800 */
[----:B------:R-:W3:Y:S01]  /*400f0*/  LDL.LU R15, [R1+0xd1c] ;  /* 0x000d1c00010f7983 */ /* 0x000ee20000300800 */
[----:B------:R-:W-:-:S03]  /*40100*/  PRMT R8, R14, 0x5410, R11 ;  /* 0x000054100e087816 */ /* 0x000fc6000000000b */
[----:B------:R-:W2:Y:S04]  /*40110*/  LDL.LU R12, [R1+0xcd8] ;  /* 0x000cd800010c7983 */ /* 0x000ea80000300800 */
[----:B------:R-:W2:Y:S04]  /*40120*/  LDL.LU R14, [R1+0xd08] ;  /* 0x000d0800010e7983 */ /* 0x000ea80000300800 */
[----:B------:R1:W-:Y:S01]  /*40130*/  STL [R1+0xcc0], R0 ;  /* 0x000cc00001007387 */ /* 0x0003e20000100800 */
[----:B----4-:R-:W-:Y:S01]  /*40140*/  PRMT R9, R10, 0x5410, R9 ;  /* 0x000054100a097816 */ /* 0x010fe20000000009 */
[----:B-1----:R-:W-:Y:S01]  /*40150*/  VIADD R0, R0, UR8 ;  /* 0x0000000800007c36 */ /* 0x002fe20008000000 */
[----:B------:R-:W-:Y:S01]  /*40160*/  PRMT R10, R6, 0x5410, R5 ;  /* 0x00005410060a7816 */ /* 0x000fe20000000005 */
[----:B------:R-:W1:Y:S03]  /*40170*/  LDCU UR8, c[0x0][0x3b8] ;  /* 0x00007700ff0877ac */ /* 0x000e660008000800 */
[----:B------:R4:W-:Y:S01]  /*40180*/  STL [R1+0xd18], R0 ;  /* 0x000d180001007387 */ /* 0x0009e20000100800 */
[----:B------:R-:W-:-:S03]  /*40190*/  PRMT R11, R24, 0x5410, R7 ;  /* 0x00005410180b7816 */ /* 0x000fc60000000007 */
[----:B------:R-:W2:Y:S04]  /*401a0*/  LDL.LU R5, [R1+0xbd4] ;  /* 0x000bd40001057983 */ /* 0x000ea80000300800 */
[----:B------:R-:W2:Y:S01]  /*401b0*/  LDL.LU R6, [R1+0xbe4] ;  /* 0x000be40001067983 */ /* 0x000ea20000300800 */
[----:B----4-:R-:W-:Y:S01]  /*401c0*/  VIADD R0, R0, UR9 ;  /* 0x0000000900007c36 */ /* 0x010fe20008000000 */
[----:B------:R-:W4:Y:S02]  /*401d0*/  LDCU UR9, c[0x0][0x3b8] ;  /* 0x00007700ff0977ac */ /* 0x000f240008000800 */
[----:B------:R-:W4:Y:S04]  /*401e0*/  LDL.LU R7, [R1+0xbd0] ;  /* 0x000bd00001077983 */ /* 0x000f280000300800 */
[----:B------:R0:W-:Y:S04]  /*401f0*/  STL [R1+0xd58], R0 ;  /* 0x000d580001007387 */ /* 0x0001e80000100800 */
[----:B------:R-:W4:Y:S04]  /*40200*/  LDL.LU R24, [R1+0xbe0] ;  /* 0x000be00001187983 */ /* 0x000f280000300800 */
[----:B------:R-:W4:Y:S01]  /*40210*/  LDL.LU R21, [R1+0x904] ;  /* 0x0009040001157983 */ /* 0x000f220000300800 */
[----:B0-----:R-:W-:Y:S01]  /*40220*/  VIADD R0, R0, UR10 ;  /* 0x0000000a00007c36 */ /* 0x001fe20008000000 */
[----:B------:R-:W0:Y:S02]  /*40230*/  LDCU UR10, c[0x0][0x3b8] ;  /* 0x00007700ff0a77ac */ /* 0x000e240008000800 */
[----:B------:R0:W-:Y:S04]  /*40240*/  STSM.16.M88.4 [R35], R8 ;  /* 0x0000000823007844 */ /* 0x0001e80000000200 */
[----:B------:R0:W-:Y:S04]  /*40250*/  STL [R1+0xcf4], R0 ;  /* 0x000cf40001007387 */ /* 0x0001e80000100800 */
[----:B------:R-:W4:Y:S01]  /*40260*/  LDL.LU R22, [R1+0x90c] ;  /* 0x00090c0001167983 */ /* 0x000f220000300800 */
[----:B0-----:R-:W-:-:S03]  /*40270*/  PRMT R9, R3, 0x5410, R2 ;  /* 0x0000541003097816 */ /* 0x001fc60000000002 */
[----:B------:R-:W4:Y:S04]  /*40280*/  LDL.LU R2, [R1+0x900] ;  /* 0x0009000001027983 */ /* 0x000f280000300800 */
[----:B------:R-:W4:Y:S01]  /*40290*/  LDL.LU R3, [R1+0x908] ;  /* 0x0009080001037983 */ /* 0x000f220000300800 */
[----:B------:R-:W-:Y:S01]  /*402a0*/  VIADD R0, R0, UR11 ;  /* 0x0000000b00007c36 */ /* 0x000fe20008000000 */
[----:B------:R-:W-:Y:S01]  /*402b0*/  PRMT R8, R13, 0x5410, R16 ;  /* 0x000054100d087816 */ /* 0x000fe20000000010 */
[----:B------:R-:W0:Y:S01]  /*402c0*/  LDCU UR11, c[0x0][0x3b8] ;  /* 0x00007700ff0b77ac */ /* 0x000e220008000800 */
[----:B------:R-:W4:Y:S04]  /*402d0*/  LDL.LU R20, [R1+0x7f4] ;  /* 0x0007f40001147983 */ /* 0x000f280000300800 */
[----:B------:R0:W-:Y:S04]  /*402e0*/  STL [R1+0xd34], R0 ;  /* 0x000d340001007387 */ /* 0x0001e80000100800 */
[----:B------:R-:W4:Y:S04]  /*402f0*/  LDL.LU R17, [R1+0x824] ;  /* 0x0008240001117983 */ /* 0x000f280000300800 */
[----:B------:R-:W4:Y:S04]  /*40300*/  LDL.LU R4, [R1+0x7ec] ;  /* 0x0007ec0001047983 */ /* 0x000f280000300800 */
[----:B------:R-:W4:Y:S01]  /*40310*/  LDL.LU R19, [R1+0x81c] ;  /* 0x00081c0001137983 */ /* 0x000f220000300800 */
[----:B0-----:R-:W-:Y:S01]  /*40320*/  VIADD R0, R0, UR12 ;  /* 0x0000000c00007c36 */ /* 0x001fe20008000000 */
[----:B------:R-:W0:Y:S02]  /*40330*/  LDCU UR12, c[0x0][0x3b8] ;  /* 0x00007700ff0c77ac */ /* 0x000e240008000800 */
[----:B------:R-:W4:Y:S04]  /*40340*/  LDL.LU R16, [R1+0x7bc] ;  /* 0x0007bc0001107983 */ /* 0x000f280000300800 */
[----:B------:R-:W4:Y:S01]  /*40350*/  LDL.LU R13, [R1+0x7c4] ;  /* 0x0007c400010d7983 */ /* 0x000f220000300800 */
[----:B---3--:R-:W-:-:S02]  /*40360*/  PRMT R10, R15, 0x5410, R18 ;  /* 0x000054100f0a7816 */ /* 0x008fc40000000012 */
[----:B--2---:R-:W-:Y:S02]  /*40370*/  PRMT R11, R14, 0x5410, R12 ;  /* 0x000054100e0b7816 */ /* 0x004fe4000000000c */
[----:B------:R-:W2:Y:S04]  /*40380*/  LDL.LU R12, [R1+0x7b8] ;  /* 0x0007b800010c7983 */ /* 0x000ea80000300800 */
[----:B------:R-:W2:Y:S04]  /*40390*/  LDL.LU R14, [R1+0x7c0] ;  /* 0x0007c000010e7983 */ /* 0x000ea80000300800 */
[----:B------:R4:W-:Y:S04]  /*403a0*/  STSM.16.M88.4 [R35+0x800], R8 ;  /* 0x0008000823007844 */ /* 0x0009e80000000200 */
[----:B------:R3:W-:Y:S04]  /*403b0*/  STL [R1+0xcf0], R0 ;  /* 0x000cf00001007387 */ /* 0x0007e80000100800 */
[----:B------:R-:W2:Y:S01]  /*403c0*/  LDL.LU R18, [R1+0xff4] ;  /* 0x000ff40001127983 */ /* 0x000ea20000300800 */
[----:B----4-:R-:W-:-:S03]  /*403d0*/  PRMT R9, R24, 0x5410, R7 ;  /* 0x0000541018097816 */ /* 0x010fc60000000007 */
[----:B------:R-:W4:Y:S01]  /*403e0*/  LDL.LU R24, [R1+0x1008] ;  /* 0x0010080001187983 */ /* 0x000f220000300800 */
[----:B---3--:R-:W-:Y:S01]  /*403f0*/  VIADD R0, R0, UR13 ;  /* 0x0000000d00007c36 */ /* 0x008fe20008000000 */
[----:B------:R-:W-:Y:S01]  /*40400*/  PRMT R8, R6, 0x5410, R5 ;  /* 0x0000541006087816 */ /* 0x000fe20000000005 */
[----:B------:R-:W3:Y:S01]  /*40410*/  LDCU UR13, c[0x0][0x3b8] ;  /* 0x00007700ff0d77ac */ /* 0x000ee20008000800 */
[----:B------:R-:W3:Y:S04]  /*40420*/  LDL.LU R15, [R1+0xfcc] ;  /* 0x000fcc00010f7983 */ /* 0x000ee80000300800 */
[----:B------:R0:W-:Y:S04]  /*40430*/  STL [R1+0xd30], R0 ;  /* 0x000d300001007387 */ /* 0x0001e80000100800 */
[----:B------:R-:W3:Y:S04]  /*40440*/  LDL.LU R5, [R1+0x1004] ;  /* 0x0010040001057983 */ /* 0x000ee80000300800 */
[----:B------:R-:W3:Y:S04]  /*40450*/  LDL.LU R6, [R1+0xf88] ;  /* 0x000f880001067983 */ /* 0x000ee80000300800 */
[----:B------:R-:W3:Y:S01]  /*40460*/  LDL.LU R7, [R1+0xf8c] ;  /* 0x000f8c0001077983 */ /* 0x000ee20000300800 */
[----:B------:R-:W-:-:S03]  /*40470*/  PRMT R11, R3, 0x5410, R2 ;  /* 0x00005410030b7816 */ /* 0x000fc60000000002 */
[----:B------:R-:W3:Y:S04]  /*40480*/  LDL.LU R2, [R1+0xe98] ;  /* 0x000e980001027983 */ /* 0x000ee80000300800 */
[----:B------:R-:W3:Y:S01]  /*40490*/  LDL.LU R3, [R1+0xfb0] ;  /* 0x000fb00001037983 */ /* 0x000ee20000300800 */
[----:B------:R-:W-:-:S05]  /*404a0*/  PRMT R10, R22, 0x5410, R21 ;  /* 0x00005410160a7816 */ /* 0x000fca0000000015 */
[----:B------:R1:W-:Y:S01]  /*404b0*/  STSM.16.M88.4 [R35+0x1000], R8 ;  /* 0x0010000823007844 */ /* 0x0003e20000000200 */
[----:B0-----:R-:W-:Y:S01]  /*404c0*/  VIADD R0, R0, UR14 ;  /* 0x0000000e00007c36 */ /* 0x001fe20008000000 */
[----:B------:R-:W0:Y:S01]  /*404d0*/  LDCU UR14, c[0x0][0x3b8] ;  /* 0x00007700ff0e77ac */ /* 0x000e220008000800 */
[----:B-1----:R-:W-:Y:S02]  /*404e0*/  PRMT R8, R17, 0x5410, R20 ;  /* 0x0000541011087816 */ /* 0x002fe40000000014 */
[----:B------:R-:W-:Y:S02]  /*404f0*/  PRMT R9, R19, 0x5410, R4 ;  /* 0x0000541013097816 */ /* 0x000fe40000000004 */
[----:B------:R-:W-:Y:S01]  /*40500*/  PRMT R10, R13, 0x5410, R16 ;  /* 0x000054100d0a7816 */ /* 0x000fe20000000010 */
[----:B------:R1:W-:Y:S02]  /*40510*/  STL [R1+0xd5c], R0 ;  /* 0x000d5c0001007387 */ /* 0x0003e40000100800 */
[----:B-1----:R-:W-:Y:S01]  /*40520*/  VIADD R0, R0, UR15 ;  /* 0x0000000f00007c36 */ /* 0x002fe20008000000 */
[----:B------:R-:W1:Y:S04]  /*40530*/  LDCU UR15, c[0x0][0x3b8] ;  /* 0x00007700ff0f77ac */ /* 0x000e680008000800 */
[----:B------:R0:W-:Y:S02]  /*40540*/  STL [R1+0xd1c], R0 ;  /* 0x000d1c0001007387 */ /* 0x0001e40000100800 */
[----:B0-----:R-:W-:Y:S01]  /*40550*/  VIADD R0, R0, UR16 ;  /* 0x0000001000007c36 */ /* 0x001fe20008000000 */
[----:B------:R-:W0:Y:S04]  /*40560*/  LDCU UR16, c[0x0][0x3b8] ;  /* 0x00007700ff1077ac */ /* 0x000e280008000800 */
[----:B------:R1:W-:Y:S02]  /*40570*/  STL [R1+0xf80], R0 ;  /* 0x000f800001007387 */ /* 0x0003e40000100800 */
[----:B-1----:R-:W-:Y:S01]  /*40580*/  VIADD R0, R0, UR17 ;  /* 0x0000001100007c36 */ /* 0x002fe20008000000 */
[----:B------:R-:W1:Y:S01]  /*40590*/  LDCU UR17, c[0x0][0x3b8] ;  /* 0x00007700ff1177ac */ /* 0x000e620008000800 */
[----:B--2---:R-:W-:-:S02]  /*405a0*/  PRMT R11, R14, 0x5410, R12 ;  /* 0x000054100e0b7816 */ /* 0x004fc4000000000c */
[----:B------:R-:W2:Y:S04]  /*405b0*/  LDL.LU R12, [R1+0xda8] ;  /* 0x000da800010c7983 */ /* 0x000ea80000300800 */
[----:B------:R4:W-:Y:S04]  /*405c0*/  STSM.16.M88.4 [R35+0x1800], R8 ;  /* 0x0018000823007844 */ /* 0x0009e80000000200 */
[----:B------:R-:W2:Y:S01]  /*405d0*/  LDL.LU R14, [R1+0xe28] ;  /* 0x000e2800010e7983 */ /* 0x000ea20000300800 */
[----:B----4-:R-:W-:Y:S02]  /*405e0*/  PRMT R8, R24, 0x5410, R18 ;  /* 0x0000541018087816 */ /* 0x010fe40000000012 */
[----:B------:R-:W4:Y:S01]  /*405f0*/  S2R R24, SR_TID.X ;  /* 0x0000000000187919 */ /* 0x000f220000002100 */
[----:B------:R0:W-:Y:S02]  /*40600*/  STL [R1+0xf78], R0 ;  /* 0x000f780001007387 */ /* 0x0001e40000100800 */
[----:B0-----:R-:W-:Y:S01]  /*40610*/  VIADD R0, R0, UR18 ;  /* 0x0000001200007c36 */ /* 0x001fe20008000000 */
[----:B---3--:R-:W-:Y:S01]  /*40620*/  PRMT R9, R5, 0x5410, R15 ;  /* 0x0000541005097816 */ /* 0x008fe2000000000f */
[----:B------:R-:W0:Y:S03]  /*40630*/  LDCU UR18, c[0x0][0x3b8] ;  /* 0x00007700ff1277ac */ /* 0x000e260008000800 */
[----:B------:R3:W-:Y:S01]  /*40640*/  STL [R1+0xf7c], R0 ;  /* 0x000f7c0001007387 */ /* 0x0007e20000100800 */
[----:B------:R-:W-:-:S03]  /*40650*/  PRMT R10, R7, 0x5410, R6 ;  /* 0x00005410070a7816 */ /* 0x000fc60000000006 */
[----:B------:R-:W2:Y:S04]  /*40660*/  LDL.LU R5, [R1+0xd98] ;  /* 0x000d980001057983 */ /* 0x000ea80000300800 */
[----:B------:R-:W2:Y:S01]  /*40670*/  LDL.LU R6, [R1+0xe18] ;  /* 0x000e180001067983 */ /* 0x000ea20000300800 */
[----:B----4-:R-:W-:Y:S01]  /*40680*/  LOP3.LUT R24, R24, 0x1ff, RZ, 0xc0, !PT ;  /* 0x000001ff18187812 */ /* 0x010fe200078ec0ff */
[----:B---3--:R-:W-:Y:S01]  /*40690*/  VIADD R0, R0, UR19 ;  /* 0x0000001300007c36 */ /* 0x008fe20008000000 */
[----:B------:R-:W3:Y:S02]  /*406a0*/  LDCU UR19, c[0x0][0x3b8] ;  /* 0x00007700ff1377ac */ /* 0x000ee40008000800 */
[----:B------:R-:W-:Y:S01]  /*406b0*/  LEA R20, R24, UR5, 0x4 ;  /* 0x0000000518147c11 */ /* 0x000fe2000f8e20ff */
[----:B------:R-:W-:Y:S01]  /*406c0*/  BAR.SYNC.DEFER_BLOCKING 0x0 ;  /* 0x0000000000007b1d */ /* 0x000fe20000010000 */
[----:B------:R-:W-:-:S05]  /*406d0*/  PRMT R11, R3, 0x5410, R2 ;  /* 0x00005410030b7816 */ /* 0x000fca0000000002 */
[----:B------:R-:W4:Y:S01]  /*406e0*/  LDCU UR5, c[0x0][0x3b8] ;  /* 0x00007700ff0577ac */ /* 0x000f220008000800 */
[----:B------:R-:W-:Y:S04]  /*406f0*/  STL [R1+0x3a0], R20 ;  /* 0x0003a01401007387 */ /* 0x000fe80000100800 */
[----:B------:R3:W-:Y:S04]  /*40700*/  STL [R1+0xf84], R0 ;  /* 0x000f840001007387 */ /* 0x0007e80000100800 */
[----:B------:R-:W4:Y:S04]  /*40710*/  LDL.LU R7, [R1+0xcb8] ;  /* 0x000cb80001077983 */ /* 0x000f280000300800 */
[----:B------:R-:W4:Y:S04]  /*40720*/  LDL.LU R24, [R1+0xd48] ;  /* 0x000d480001187983 */ /* 0x000f280000300800 */
[----:B------:R-:W0:Y:S01]  /*40730*/  LDS.128 R16, [R20] ;  /* 0x0000000014107984 */ /* 0x000e220000000c00 */
[----:B---3--:R-:W-:-:S03]  /*40740*/  VIADD R0, R0, UR19 ;  /* 0x0000001300007c36 */ /* 0x008fc60008000000 */
[----:B------:R-:W-:Y:S04]  /*40750*/  LDS.128 R28, [R20+0x4000] ;  /* 0x00400000141c7984 */ /* 0x000fe80000000c00 */
[----:B0-----:R-:W-:Y:S04]  /*40760*/  STL.64 [R1+0x40], R16 ;  /* 0x0000401001007387 */ /* 0x001fe80000100a00 */
[----:B------:R-:W-:Y:S04]  /*40770*/  STL.64 [R1+0x48], R18 ;  /* 0x0000481201007387 */ /* 0x000fe80000100a00 */
[----:B------:R-:W0:Y:S04]  /*40780*/  LDS.128 R16, [R20+0x2000] ;  /* 0x0020000014107984 */ /* 0x000e280000000c00 */
[----:B------:R3:W-:Y:S04]  /*40790*/  STL [R1+0xf88], R0 ;  /* 0x000f880001007387 */ /* 0x0007e80000100800 */
[----:B------:R-:W4:Y:S04]  /*407a0*/  LDL.LU R2, [R1+0xca8] ;  /* 0x000ca80001027983 */ /* 0x000f280000300800 */
[----:B------:R-:W4:Y:S04]  /*407b0*/  LDL.LU R3, [R1+0xd28] ;  /* 0x000d280001037983 */ /* 0x000f280000300800 */
[----:B0-----:R-:W-:Y:S04]  /*407c0*/  STL.64 [R1+0x30], R16 ;  /* 0x0000301001007387 */ /* 0x001fe80000100a00 */
[----:B------:R-:W-:Y:S04]  /*407d0*/  STL.64 [R1+0x38], R18 ;  /* 0x0000381201007387 */ /* 0x000fe80000100a00 */
[----:B------:R-:W0:Y:S01]  /*407e0*/  LDS.128 R16, [R20+0x6000] ;  /* 0x0060000014107984 */ /* 0x000e220000000c00 */
[----:B---3--:R-:W-:Y:S01]  /*407f0*/  VIADD R0, R0, UR6 ;  /* 0x0000000600007c36 */ /* 0x008fe20008000000 */
[----:B------:R-:W3:Y:S02]  /*40800*/  LDCU UR6, c[0x0][0x3b8] ;  /* 0x00007700ff0677ac */ /* 0x000ee40008000800 */
[----:B------:R0:W-:Y:S04]  /*40810*/  STL.64 [R1+0x20], R28 ;  /* 0x0000201c01007387 */ /* 0x0001e80000100a00 */
[----:B------:R0:W-:Y:S01]  /*40820*/  STL.64 [R1+0x28], R30 ;  /* 0x0000281e01007387 */ /* 0x0001e20000100a00 */
[----:B------:R-:W-:Y:S06]  /*40830*/  BAR.SYNC.DEFER_BLOCKING 0x0 ;  /* 0x0000000000007b1d */ /* 0x000fec0000010000 */
[----:B0-----:R-:W-:Y:S04]  /*40840*/  STL.64 [R1+0x10], R16 ;  /* 0x0000101001007387 */ /* 0x001fe80000100a00 */
[----:B------:R-:W-:Y:S04]  /*40850*/  STL.64 [R1+0x18], R18 ;  /* 0x0000181201007387 */ /* 0x000fe80000100a00 */
[----:B------:R0:W-:Y:S04]  /*40860*/  STL [R1+0xf8c], R0 ;  /* 0x000f8c0001007387 */ /* 0x0001e80000100800 */
[----:B------:R-:W3:Y:S04]  /*40870*/  LDL.LU R29, [R1+0xbb4] ;  /* 0x000bb400011d7983 */ /* 0x000ee80000300800 */
[----:B------:R-:W3:Y:S01]  /*40880*/  LDL.LU R30, [R1+0xbc4] ;  /* 0x000bc400011e7983 */ /* 0x000ee20000300800 */
[----:B0-----:R-:W-:Y:S01]  /*40890*/  VIADD R0, R0, UR7 ;  /* 0x0000000700007c36 */ /* 0x001fe20008000000 */
[----:B------:R-:W0:Y:S04]  /*408a0*/  LDCU UR7, c[0x0][0x3b8] ;  /* 0x00007700ff0777ac */ /* 0x000e280008000800 */
[----:B------:R1:W-:Y:S04]  /*408b0*/  STL [R1+0xfb0], R0 ;  /* 0x000fb00001007387 */ /* 0x0003e80000100800 */
[----:B------:R-:W3:Y:S04]  /*408c0*/  LDL.LU R31, [R1+0xbb0] ;  /* 0x000bb000011f7983 */ /* 0x000ee80000300800 */
[----:B------:R-:W3:Y:S01]  /*408d0*/  LDL.LU R26, [R1+0xbc0] ;  /* 0x000bc000011a7983 */ /* 0x000ee20000300800 */
[----:B-1----:R-:W-:Y:S01]  /*408e0*/  VIADD R0, R0, UR8 ;  /* 0x0000000800007c36 */ /* 0x002fe20008000000 */
[----:B------:R-:W1:Y:S02]  /*408f0*/  LDCU UR8, c[0x0][0x3b8] ;  /* 0x00007700ff0877ac */ /* 0x000e640008000800 */
        /* <DEDUP_REMOVED lines=14> */
[----:B------:R-:W0:Y:S02]  /*409e0*/  LDCU UR9, c[0x0][0x3b8] ;  /* 0x00007700ff0977ac */ /* 0x000e240008000800 */
[----:B------:R2:W-:Y:S02]  /*409f0*/  STSM.16.M88.4 [R35], R8 ;  /* 0x0000000823007844 */ /* 0x0005e40000000200 */
[----:B--2---:R-:W-:-:S02]  /*40a00*/  PRMT R8, R14, 0x5410, R12 ;  /* 0x000054100e087816 */ /* 0x004fc4000000000c */
[----:B------:R-:W2:Y:S04]  /*40a10*/  LDL.LU R12, [R1+0x1010] ;  /* 0x00101000010c7983 */ /* 0x000ea80000300800 */
[----:B------:R-:W2:Y:S01]  /*40a20*/  LDL.LU R14, [R1+0x103c] ;  /* 0x00103c00010e7983 */ /* 0x000ea20000300800 */
[----:B------:R-:W-:-:S03]  /*40a30*/  PRMT R9, R6, 0x5410, R5 ;  /* 0x0000541006097816 */ /* 0x000fc60000000005 */
[----:B------:R-:W2:Y:S04]  /*40a40*/  LDL.LU R5, [R1+0x100c] ;  /* 0x00100c0001057983 */ /* 0x000ea80000300800 */
[----:B------:R0:W-:Y:S04]  /*40a50*/  STL [R1+0xfcc], R0 ;  /* 0x000fcc0001007387 */ /* 0x0001e80000100800 */
[----:B------:R-:W2:Y:S01]  /*40a60*/  LDL.LU R6, [R1+0x1038] ;  /* 0x0010380001067983 */ /* 0x000ea20000300800 */
[----:B----4-:R-:W-:-:S03]  /*40a70*/  PRMT R10, R24, 0x5410, R7 ;  /* 0x00005410180a7816 */ /* 0x010fc60000000007 */
[----:B------:R-:W4:Y:S04]  /*40a80*/  LDL.LU R7, [R1+0xff0] ;  /* 0x000ff00001077983 */ /* 0x000f280000300800 */
[----:B------:R-:W4:Y:S01]  /*40a90*/  LDL.LU R24, [R1+0x1000] ;  /* 0x0010000001187983 */ /* 0x000f220000300800 */
[----:B------:R-:W-:-:S03]  /*40aa0*/  PRMT R11, R3, 0x5410, R2 ;  /* 0x00005410030b7816 */ /* 0x000fc60000000002 */
[----:B------:R-:W4:Y:S04]  /*40ab0*/  LDL.LU R2, [R1+0xff8] ;  /* 0x000ff80001027983 */ /* 0x000f280000300800 */
[----:B------:R-:W4:Y:S04]  /*40ac0*/  LDL.LU R3, [R1+0xffc] ;  /* 0x000ffc0001037983 */ /* 0x000f280000300800 */
[----:B------:R-:W-:Y:S01]  /*40ad0*/  STSM.16.M88.4 [R35+0x800], R8 ;  /* 0x0008000823007844 */ /* 0x000fe20000000200 */
[----:B0-----:R-:W-:Y:S01]  /*40ae0*/  VIADD R0, R0, UR10 ;  /* 0x0000000a00007c36 */ /* 0x001fe20008000000 */
[----:B------:R-:W0:Y:S04]  /*40af0*/  LDCU UR10, c[0x0][0x3b8] ;  /* 0x00007700ff0a77ac */ /* 0x000e280008000800 */
[----:B------:R1:W-:Y:S02]  /*40b00*/  STL [R1+0xfb8], R0 ;  /* 0x000fb80001007387 */ /* 0x0003e40000100800 */
[----:B-1----:R-:W-:Y:S01]  /*40b10*/  VIADD R0, R0, UR11 ;  /* 0x0000000b00007c36 */ /* 0x002fe20008000000 */
[----:B------:R-:W1:Y:S04]  /*40b20*/  LDCU UR11, c[0x0][0x3b8] ;  /* 0x00007700ff0b77ac */ /* 0x000e680008000800 */
[----:B------:R0:W-:Y:S02]  /*40b30*/  STL [R1+0xfc8], R0 ;  /* 0x000fc80001007387 */ /* 0x0001e40000100800 */
[----:B0-----:R-:W-:Y:S01]  /*40b40*/  VIADD R0, R0, UR12 ;  /* 0x0000000c00007c36 */ /* 0x001fe20008000000 */
[----:B------:R-:W0:Y:S01]  /*40b50*/  LDCU UR12, c[0x0][0x3b8] ;  /* 0x00007700ff0c77ac */ /* 0x000e220008000800 */
[----:B---3--:R-:W-:-:S02]  /*40b60*/  PRMT R8, R30, 0x5410, R29 ;  /* 0x000054101e087816 */ /* 0x008fc4000000001d */
[----:B------:R-:W-:Y:S02]  /*40b70*/  PRMT R9, R26, 0x5410, R31 ;  /* 0x000054101a097816 */ /* 0x000fe4000000001f */
[----:B------:R-:W-:Y:S02]  /*40b80*/  PRMT R10, R36, 0x5410, R37 ;  /* 0x00005410240a7816 */ /* 0x000fe40000000025 */
[----:B------:R-:W-:-:S05]  /*40b90*/  PRMT R11, R21, 0x5410, R23 ;  /* 0x00005410150b7816 */ /* 0x000fca0000000017 */
[----:B------:R3:W-:Y:S02]  /*40ba0*/  STSM.16.M88.4 [R35+0x1000], R8 ;  /* 0x0010000823007844 */ /* 0x0007e40000000200 */
[----:B---3--:R-:W-:Y:S02]  /*40bb0*/  PRMT R8, R17, 0x5410, R22 ;  /* 0x0000541011087816 */ /* 0x008fe40000000016 */
[----:B------:R-:W-:Y:S02]  /*40bc0*/  PRMT R9, R19, 0x5410, R4 ;  /* 0x0000541013097816 */ /* 0x000fe40000000004 */
[----:B------:R-:W-:Y:S02]  /*40bd0*/  PRMT R10, R13, 0x5410, R16 ;  /* 0x000054100d0a7816 */ /* 0x000fe40000000010 */
[----:B------:R-:W-:-:S05]  /*40be0*/  PRMT R11, R15, 0x5410, R18 ;  /* 0x000054100f0b7816 */ /* 0x000fca0000000012 */
[----:B------:R-:W-:Y:S01]  /*40bf0*/  STSM.16.M88.4 [R35+0x1800], R8 ;  /* 0x0018000823007844 */ /* 0x000fe20000000200 */
[----:B------:R-:W-:Y:S06]  /*40c00*/  BAR.SYNC.DEFER_BLOCKING 0x0 ;  /* 0x0000000000007b1d */ /* 0x000fec0000010000 */
[----:B------:R3:W-:Y:S04]  /*40c10*/  STL [R1+0xfb4], R0 ;  /* 0x000fb40001007387 */ /* 0x0007e80000100800 */
[----:B------:R-:W0:Y:S01]  /*40c20*/  LDS.128 R28, [R20] ;  /* 0x00000000141c7984 */ /* 0x000e220000000c00 */
[----:B---3--:R-:W-:Y:S01]  /*40c30*/  VIADD R0, R0, UR13 ;  /* 0x0000000d00007c36 */ /* 0x008fe20008000000 */
[----:B--2---:R-:W-:Y:S01]  /*40c40*/  PRMT R8, R14, 0x5410, R12 ;  /* 0x000054100e087816 */ /* 0x004fe2000000000c */
[----:B------:R-:W2:Y:S03]  /*40c50*/  LDCU UR13, c[0x0][0x3b8] ;  /* 0x00007700ff0d77ac */ /* 0x000ea60008000800 */
[----:B------:R3:W-:Y:S04]  /*40c60*/  STL [R1+0xfc0], R0 ;  /* 0x000fc00001007387 */ /* 0x0007e80000100800 */
[----:B------:R-:W2:Y:S04]  /*40c70*/  LDL.LU R16, [R1+0xe38] ;  /* 0x000e380001107983 */ /* 0x000ea80000300800 */
[----:B------:R-:W2:Y:S01]  /*40c80*/  LDL.LU R13, [R1+0xe88] ;  /* 0x000e8800010d7983 */ /* 0x000ea20000300800 */
[----:B---3--:R-:W-:Y:S01]  /*40c90*/  VIADD R0, R0, UR14 ;  /* 0x0000000e00007c36 */ /* 0x008fe20008000000 */
[----:B------:R-:W3:Y:S04]  /*40ca0*/  LDCU UR14, c[0x0][0x3b8] ;  /* 0x00007700ff0e77ac */ /* 0x000ee80008000800 */
[----:B------:R0:W-:Y:S04]  /*40cb0*/  STL [R1+0xff4], R0 ;  /* 0x000ff40001007387 */ /* 0x0001e80000100800 */
[----:B------:R-:W3:Y:S04]  /*40cc0*/  LDL.LU R12, [R1+0xd78] ;  /* 0x000d7800010c7983 */ /* 0x000ee80000300800 */
[----:B------:R-:W3:Y:S01]  /*40cd0*/  LDL.LU R14, [R1+0xe78] ;  /* 0x000e7800010e7983 */ /* 0x000ee20000300800 */
[----:B0-----:R-:W-:Y:S01]  /*40ce0*/  VIADD R0, R0, UR15 ;  /* 0x0000000f00007c36 */ /* 0x001fe20008000000 */
[----:B------:R-:W-:Y:S01]  /*40cf0*/  PRMT R9, R6, 0x5410, R5 ;  /* 0x0000541006097816 */ /* 0x000fe20000000005 */
[----:B------:R-:W0:Y:S03]  /*40d00*/  LDCU UR15, c[0x0][0x3b8] ;  /* 0x00007700ff0f77ac */ /* 0x000e260008000800 */
[----:B------:R1:W-:Y:S04]  /*40d10*/  STL [R1+0xfc4], R0 ;  /* 0x000fc40001007387 */ /* 0x0003e80000100800 */
[----:B------:R-:W3:Y:S04]  /*40d20*/  LDL.LU R5, [R1+0xc84] ;  /* 0x000c840001057983 */ /* 0x000ee80000300800 */
[----:B------:R-:W3:Y:S01]  /*40d30*/  LDL.LU R6, [R1+0xc94] ;  /* 0x000c940001067983 */ /* 0x000ee20000300800 */
[----:B-1----:R-:W-:Y:S01]  /*40d40*/  VIADD R0, R0, UR16 ;  /* 0x0000001000007c36 */ /* 0x002fe20008000000 */
[----:B----4-:R-:W-:-:S04]  /*40d50*/  PRMT R10, R24, 0x5410, R7 ;  /* 0x00005410180a7816 */ /* 0x010fc80000000007 */
[----:B------:R1:W-:Y:S04]  /*40d60*/  STL [R1+0xff0], R0 ;  /* 0x000ff00001007387 */ /* 0x0003e80000100800 */
[----:B------:R-:W4:Y:S04]  /*40d70*/  LDL.LU R7, [R1+0xc80] ;  /* 0x000c800001077983 */ /* 0x000f280000300800 */
[----:B------:R-:W4:Y:S04]  /*40d80*/  LDL.LU R24, [R1+0xc90] ;  /* 0x000c900001187983 */ /* 0x000f280000300800 */
[----:B------:R-:W-:Y:S04]  /*40d90*/  STL.64 [R1+0x80], R28 ;  /* 0x0000801c01007387 */ /* 0x000fe80000100a00 */
[----:B------:R-:W-:Y:S04]  /*40da0*/  STL.64 [R1+0x88], R30 ;  /* 0x0000881e01007387 */ /* 0x000fe80000100a00 */
[----:B------:R-:W0:Y:S01]  /*40db0*/  LDS.128 R28, [R20+0x2000] ;  /* 0x00200000141c7984 */ /* 0x000e220000000c00 */
[----:B-1----:R-:W-:-:S03]  /*40dc0*/  VIADD R0, R0, UR17 ;  /* 0x0000001100007c36 */ /* 0x002fc60008000000 */
[----:B0-----:R-:W-:Y:S04]  /*40dd0*/  STL.64 [R1+0x70], R28 ;  /* 0x0000701c01007387 */ /* 0x001fe80000100a00 */
[----:B------:R-:W-:Y:S04]  /*40de0*/  STL.64 [R1+0x78], R30 ;  /* 0x0000781e01007387 */ /* 0x000fe80000100a00 */
[----:B------:R-:W0:Y:S04]  /*40df0*/  LDS.128 R28, [R20+0x4000] ;  /* 0x00400000141c7984 */ /* 0x000e280000000c00 */
[----:B------:R1:W-:Y:S04]  /*40e00*/  STL [R1+0xffc], R0 ;  /* 0x000ffc0001007387 */ /* 0x0003e80000100800 */
[----:B0-----:R-:W-:Y:S04]  /*40e10*/  STL.64 [R1+0x60], R28 ;  /* 0x0000601c01007387 */ /* 0x001fe80000100a00 */
[----:B------:R-:W-:Y:S04]  /*40e20*/  STL.64 [R1+0x68], R30 ;  /* 0x0000681e01007387 */ /* 0x000fe80000100a00 */
[----:B------:R-:W0:Y:S01]  /*40e30*/  LDS.128 R28, [R20+0x6000] ;  /* 0x00600000141c7984 */ /* 0x000e220000000c00 */
[----:B-1----:R-:W-:Y:S01]  /*40e40*/  VIADD R0, R0, UR18 ;  /* 0x0000001200007c36 */ /* 0x002fe20008000000 */
[----:B------:R-:W-:Y:S01]  /*40e50*/  PRMT R11, R3, 0x5410, R2 ;  /* 0x00005410030b7816 */ /* 0x000fe20000000002 */
[----:B------:R-:W-:Y:S06]  /*40e60*/  BAR.SYNC.DEFER_BLOCKING 0x0 ;  /* 0x0000000000007b1d */ /* 0x000fec0000010000 */
[----:B0-----:R-:W-:Y:S04]  /*40e70*/  STL.64 [R1+0x50], R28 ;  /* 0x0000501c01007387 */ /* 0x001fe80000100a00 */
[----:B------:R0:W-:Y:S04]  /*40e80*/  STL.64 [R1+0x58], R30 ;  /* 0x0000581e01007387 */ /* 0x0001e80000100a00 */
[----:B0-----:R-:W4:Y:S04]  /*40e90*/  LDL.LU.64 R30, [R1+0x1580] ;  /* 0x00158000011e7983 */ /* 0x001f280000300a00 */
[----:B------:R-:W4:Y:S04]  /*40ea0*/  LDL.LU.64 R28, [R1+0x1578] ;  /* 0x00157800011c7983 */ /* 0x000f280000300a00 */
[----:B------:R-:W4:Y:S04]  /*40eb0*/  LDL.LU R18, [R1+0xb94] ;  /* 0x000b940001127983 */ /* 0x000f280000300800 */
[----:B------:R-:W4:Y:S04]  /*40ec0*/  LDL.LU R15, [R1+0xba4] ;  /* 0x000ba400010f7983 */ /* 0x000f280000300800 */
[----:B------:R0:W-:Y:S04]  /*40ed0*/  STL [R1+0x100c], R0 ;  /* 0x00100c0001007387 */ /* 0x0001e80000100800 */
[----:B------:R-:W4:Y:S04]  /*40ee0*/  LDL.LU R2, [R1+0xb90] ;  /* 0x000b900001027983 */ /* 0x000f280000300800 */
[----:B------:R-:W4:Y:S01]  /*40ef0*/  LDL.LU R3, [R1+0xba0] ;  /* 0x000ba00001037983 */ /* 0x000f220000300800 */
[----:B0-----:R-:W-:Y:S01]  /*40f00*/  VIADD R0, R0, UR5 ;  /* 0x0000000500007c36 */ /* 0x001fe20008000000 */
[----:B------:R-:W0:Y:S02]  /*40f10*/  LDCU UR5, c[0x0][0x3b8] ;  /* 0x00007700ff0577ac */ /* 0x000e240008000800 */
[----:B------:R-:W4:Y:S04]  /*40f20*/  LDL.LU R37, [R1+0xaa4] ;  /* 0x000aa40001257983 */ /* 0x000f280000300800 */
[----:B------:R-:W4:Y:S04]  /*40f30*/  LDL.LU R36, [R1+0xab4] ;  /* 0x000ab40001247983 */ /* 0x000f280000300800 */
[----:B------:R1:W-:Y:S04]  /*40f40*/  STL [R1+0xff8], R0 ;  /* 0x000ff80001007387 */ /* 0x0003e80000100800 */
[----:B------:R-:W4:Y:S04]  /*40f50*/  LDL.LU R23, [R1+0xaa0] ;  /* 0x000aa00001177983 */ /* 0x000f280000300800 */
[----:B------:R-:W4:Y:S01]  /*40f60*/  LDL.LU R21, [R1+0xab0] ;  /* 0x000ab00001157983 */ /* 0x000f220000300800 */
[----:B-1----:R-:W-:Y:S01]  /*40f70*/  VIADD R0, R0, UR6 ;  /* 0x0000000600007c36 */ /* 0x002fe20008000000 */
[----:B------:R-:W1:Y:S02]  /*40f80*/  LDCU UR6, c[0x0][0x3b8] ;  /* 0x00007700ff0677ac */ /* 0x000e640008000800 */
[----:B------:R2:W-:Y:S04]  /*40f90*/  STSM.16.M88.4 [R35], R8 ;  /* 0x0000000823007844 */ /* 0x0005e80000000200 */
[----:B------:R-:W4:Y:S04]  /*40fa0*/  LDL.LU R22, [R1+0x914] ;  /* 0x0009140001167983 */ /* 0x000f280000300800 */
[----:B------:R-:W4:Y:S01]  /*40fb0*/  LDL.LU R17, [R1+0x91c] ;  /* 0x00091c0001117983 */ /* 0x000f220000300800 */
[----:B--2---:R-:W-:-:S02]  /*40fc0*/  PRMT R8, R13, 0x5410, R16 ;  /* 0x000054100d087816 */ /* 0x004fc40000000010 */
[----:B---3--:R-:W-:Y:S02]  /*40fd0*/  PRMT R9, R14, 0x5410, R12 ;  /* 0x000054100e097816 */ /* 0x008fe4000000000c */
[----:B------:R-:W2:Y:S04]  /*40fe0*/  LDL.LU R12, [R1+0x910] ;  /* 0x00091000010c7983 */ /* 0x000ea80000300800 */
[----:B------:R3:W-:Y:S04]  /*40ff0*/  STL [R1+0x1008], R0 ;  /* 0x0010080001007387 */ /* 0x0007e80000100800 */
[----:B------:R-:W2:Y:S04]  /*41000*/  LDL.LU R14, [R1+0x918] ;  /* 0x00091800010e7983 */ /* 0x000ea80000300800 */
[----:B------:R-:W2:Y:S01]  /*41010*/  LDL.LU R4, [R1+0x884] ;  /* 0x0008840001047983 */ /* 0x000ea20000300800 */
[----:B------:R-:W-:Y:S01]  /*41020*/  PRMT R10, R6, 0x5410, R5 ;  /* 0x00005410060a7816 */ /* 0x000fe20000000005 */
[----:B---3--:R-:W-:Y:S01]  /*41030*/  VIADD R0, R0, UR7 ;  /* 0x0000000700007c36 */ /* 0x008fe20008000000 */
[----:B------:R-:W3:Y:S01]  /*41040*/  LDCU UR7, c[0x0][0x3b8] ;  /* 0x00007700ff0777ac */ /* 0x000ee20008000800 */
[----:B------:R-:W3:Y:S04]  /*41050*/  LDL.LU R19, [R1+0x894] ;  /* 0x0008940001137983 */ /* 0x000ee80000300800 */
[----:B------:R-:W3:Y:S04]  /*41060*/  LDL.LU R5, [R1+0x880] ;  /* 0x0008800001057983 */ /* 0x000ee80000300800 */
[----:B------:R-:W3:Y:S04]  /*41070*/  LDL.LU R6, [R1+0x890] ;  /* 0x0008900001067983 */ /* 0x000ee80000300800 */
[----:B------:R-:W3:Y:S01]  /*41080*/  LDL.LU R16, [R1+0x108c] ;  /* 0x00108c0001107983 */ /* 0x000ee20000300800 */
[----:B----4-:R-:W-:-:S03]  /*41090*/  PRMT R11, R24, 0x5410, R7 ;  /* 0x00005410180b7816 */ /* 0x010fc60000000007 */
[----:B------:R-:W4:Y:S04]  /*410a0*/  LDL.LU R13, [R1+0x10a4] ;  /* 0x0010a400010d7983 */ /* 0x000f280000300800 */
[----:B------:R-:W4:Y:S04]  /*410b0*/  LDL.LU R7, [R1+0x1088] ;  /* 0x0010880001077983 */ /* 0x000f280000300800 */
[----:B------:R0:W-:Y:S04]  /*410c0*/  STL [R1+0x1010], R0 ;  /* 0x0010100001007387 */ /* 0x0001e80000100800 */
[----:B------:R-:W4:Y:S04]  /*410d0*/  LDL.LU R24, [R1+0x10a0] ;  /* 0x0010a00001187983 */ /* 0x000f280000300800 */
[----:B------:R1:W-:Y:S01]  /*410e0*/  STSM.16.M88.4 [R35+0x800], R8 ;  /* 0x0008000823007844 */ /* 0x0003e20000000200 */
[----:B0-----:R-:W-:Y:S01]  /*410f0*/  VIADD R0, R0, UR8 ;  /* 0x0000000800007c36 */ /* 0x001fe20008000000 */
[----:B------:R-:W0:Y:S01]  /*41100*/  LDCU UR8, c[0x0][0x3b8] ;  /* 0x00007700ff0877ac */ /* 0x000e220008000800 */
[----:B-1----:R-:W-:-:S02]  /*41110*/  PRMT R9, R3, 0x5410, R2 ;  /* 0x0000541003097816 */ /* 0x002fc40000000002 */
[----:B------:R-:W4:Y:S04]  /*41120*/  LDL.LU R2, [R1+0x1044] ;  /* 0x0010440001027983 */ /* 0x000f280000300800 */
[----:B------:R-:W4:Y:S01]  /*41130*/  LDL.LU R3, [R1+0x1084] ;  /* 0x0010840001037983 */ /* 0x000f220000300800 */
[----:B------:R-:W-:-:S03]  /*41140*/  PRMT R8, R15, 0x5410, R18 ;  /* 0x000054100f087816 */ /* 0x000fc60000000012 */
[----:B------:R1:W-:Y:S04]  /*41150*/  STL [R1+0x1000], R0 ;  /* 0x0010000001007387 */ /* 0x0003e80000100800 */
[----:B------:R-:W4:Y:S04]  /*41160*/  LDL.LU R18, [R1+0x104c] ;  /* 0x00104c0001127983 */ /* 0x000f280000300800 */
[----:B------:R-:W4:Y:S01]  /*41170*/  LDL.LU R15, [R1+0x1050] ;  /* 0x00105000010f7983 */ /* 0x000f220000300800 */
[----:B-1----:R-:W-:Y:S01]  /*41180*/  VIADD R0, R0, UR9 ;  /* 0x0000000900007c36 */ /* 0x002fe20008000000 */
[----:B------:R-:W-:Y:S01]  /*41190*/  PRMT R10, R36, 0x5410, R37 ;  /* 0x00005410240a7816 */ /* 0x000fe20000000025 */
[----:B------:R-:W1:Y:S03]  /*411a0*/  LDCU UR9, c[0x0][0x3b8] ;  /* 0x00007700ff0977ac */ /* 0x000e660008000800 */
[----:B------:R0:W-:Y:S01]  /*411b0*/  STL [R1+0x1040], R0 ;  /* 0x0010400001007387 */ /* 0x0001e20000100800 */
[----:B------:R-:W-:Y:S01]  /*411c0*/  PRMT R11, R21, 0x5410, R23 ;  /* 0x00005410150b7816 */ /* 0x000fe20000000017 */
[----:B0-----:R-:W-:-:S04]  /*411d0*/  VIADD R0, R0, UR10 ;  /* 0x0000000a00007c36 */ /* 0x001fc80008000000 */
[----:B------:R-:W-:Y:S01]  /*411e0*/  STSM.16.M88.4 [R35+0x1000], R8 ;  /* 0x0010000823007844 */ /* 0x000fe20000000200 */
[----:B------:R-:W0:Y:S03]  /*411f0*/  LDCU UR10, c[0x0][0x3b8] ;  /* 0x00007700ff0a77ac */ /* 0x000e260008000800 */
[----:B------:R1:W-:Y:S02]  /*41200*/  STL [R1+0x1004], R0 ;  /* 0x0010040001007387 */ /* 0x0003e40000100800 */
[----:B-1----:R-:W-:Y:S01]  /*41210*/  VIADD R0, R0, UR11 ;  /* 0x0000000b00007c36 */ /* 0x002fe20008000000 */
[----:B------:R-:W1:Y:S01]  /*41220*/  LDCU UR11, c[0x0][0x3b8] ;  /* 0x00007700ff0b77ac */ /* 0x000e620008000800 */
[----:B------:R-:W-:Y:S02]  /*41230*/  PRMT R8, R17, 0x5410, R22 ;  /* 0x0000541011087816 */ /* 0x000fe40000000016 */
[----:B--2---:R-:W-:-:S02]  /*41240*/  PRMT R9, R14, 0x5410, R12 ;  /* 0x000054100e097816 */ /* 0x004fc4000000000c */
[----:B------:R-:W2:Y:S04]  /*41250*/  LDL.LU R12, [R1+0x1054] ;  /* 0x00105400010c7983 */ /* 0x000ea80000300800 */
[----:B------:R-:W2:Y:S01]  /*41260*/  LDL.LU R14, [R1+0x1074] ;  /* 0x00107400010e7983 */ /* 0x000ea20000300800 */
[----:B---3--:R-:W-:-:S03]  /*41270*/  PRMT R10, R19, 0x5410, R4 ;  /* 0x00005410130a7816 */ /* 0x008fc60000000004 */
[----:B------:R3:W-:Y:S01]  /*41280*/  STL [R1+0x103c], R0 ;  /* 0x00103c0001007387 */ /* 0x0007e20000100800 */
[----:B------:R-:W-:-:S03]  /*41290*/  PRMT R11, R6, 0x5410, R5 ;  /* 0x00005410060b7816 */ /* 0x000fc60000000005 */
[----:B------:R-:W2:Y:S01]  /*412a0*/  LDL.LU R5, [R1+0xd68] ;  /* 0x000d680001057983 */ /* 0x000ea20000300800 */
[----:B---3--:R-:W-:Y:S01]  /*412b0*/  VIADD R0, R0, UR12 ;  /* 0x0000000c00007c36 */ /* 0x008fe20008000000 */
[----:B------:R-:W3:Y:S02]  /*412c0*/  LDCU UR12, c[0x0][0x3b8] ;  /* 0x00007700ff0c77ac */ /* 0x000ee40008000800 */
[----:B------:R-:W2:Y:S04]  /*412d0*/  LDL.LU R6, [R1+0x1070] ;  /* 0x0010700001067983 */ /* 0x000ea80000300800 */
[----:B------:R-:W-:Y:S04]  /*412e0*/  STSM.16.M88.4 [R35+0x1800], R8 ;  /* 0x0018000823007844 */ /* 0x000fe80000000200 */
[----:B------:R0:W-:Y:S02]  /*412f0*/  STL [R1+0x1048], R0 ;  /* 0x0010480001007387 */ /* 0x0001e40000100800 */
[----:B0-----:R-:W-:Y:S01]  /*41300*/  VIADD R0, R0, UR13 ;  /* 0x0000000d00007c36 */ /* 0x001fe20008000000 */
[----:B------:R-:W0:Y:S01]  /*41310*/  LDCU UR13, c[0x0][0x3b8] ;  /* 0x00007700ff0d77ac */ /* 0x000e220008000800 */
[----:B----4-:R-:W-:-:S02]  /*41320*/  PRMT R9, R24, 0x5410, R7 ;  /* 0x0000541018097816 */ /* 0x010fc40000000007 */
[----:B------:R-:W4:Y:S04]  /*41330*/  LDL.LU R7, [R1+0xc64] ;  /* 0x000c640001077983 */ /* 0x000f280000300800 */
[----:B------:R-:W4:Y:S04]  /*41340*/  LDL.LU R24, [R1+0xc74] ;  /* 0x000c740001187983 */ /* 0x000f280000300800 */
[----:B------:R0:W-:Y:S01]  /*41350*/  STL [R1+0x1038], R0 ;  /* 0x0010380001007387 */ /* 0x0001e20000100800 */
[----:B------:R-:W-:Y:S01]  /*41360*/  PRMT R8, R13, 0x5410, R16 ;  /* 0x000054100d087816 */ /* 0x000fe20000000010 */
[----:B0-----:R-:W-:Y:S01]  /*41370*/  VIADD R0, R0, UR14 ;  /* 0x0000000e00007c36 */ /* 0x001fe20008000000 */
[----:B------:R-:W0:Y:S01]  /*41380*/  LDCU UR14, c[0x0][0x3b8] ;  /* 0x00007700ff0e77ac */ /* 0x000e220008000800 */
[----:B------:R-:W-:-:S02]  /*41390*/  PRMT R10, R3, 0x5410, R2 ;  /* 0x00005410030a7816 */ /* 0x000fc40000000002 */
[----:B------:R-:W3:Y:S04]  /*413a0*/  LDL.LU R2, [R1+0xc60] ;  /* 0x000c600001027983 */ /* 0x000ee80000300800 */
[----:B------:R-:W3:Y:S01]  /*413b0*/  LDL.LU R3, [R1+0xc70] ;  /* 0x000c700001037983 */ /* 0x000ee20000300800 */
[----:B------:R-:W-:Y:S01]  /*413c0*/  PRMT R11, R15, 0x5410, R18 ;  /* 0x000054100f0b7816 */ /* 0x000fe20000000012 */
[----:B------:R-:W-:Y:S06]  /*413d0*/  BAR.SYNC.DEFER_BLOCKING 0x0 ;  /* 0x0000000000007b1d */ /* 0x000fec0000010000 */
[----:B------:R-:W0:Y:S04]  /*413e0*/  LDS.128 R16, [R20] ;  /* 0x0000000014107984 */ /* 0x000e280000000c00 */
[----:B------:R0:W-:Y:S04]  /*413f0*/  STL [R1+0x1044], R0 ;  /* 0x0010440001007387 */ /* 0x0001e80000100800 */
[----:B0-----:R-:W-:Y:S04]  /*41400*/  STL.64 [R1+0xc0], R16 ;  /* 0x0000c01001007387 */ /* 0x001fe80000100a00 */
[----:B------:R-:W-:Y:S04]  /*41410*/  STL.64 [R1+0xc8], R18 ;  /* 0x0000c81201007387 */ /* 0x000fe80000100a00 */
[----:B------:R-:W0:Y:S01]  /*41420*/  LDS.128 R16, [R20+0x2000] ;  /* 0x0020000014107984 */ /* 0x000e220000000c00 */
[----:B------:R-:W-:-:S03]  /*41430*/  VIADD R0, R0, UR15 ;  /* 0x0000000f00007c36 */ /* 0x000fc60008000000 */
[----:B0-----:R-:W-:Y:S04]  /*41440*/  STL.64 [R1+0xb0], R16 ;  /* 0x0000b01001007387 */ /* 0x001fe80000100a00 */
[----:B------:R-:W-:Y:S04]  /*41450*/  STL.64 [R1+0xb8], R18 ;  /* 0x0000b81201007387 */ /* 0x000fe80000100a00 */
[----:B------:R-:W0:Y:S04]  /*41460*/  LDS.128 R16, [R20+0x4000] ;  /* 0x0040000014107984 */ /* 0x000e280000000c00 */
[----:B------:R0:W-:Y:S04]  /*41470*/  STL [R1+0x1050], R0 ;  /* 0x0010500001007387 */ /* 0x0001e80000100800 */
[----:B0-----:R-:W-:Y:S04]  /*41480*/  STL.64 [R1+0xa0], R16 ;  /* 0x0000a01001007387 */ /* 0x001fe80000100a00 */
[----:B------:R-:W-:Y:S04]  /*41490*/  STL.64 [R1+0xa8], R18 ;  /* 0x0000a81201007387 */ /* 0x000fe80000100a00 */
[----:B------:R-:W0:Y:S01]  /*414a0*/  LDS.128 R16, [R20+0x6000] ;  /* 0x0060000014107984 */ /* 0x000e220000000c00 */
[----:B------:R-:W-:Y:S01]  /*414b0*/  BAR.SYNC.DEFER_BLOCKING 0x0 ;  /* 0x0000000000007b1d */ /* 0x000fe20000010000 */
[----:B------:R-:W-:-:S05]  /*414c0*/  VIADD R0, R0, UR5 ;  /* 0x0000000500007c36 */ /* 0x000fca0008000000 */
[----:B------:R-:W0:Y:S01]  /*414d0*/  LDCU UR5, c[0x0][0x3b8] ;  /* 0x00007700ff0577ac */ /* 0x000e220008000800 */
[----:B------:R-:W-:Y:S04]  /*414e0*/  STSM.16.M88.4 [R35], R8 ;  /* 0x0000000823007844 */ /* 0x000fe80000000200 */
[----:B0-----:R-:W-:Y:S04]  /*414f0*/  STL.64 [R1+0x90], R16 ;  /* 0x0000901001007387 */ /* 0x001fe80000100a00 */
[----:B------:R-:W-:Y:S04]  /*41500*/  STL.64 [R1+0x98], R18 ;  /* 0x0000981201007387 */ /* 0x000fe80000100a00 */
[----:B------:R0:W-:Y:S04]  /*41510*/  STL [R1+0x1084], R0 ;  /* 0x0010840001007387 */ /* 0x0001e80000100800 */
[----:B------:R-:W3:Y:S04]  /*41520*/  LDL.LU R26, [R1+0xb80] ;  /* 0x000b8000011a7983 */ /* 0x000ee80000300800 */
[----:B------:R-:W3:Y:S01]  /*41530*/  LDL.LU R37, [R1+0xa84] ;  /* 0x000a840001257983 */ /* 0x000ee20000300800 */
[----:B0-----:R-:W-:Y:S01]  /*41540*/  VIADD R0, R0, UR6 ;  /* 0x0000000600007c36 */ /* 0x001fe20008000000 */
[----:B--2---:R-:W-:Y:S01]  /*41550*/  PRMT R9, R6, 0x5410, R5 ;  /* 0x0000541006097816 */ /* 0x004fe20000000005 */
[----:B------:R-:W0:Y:S03]  /*41560*/  LDCU UR6, c[0x0][0x3b8] ;  /* 0x00007700ff0677ac */ /* 0x000e260008000800 */
[----:B------:R2:W-:Y:S04]  /*41570*/  STL [R1+0x104c], R0 ;  /* 0x00104c0001007387 */ /* 0x0005e80000100800 */
[----:B------:R-:W3:Y:S04]  /*41580*/  LDL.LU R36, [R1+0xa94] ;  /* 0x000a940001247983 */ /* 0x000ee80000300800 */
[----:B------:R-:W3:Y:S01]  /*41590*/  LDL.LU R23, [R1+0xa80] ;  /* 0x000a800001177983 */ /* 0x000ee20000300800 */
[----:B--2---:R-:W-:Y:S01]  /*415a0*/  VIADD R0, R0, UR7 ;  /* 0x0000000700007c36 */ /* 0x004fe20008000000 */
[----:B----4-:R-:W-:-:S02]  /*415b0*/  PRMT R10, R24, 0x5410, R7 ;  /* 0x00005410180a7816 */ /* 0x010fc40000000007 */
[----:B------:R-:W2:Y:S01]  /*415c0*/  LDL.LU R21, [R1+0xa90] ;  /* 0x000a900001157983 */ /* 0x000ea20000300800 */
[----:B------:R-:W-:Y:S01]  /*415d0*/  PRMT R8, R14, 0x5410, R12 ;  /* 0x000054100e087816 */ /* 0x000fe2000000000c */
[----:B------:R-:W4:Y:S02]  /*415e0*/  LDCU UR7, c[0x0][0x3b8] ;  /* 0x00007700ff0777ac */ /* 0x000f240008000800 */
[----:B------:R-:W2:Y:S04]  /*415f0*/  LDL.LU R22, [R1+0x994] ;  /* 0x0009940001167983 */ /* 0x000ea80000300800 */
[----:B------:R-:W2:Y:S04]  /*41600*/  LDL.LU R17, [R1+0x9a4] ;  /* 0x0009a40001117983 */ /* 0x000ea80000300800 */
[----:B------:R-:W2:Y:S04]  /*41610*/  LDL.LU R5, [R1+0x990] ;  /* 0x0009900001057983 */ /* 0x000ea80000300800 */
[----:B------:R0:W-:Y:S04]  /*41620*/  STL [R1+0x1074], R0 ;  /* 0x0010740001007387 */ /* 0x0001e80000100800 */
[----:B------:R-:W2:Y:S04]  /*41630*/  LDL.LU R6, [R1+0x9a0] ;  /* 0x0009a00001067983 */ /* 0x000ea80000300800 */
[----:B------:R-:W2:Y:S01]  /*41640*/  LDL.LU R4, [R1+0x864] ;  /* 0x0008640001047983 */ /* 0x000ea20000300800 */
[----:B0-----:R-:W-:Y:S01]  /*41650*/  VIADD R0, R0, UR8 ;  /* 0x0000000800007c36 */ /* 0x001fe20008000000 */
[----:B------:R-:W0:Y:S02]  /*41660*/  LDCU UR8, c[0x0][0x3b8] ;  /* 0x00007700ff0877ac */ /* 0x000e240008000800 */
[----:B------:R-:W2:Y:S04]  /*41670*/  LDL.LU R19, [R1+0x874] ;  /* 0x0008740001137983 */ /* 0x000ea80000300800 */
[----:B------:R-:W2:Y:S04]  /*41680*/  LDL.LU R7, [R1+0x860] ;  /* 0x0008600001077983 */ /* 0x000ea80000300800 */
[----:B------:R-:W2:Y:S04]  /*41690*/  LDL.LU R24, [R1+0x870] ;  /* 0x0008700001187983 */ /* 0x000ea80000300800 */
[----:B------:R-:W2:Y:S04]  /*416a0*/  LDL.LU R16, [R1+0x110c] ;  /* 0x00110c0001107983 */ /* 0x000ea80000300800 */
[----:B------:R-:W2:Y:S04]  /*416b0*/  LDL.LU R13, [R1+0x1128] ;  /* 0x00112800010d7983 */ /* 0x000ea80000300800 */
[----:B------:R-:W2:Y:S01]  /*416c0*/  LDL.LU R18, [R1+0x1104] ;  /* 0x0011040001127983 */ /* 0x000ea20000300800 */
[----:B---3--:R-:W-:-:S03]  /*416d0*/  PRMT R11, R3, 0x5410, R2 ;  /* 0x00005410030b7816 */ /* 0x008fc60000000002 */
[----:B------:R-:W-:Y:S04]  /*416e0*/  STL [R1+0x10a4], R0 ;  /* 0x0010a40001007387 */ /* 0x000fe80000100800 */
[----:B------:R-:W3:Y:S04]  /*416f0*/  LDL.LU R15, [R1+0x1110] ;  /* 0x00111000010f7983 */ /* 0x000ee80000300800 */
[----:B------:R-:W2:Y:S04]  /*41700*/  LDL.LU R12, [R1+0x10d8] ;  /* 0x0010d800010c7983 */ /* 0x000ea80000300800 */
[----:B------:R-:W2:Y:S04]  /*41710*/  LDL.LU R14, [R1+0x10ec] ;  /* 0x0010ec00010e7983 */ /* 0x000ea80000300800 */
[----:B------:R-:W2:Y:S04]  /*41720*/  LDL.LU R2, [R1+0x10dc] ;  /* 0x0010dc0001027983 */ /* 0x000ea80000300800 */
[----:B------:R-:W2:Y:S04]  /*41730*/  LDL.LU R3, [R1+0x10e4] ;  /* 0x0010e40001037983 */ /* 0x000ea80000300800 */
[----:B------:R0:W-:Y:S04]  /*41740*/  STSM.16.M88.4 [R35+0x800], R8 ;  /* 0x0008000823007844 */ /* 0x0001e80000000200 */
[----:B0-----:R-:W2:Y:S04]  /*41750*/  LDL.LU R9, [R1+0xb74] ;  /* 0x000b740001097983 */ /* 0x001ea80000300800 */
[----:B------:R-:W2:Y:S04]  /*41760*/  LDL.LU R10, [R1+0xb84] ;  /* 0x000b8400010a7983 */ /* 0x000ea80000300800 */
[----:B------:R-:W3:Y:S01]  /*41770*/  LDL.LU R11, [R1+0xb70] ;  /* 0x000b7000010b7983 */ /* 0x000ee20000300800 */
[----:B------:R-:W-:Y:S01]  /*41780*/  VIADD R0, R0, UR9 ;  /* 0x0000000900007c36 */ /* 0x000fe20008000000 */
[----:B------:R-:W0:Y:S04]  /*41790*/  LDCU UR9, c[0x0][0x3b8] ;  /* 0x00007700ff0977ac */ /* 0x000e280008000800 */
        /* <DEDUP_REMOVED lines=10> */
[----:B------:R-:W-:Y:S02]  /*41840*/  PRMT R10, R36, 0x5410, R37 ;  /* 0x00005410240a7816 */ /* 0x000fe40000000025 */
[----:B---3--:R-:W-:Y:S02]  /*41850*/  PRMT R9, R26, 0x5410, R11 ;  /* 0x000054101a097816 */ /* 0x008fe4000000000b */
[----:B------:R-:W-:-:S05]  /*41860*/  PRMT R11, R21, 0x5410, R23 ;  /* 0x00005410150b7816 */ /* 0x000fca0000000017 */
[----:B------:R2:W-:Y:S02]  /*41870*/  STSM.16.M88.4 [R35+0x1000], R8 ;  /* 0x0010000823007844 */ /* 0x0005e40000000200 */
[----:B--2---:R-:W-:Y:S02]  /*41880*/  PRMT R8, R17, 0x5410, R22 ;  /* 0x0000541011087816 */ /* 0x004fe40000000016 */
[----:B------:R-:W-:Y:S02]  /*41890*/  PRMT R9, R6, 0x5410, R5 ;  /* 0x0000541006097816 */ /* 0x000fe40000000005 */
[----:B------:R-:W-:Y:S01]  /*418a0*/  PRMT R10, R19, 0x5410, R4 ;  /* 0x00005410130a7816 */ /* 0x000fe20000000004 */
[----:B------:R-:W2:Y:S01]  /*418b0*/  LDL.LU R5, [R1+0x10f4] ;  /* 0x0010f40001057983 */ /* 0x000ea20000300800 */
[----:B------:R-:W-:-:S03]  /*418c0*/  PRMT R11, R24, 0x5410, R7 ;  /* 0x00005410180b7816 */ /* 0x000fc60000000007 */
[----:B------:R-:W2:Y:S04]  /*418d0*/  LDL.LU R6, [R1+0x1100] ;  /* 0x0011000001067983 */ /* 0x000ea80000300800 */
[----:B------:R3:W-:Y:S02]  /*418e0*/  STSM.16.M88.4 [R35+0x1800], R8 ;  /* 0x0018000823007844 */ /* 0x0007e40000000200 */
[----:B---3--:R-:W-:Y:S02]  /*418f0*/  PRMT R8, R13, 0x5410, R16 ;  /* 0x000054100d087816 */ /* 0x008fe40000000010 */
[----:B------:R-:W-:Y:S01]  /*41900*/  PRMT R9, R15, 0x5410, R18 ;  /* 0x000054100f097816 */ /* 0x000fe20000000012 */
[----:B------:R-:W-:Y:S01]  /*41910*/  BAR.SYNC.DEFER_BLOCKING 0x0 ;  /* 0x0000000000007b1d */ /* 0x000fe20000010000 */
[----:B------:R-:W-:-:S05]  /*41920*/  PRMT R10, R14, 0x5410, R12 ;  /* 0x000054100e0a7816 */ /* 0x000fca000000000c */
[----:B------:R-:W3:Y:S04]  /*41930*/  LDS.128 R12, [R20] ;  /* 0x00000000140c7984 */ /* 0x000ee80000000c00 */
[----:B------:R0:W-:Y:S04]  /*41940*/  STL [R1+0x108c], R0 ;  /* 0x00108c0001007387 */ /* 0x0001e80000100800 */
[----:B------:R-:W2:Y:S04]  /*41950*/  LDL.LU R7, [R1+0x10f0] ;  /* 0x0010f00001077983 */ /* 0x000ea80000300800 */
[----:B------:R-:W2:Y:S01]  /*41960*/  LDL.LU R24, [R1+0x10fc] ;  /* 0x0010fc0001187983 */ /* 0x000ea20000300800 */
[----:B0-----:R-:W-:Y:S01]  /*41970*/  VIADD R0, R0, UR13 ;  /* 0x0000000d00007c36 */ /* 0x001fe20008000000 */
[----:B------:R-:W-:-:S02]  /*41980*/  PRMT R11, R3, 0x5410, R2 ;  /* 0x00005410030b7816 */ /* 0x000fc40000000002 */
[----:B------:R-:W0:Y:S01]  /*41990*/  LDS.128 R16, [R20+0x2000] ;  /* 0x0020000014107984 */ /* 0x000e220000000c00 */
[----:B------:R-:W0:Y:S03]  /*419a0*/  LDCU UR13, c[0x0][0x3b8] ;  /* 0x00007700ff0d77ac */ /* 0x000e260008000800 */
[----:B------:R1:W-:Y:S02]  /*419b0*/  STL [R1+0x10c4], R0 ;  /* 0x0010c40001007387 */ /* 0x0003e40000100800 */
[----:B-1----:R-:W-:-:S05]  /*419c0*/  VIADD R0, R0, UR14 ;  /* 0x0000000e00007c36 */ /* 0x002fca0008000000 */
[----:B------:R1:W-:Y:S04]  /*419d0*/  STL [R1+0x1088], R0 ;  /* 0x0010880001007387 */ /* 0x0003e80000100800 */
[----:B------:R-:W2:Y:S04]  /*419e0*/  LDL.LU R2, [R1+0xc44] ;  /* 0x000c440001027983 */ /* 0x000ea80000300800 */
[----:B------:R-:W2:Y:S01]  /*419f0*/  LDL.LU R3, [R1+0xc54] ;  /* 0x000c540001037983 */ /* 0x000ea20000300800 */
[----:B-1----:R-:W-:Y:S01]  /*41a00*/  VIADD R0, R0, UR5 ;  /* 0x0000000500007c36 */ /* 0x002fe20008000000 */
[----:B------:R-:W1:Y:S04]  /*41a10*/  LDCU UR5, c[0x0][0x3b8] ;  /* 0x00007700ff0577ac */ /* 0x000e680008000800 */
[----:B------:R0:W-:Y:S04]  /*41a20*/  STL [R1+0x10d8], R0 ;  /* 0x0010d80001007387 */ /* 0x0001e80000100800 */
[----:B---3--:R-:W-:Y:S04]  /*41a30*/  STL.64 [R1+0x120], R12 ;  /* 0x0001200c01007387 */ /* 0x008fe80000100a00 */
[----:B------:R-:W-:Y:S04]  /*41a40*/  STL.64 [R1+0x128], R14 ;  /* 0x0001280e01007387 */ /* 0x000fe80000100a00 */
[----:B------:R-:W3:Y:S01]  /*41a50*/  LDS.128 R12, [R20+0x4000] ;  /* 0x00400000140c7984 */ /* 0x000ee20000000c00 */
[----:B0-----:R-:W-:Y:S01]  /*41a60*/  VIADD R0, R0, UR6 ;  /* 0x0000000600007c36 */ /* 0x001fe20008000000 */
[----:B------:R-:W0:Y:S04]  /*41a70*/  LDCU UR6, c[0x0][0x3b8] ;  /* 0x00007700ff0677ac */ /* 0x000e280008000800 */
[----:B------:R4:W-:Y:S04]  /*41a80*/  STL [R1+0x10dc], R0 ;  /* 0x0010dc0001007387 */ /* 0x0009e80000100800 */
[----:B------:R-:W-:Y:S04]  /*41a90*/  STL.64 [R1+0x110], R16 ;  /* 0x0001101001007387 */ /* 0x000fe80000100a00 */
[----:B------:R-:W-:Y:S04]  /*41aa0*/  STL.64 [R1+0x118], R18 ;  /* 0x0001181201007387 */ /* 0x000fe80000100a00 */
[----:B---3--:R-:W-:Y:S04]  /*41ab0*/  STL.64 [R1+0x100], R12 ;  /* 0x0001000c01007387 */ /* 0x008fe80000100a00 */
[----:B------:R-:W-:Y:S04]  /*41ac0*/  STL.64 [R1+0x108], R14 ;  /* 0x0001080e01007387 */ /* 0x000fe80000100a00 */
[----:B------:R-:W3:Y:S01]  /*41ad0*/  LDS.128 R12, [R20+0x6000] ;  /* 0x00600000140c7984 */ /* 0x000ee20000000c00 */
[----:B------:R-:W-:Y:S01]  /*41ae0*/  BAR.SYNC.DEFER_BLOCKING 0x0 ;  /* 0x0000000000007b1d */ /* 0x000fe20000010000 */
[----:B----4-:R-:W-:-:S05]  /*41af0*/  VIADD R0, R0, UR7 ;  /* 0x0000000700007c36 */ /* 0x010fca0008000000 */
[----:B------:R-:W4:Y:S01]  /*41b00*/  LDCU UR7, c[0x0][0x3b8] ;  /* 0x00007700ff0777ac */ /* 0x000f220008000800 */
[----:B------:R-:W4:Y:S04]  /*41b10*/  LDL.LU R26, [R1+0xc40] ;  /* 0x000c4000011a7983 */ /* 0x000f280000300800 */
[----:B------:R0:W-:Y:S04]  /*41b20*/  STSM.16.M88.4 [R35], R8 ;  /* 0x0000000823007844 */ /* 0x0001e80000000200 */
[----:B---3--:R-:W-:Y:S04]  /*41b30*/  STL.64 [R1+0xf0], R12 ;  /* 0x0000f00c01007387 */ /* 0x008fe80000100a00 */
[----:B------:R-:W-:Y:S04]  /*41b40*/  STL.64 [R1+0xf8], R14 ;  /* 0x0000f80e01007387 */ /* 0x000fe80000100a00 */
[----:B------:R3:W-:Y:S04]  /*41b50*/  STL [R1+0x10e4], R0 ;  /* 0x0010e40001007387 */ /* 0x0007e80000100800 */
[----:B0-----:R-:W4:Y:S04]  /*41b60*/  LDL.LU R11, [R1+0xc50] ;  /* 0x000c5000010b7983 */ /* 0x001f280000300800 */
[----:B------:R-:W4:Y:S01]  /*41b70*/  LDL.LU R37, [R1+0xa64] ;  /* 0x000a640001257983 */ /* 0x000f220000300800 */
[----:B---3--:R-:W-:Y:S01]  /*41b80*/  VIADD R0, R0, UR8 ;  /* 0x0000000800007c36 */ /* 0x008fe20008000000 */
[----:B------:R-:W0:Y:S02]  /*41b90*/  LDCU UR8, c[0x0][0x3b8] ;  /* 0x00007700ff0877ac */ /* 0x000e240008000800 */
[----:B------:R-:W3:Y:S04]  /*41ba0*/  LDL.LU R36, [R1+0xa74] ;  /* 0x000a740001247983 */ /* 0x000ee80000300800 */
        /* <DEDUP_REMOVED lines=8> */
[----:B------:R-:W-:Y:S04]  /*41c30*/  STL [R1+0x10fc], R0 ;  /* 0x0010fc0001007387 */ /* 0x000fe80000100800 */
[----:B------:R-:W3:Y:S04]  /*41c40*/  LDL.LU R19, [R1+0x980] ;  /* 0x0009800001137983 */ /* 0x000ee80000300800 */
[----:B------:R-:W3:Y:S04]  /*41c50*/  LDL.LU R16, [R1+0x854] ;  /* 0x0008540001107983 */ /* 0x000ee80000300800 */
[----:B------:R-:W3:Y:S04]  /*41c60*/  LDL.LU R13, [R1+0x868] ;  /* 0x00086800010d7983 */ /* 0x000ee80000300800 */
[----:B------:R-:W3:Y:S04]  /*41c70*/  LDL.LU R18, [R1+0x850] ;  /* 0x0008500001127983 */ /* 0x000ee80000300800 */
[----:B------:R-:W3:Y:S04]  /*41c80*/  LDL.LU R15, [R1+0x858] ;  /* 0x00085800010f7983 */ /* 0x000ee80000300800 */
[----:B------:R-:W3:Y:S04]  /*41c90*/  LDL.LU R12, [R1+0x1180] ;  /* 0x00118000010c7983 */ /* 0x000ee80000300800 */
[----:B------:R-:W3:Y:S01]  /*41ca0*/  LDL.LU R14, [R1+0x14c0] ;  /* 0x0014c000010e7983 */ /* 0x000ee20000300800 */
[----:B--2---:R-:W-:-:S03]  /*41cb0*/  PRMT R8, R6, 0x5410, R5 ;  /* 0x0000541006087816 */ /* 0x004fc60000000005 */
[----:B------:R-:W2:Y:S04]  /*41cc0*/  LDL.LU R5, [R1+0x117c] ;  /* 0x00117c0001057983 */ /* 0x000ea80000300800 */
[----:B------:R-:W2:Y:S01]  /*41cd0*/  LDL.LU R6, [R1+0x1184] ;  /* 0x0011840001067983 */ /* 0x000ea20000300800 */
[----:B------:R-:W-:-:S03]  /*41ce0*/  PRMT R9, R24, 0x5410, R7 ;  /* 0x0000541018097816 */ /* 0x000fc60000000007 */
[----:B------:R-:W2:Y:S04]  /*41cf0*/  LDL.LU R7, [R1+0x1114] ;  /* 0x0011140001077983 */ /* 0x000ea80000300800 */
[----:B------:R-:W2:Y:S01]  /*41d00*/  LDL.LU R24, [R1+0x113c] ;  /* 0x00113c0001187983 */ /* 0x000ea20000300800 */
[----:B------:R-:W-:-:S03]  /*41d10*/  PRMT R10, R3, 0x5410, R2 ;  /* 0x00005410030a7816 */ /* 0x000fc60000000002 */
[----:B------:R-:W2:Y:S04]  /*41d20*/  LDL.LU R2, [R1+0x112c] ;  /* 0x00112c0001027983 */ /* 0x000ea80000300800 */
[----:B------:R-:W2:Y:S01]  /*41d30*/  LDL.LU R3, [R1+0x1138] ;  /* 0x0011380001037983 */ /* 0x000ea20000300800 */
[----:B----4-:R-:W-:-:S03]  /*41d40*/  PRMT R11, R11, 0x5410, R26 ;  /* 0x000054100b0b7816 */ /* 0x010fc6000000001a */
[----:B------:R-:W4:Y:S04]  /*41d50*/  LDL.LU R26, [R1+0x1574] ;  /* 0x00157400011a7983 */ /* 0x000f280000300800 */
[----:B------:R0:W-:Y:S04]  /*41d60*/  STSM.16.M88.4 [R35+0x800], R8 ;  /* 0x0008000823007844 */ /* 0x0001e80000000200 */
[----:B0-----:R-:W2:Y:S04]  /*41d70*/  LDL.LU R8, [R1+0xb54] ;  /* 0x000b540001087983 */ /* 0x001ea80000300800 */
[----:B------:R-:W2:Y:S04]  /*41d80*/  LDL.LU R9, [R1+0xb64] ;  /* 0x000b640001097983 */ /* 0x000ea80000300800 */
[----:B------:R-:W3:Y:S04]  /*41d90*/  LDL.LU R10, [R1+0xb50] ;  /* 0x000b5000010a7983 */ /* 0x000ee80000300800 */
[----:B------:R-:W3:Y:S01]  /*41da0*/  LDL.LU R11, [R1+0xb60] ;  /* 0x000b6000010b7983 */ /* 0x000ee20000300800 */
[----:B------:R-:W-:Y:S01]  /*41db0*/  VIADD R0, R0, UR10 ;  /* 0x0000000a00007c36 */ /* 0x000fe20008000000 */
[----:B------:R-:W0:Y:S04]  /*41dc0*/  LDCU UR10, c[0x0][0x3b8] ;  /* 0x00007700ff0a77ac */ /* 0x000e280008000800 */
[----:B------:R1:W-:Y:S02]  /*41dd0*/  STL [R1+0x110c], R0 ;  /* 0x00110c0001007387 */ /* 0x0003e40000100800 */
[----:B-1----:R-:W-:Y:S01]  /*41de0*/  VIADD R0, R0, UR11 ;  /* 0x0000000b00007c36 */ /* 0x002fe20008000000 */
[----:B------:R-:W1:Y:S04]  /*41df0*/  LDCU UR11, c[0x0][0x3b8] ;  /* 0x00007700ff0b77ac */ /* 0x000e680008000800 */
[----:B------:R0:W-:Y:S02]  /*41e00*/  STL [R1+0x10f4], R0 ;  /* 0x0010f40001007387 */ /* 0x0001e40000100800 */
[----:B0-----:R-:W-:-:S05]  /*41e10*/  VIADD R0, R0, UR12 ;  /* 0x0000000c00007c36 */ /* 0x001fca0008000000 */
[----:B------:R0:W-:Y:S02]  /*41e20*/  STL [R1+0x1110], R0 ;  /* 0x0011100001007387 */ /* 0x0001e40000100800 */
[----:B0-----:R-:W-:-:S05]  /*41e30*/  VIADD R0, R0, UR13 ;  /* 0x0000000d00007c36 */ /* 0x001fca0008000000 */
[----:B------:R0:W-:Y:S02]  /*41e40*/  STL [R1+0x10f0], R0 ;  /* 0x0010f00001007387 */ /* 0x0001e40000100800 */
[----:B0-----:R-:W-:Y:S01]  /*41e50*/  VIADD R0, R0, UR5 ;  /* 0x0000000500007c36 */ /* 0x001fe20008000000 */
        /* <DEDUP_REMOVED lines=13> */
[----:B--2---:R-:W-:-:S02]  /*41f30*/  PRMT R8, R9, 0x5410, R8 ;  /* 0x0000541009087816 */ /* 0x004fc40000000008 */
[----:B---3--:R-:W-:Y:S02]  /*41f40*/  PRMT R9, R11, 0x5410, R10 ;  /* 0x000054100b097816 */ /* 0x008fe4000000000a */
[----:B------:R-:W-:Y:S02]  /*41f50*/  PRMT R10, R36, 0x5410, R37 ;  /* 0x00005410240a7816 */ /* 0x000fe40000000025 */
[----:B------:R-:W-:-:S05]  /*41f60*/  PRMT R11, R21, 0x5410, R23 ;  /* 0x00005410150b7816 */ /* 0x000fca0000000017 */
[----:B------:R2:W-:Y:S02]  /*41f70*/  STSM.16.M88.4 [R35+0x1000], R8 ;  /* 0x0010000823007844 */ /* 0x0005e40000000200 */
[----:B--2---:R-:W-:Y:S02]  /*41f80*/  PRMT R8, R17, 0x5410, R22 ;  /* 0x0000541011087816 */ /* 0x004fe40000000016 */
[----:B------:R-:W-:Y:S02]  /*41f90*/  PRMT R9, R19, 0x5410, R4 ;  /* 0x0000541013097816 */ /* 0x000fe40000000004 */
[----:B------:R-:W-:Y:S01]  /*41fa0*/  PRMT R10, R13, 0x5410, R16 ;  /* 0x000054100d0a7816 */ /* 0x000fe20000000010 */
[----:B------:R-:W2:Y:S01]  /*41fb0*/  LDL.LU R4, [R1+0x116c] ;  /* 0x00116c0001047983 */ /* 0x000ea20000300800 */
[----:B------:R-:W-:-:S05]  /*41fc0*/  PRMT R11, R15, 0x5410, R18 ;  /* 0x000054100f0b7816 */ /* 0x000fca0000000012 */
[----:B------:R3:W-:Y:S01]  /*41fd0*/  STSM.16.M88.4 [R35+0x1800], R8 ;  /* 0x0018000823007844 */ /* 0x0007e20000000200 */
[----:B------:R-:W-:Y:S01]  /*41fe0*/  BAR.SYNC.DEFER_BLOCKING 0x0 ;  /* 0x0000000000007b1d */ /* 0x000fe20000010000 */
[----:B---3--:R-:W-:-:S05]  /*41ff0*/  PRMT R8, R14, 0x5410, R12 ;  /* 0x000054100e087816 */ /* 0x008fca000000000c */
[----:B------:R-:W3:Y:S01]  /*42000*/  LDS.128 R12, [R20] ;  /* 0x00000000140c7984 */ /* 0x000ee20000000c00 */
[----:B------:R-:W-:-:S03]  /*42010*/  PRMT R9, R6, 0x5410, R5 ;  /* 0x0000541006097816 */ /* 0x000fc60000000005 */
[----:B------:R-:W2:Y:S04]  /*42020*/  LDL.LU R5, [R1+0x1168] ;  /* 0x0011680001057983 */ /* 0x000ea80000300800 */
[----:B------:R-:W-:Y:S04]  /*42030*/  LDS.128 R16, [R20+0x2000] ;  /* 0x0020000014107984 */ /* 0x000fe80000000c00 */
[----:B---3--:R-:W-:Y:S04]  /*42040*/  STL.64 [R1+0xe0], R12 ;  /* 0x0000e00c01007387 */ /* 0x008fe80000100a00 */
[----:B------:R-:W-:Y:S04]  /*42050*/  STL.64 [R1+0xe8], R14 ;  /* 0x0000e80e01007387 */ /* 0x000fe80000100a00 */
[----:B------:R-:W3:Y:S01]  /*42060*/  LDS.128 R12, [R20+0x4000] ;  /* 0x00400000140c7984 */ /* 0x000ee20000000c00 */
[----:B------:R-:W-:-:S03]  /*42070*/  PRMT R10, R24, 0x5410, R7 ;  /* 0x00005410180a7816 */ /* 0x000fc60000000007 */
[----:B------:R-:W-:Y:S04]  /*42080*/  STL [R1+0x1138], R0 ;  /* 0x0011380001007387 */ /* 0x000fe80000100800 */
[----:B------:R-:W2:Y:S04]  /*42090*/  LDL.LU R6, [R1+0xc24] ;  /* 0x000c240001067983 */ /* 0x000ea80000300800 */
[----:B------:R-:W2:Y:S04]  /*420a0*/  LDL.LU R7, [R1+0xc20] ;  /* 0x000c200001077983 */ /* 0x000ea80000300800 */
[----:B---3--:R3:W-:Y:S04]  /*420b0*/  STL.64 [R1+0x160], R12 ;  /* 0x0001600c01007387 */ /* 0x0087e80000100a00 */
[----:B------:R-:W-:Y:S04]  /*420c0*/  STL.64 [R1+0x170], R16 ;  /* 0x0001701001007387 */ /* 0x000fe80000100a00 */
[----:B------:R-:W-:Y:S04]  /*420d0*/  STL.64 [R1+0x178], R18 ;  /* 0x0001781201007387 */ /* 0x000fe80000100a00 */
[----:B------:R-:W0:Y:S01]  /*420e0*/  LDS.128 R16, [R20+0x6000] ;  /* 0x0060000014107984 */ /* 0x000e220000000c00 */
[----:B------:R-:W-:-:S02]  /*420f0*/  IMAD.MOV.U32 R37, RZ, RZ, R12 ;  /* 0x000000ffff257224 */ /* 0x000fc400078e000c */
[----:B---3--:R-:W-:Y:S01]  /*42100*/  VIADD R12, R0, UR10 ;  /* 0x0000000a000c7c36 */ /* 0x008fe20008000000 */
[----:B------:R-:W-:Y:S01]  /*42110*/  STL.64 [R1+0x168], R14 ;  /* 0x0001680e01007387 */ /* 0x000fe20000100a00 */
[----:B------:R-:W-:Y:S01]  /*42120*/  PRMT R11, R3, 0x5410, R2 ;  /* 0x00005410030b7816 */ /* 0x000fe20000000002 */
[----:B------:R-:W-:Y:S06]  /*42130*/  BAR.SYNC.DEFER_BLOCKING 0x0 ;  /* 0x0000000000007b1d */ /* 0x000fec0000010000 */
[----:B------:R-:W3:Y:S04]  /*42140*/  LDL.LU R24, [R1+0xb34] ;  /* 0x000b340001187983 */ /* 0x000ee80000300800 */
[----:B------:R-:W2:Y:S04]  /*42150*/  LDL.LU R0, [R1+0xb30] ;  /* 0x000b300001007983 */ /* 0x000ea80000300800 */
[----:B------:R0:W-:Y:S04]  /*42160*/  STSM.16.M88.4 [R35], R8 ;  /* 0x0000000823007844 */ /* 0x0001e80000000200 */
[----:B0-----:R-:W-:Y:S04]  /*42170*/  STL.64 [R1+0x150], R16 ;  /* 0x0001501001007387 */ /* 0x001fe80000100a00 */
[----:B------:R-:W-:Y:S04]  /*42180*/  STL.64 [R1+0x158], R18 ;  /* 0x0001581201007387 */ /* 0x000fe80000100a00 */
[----:B------:R0:W-:Y:S04]  /*42190*/  STL [R1+0x113c], R12 ;  /* 0x00113c0c01007387 */ /* 0x0001e80000100800 */
[----:B------:R-:W2:Y:S04]  /*421a0*/  LDL.LU R2, [R1+0xa44] ;  /* 0x000a440001027983 */ /* 0x000ea80000300800 */
[----:B------:R-:W2:Y:S04]  /*421b0*/  LDL.LU R3, [R1+0xa40] ;  /* 0x000a400001037983 */ /* 0x000ea80000300800 */
[----:B------:R-:W2:Y:S04]  /*421c0*/  LDL.LU R8, [R1+0x1174] ;  /* 0x0011740001087983 */ /* 0x000ea80000300800 */
[----:B------:R-:W3:Y:S04]  /*421d0*/  LDL.LU R9, [R1+0x1170] ;  /* 0x0011700001097983 */ /* 0x000ee80000300800 */
[----:B------:R-:W4:Y:S04]  /*421e0*/  LDL.LU R10, [R1+0xc34] ;  /* 0x000c3400010a7983 */ /* 0x000f280000300800 */
[----:B------:R-:W4:Y:S01]  /*421f0*/  LDL.LU R11, [R1+0xc30] ;  /* 0x000c3000010b7983 */ /* 0x000f220000300800 */
[----:B0-----:R-:W-:-:S03]  /*42200*/  VIADD R12, R12, UR11 ;  /* 0x0000000b0c0c7c36 */ /* 0x001fc60008000000 */
[----:B------:R-:W4:Y:S04]  /*42210*/  LDL.LU R36, [R1+0x964] ;  /* 0x0009640001247983 */ /* 0x000f280000300800 */
[----:B------:R-:W4:Y:S04]  /*42220*/  LDL.LU R23, [R1+0x86c] ;  /* 0x00086c0001177983 */ /* 0x000f280000300800 */
[----:B------:R-:W4:Y:S04]  /*42230*/  LDL.LU R21, [R1+0x87c] ;  /* 0x00087c0001157983 */ /* 0x000f280000300800 */
[----:B------:R0:W-:Y:S04]  /*42240*/  STL [R1+0x112c], R12 ;  /* 0x00112c0c01007387 */ /* 0x0001e80000100800 */
[----:B------:R-:W4:Y:S04]  /*42250*/  LDL.LU R22, [R1+0x85c] ;  /* 0x00085c0001167983 */ /* 0x000f280000300800 */
[----:B------:R-:W4:Y:S04]  /*42260*/  LDL.LU R17, [R1+0x878] ;  /* 0x0008780001117983 */ /* 0x000f280000300800 */
[----:B------:R-:W4:Y:S04]  /*42270*/  LDL.LU R19, [R1+0x14cc] ;  /* 0x0014cc0001137983 */ /* 0x000f280000300800 */
[----:B------:R-:W4:Y:S01]  /*42280*/  LDL.LU R16, [R1+0x14d4] ;  /* 0x0014d40001107983 */ /* 0x000f220000300800 */
[----:B0-----:R-:W-:Y:S01]  /*42290*/  VIADD R12, R12, UR5 ;  /* 0x000000050c0c7c36 */ /* 0x001fe20008000000 */
[----:B------:R-:W0:Y:S02]  /*422a0*/  LDCU UR5, c[0x0][0x3b8] ;  /* 0x00007700ff0577ac */ /* 0x000e240008000800 */
[----:B------:R-:W4:Y:S04]  /*422b0*/  LDL.LU R13, [R1+0x14c8] ;  /* 0x0014c800010d7983 */ /* 0x000f280000300800 */
[----:B------:R-:W4:Y:S04]  /*422c0*/  LDL.LU R18, [R1+0x14d0] ;  /* 0x0014d00001127983 */ /* 0x000f280000300800 */
[----:B------:R-:W4:Y:S04]  /*422d0*/  LDL.LU R15, [R1+0x1178] ;  /* 0x00117800010f7983 */ /* 0x000f280000300800 */
[----:B------:R-:W4:Y:S01]  /*422e0*/  LDL.LU R14, [R1+0x14b0] ;  /* 0x0014b000010e7983 */ /* 0x000f220000300800 */
[----:B--2---:R-:W-:-:S03]  /*422f0*/  PRMT R8, R8, 0x5410, R4 ;  /* 0x0000541008087816 */ /* 0x004fc60000000004 */
[----:B------:R-:W2:Y:S01]  /*42300*/  LDL.LU R4, [R1+0x1570] ;  /* 0x0015700001047983 */ /* 0x000ea20000300800 */
[----:B---3--:R-:W-:-:S03]  /*42310*/  PRMT R9, R9, 0x5410, R5 ;  /* 0x0000541009097816 */ /* 0x008fc60000000005 */
[----:B------:R-:W3:Y:S01]  /*42320*/  LDL.LU R5, [R1+0x156c] ;  /* 0x00156c0001057983 */ /* 0x000ee20000300800 */
[----:B----4-:R-:W-:-:S03]  /*42330*/  PRMT R10, R10, 0x5410, R6 ;  /* 0x000054100a0a7816 */ /* 0x010fc60000000006 */
[----:B------:R-:W4:Y:S01]  /*42340*/  LDL.LU R6, [R1+0x1568] ;  /* 0x0015680001067983 */ /* 0x000f220000300800 */
[----:B------:R-:W-:-:S03]  /*42350*/  PRMT R11, R11, 0x5410, R7 ;  /* 0x000054100b0b7816 */ /* 0x000fc60000000007 */
[----:B------:R-:W2:Y:S04]  /*42360*/  LDL.LU R7, [R1+0x1564] ;  /* 0x0015640001077983 */ /* 0x000ea80000300800 */
[----:B------:R0:W-:Y:S04]  /*42370*/  STL [R1+0x1174], R12 ;  /* 0x0011740c01007387 */ /* 0x0001e80000100800 */
[----:B------:R1:W-:Y:S01]  /*42380*/  STSM.16.M88.4 [R35+0x800], R8 ;  /* 0x0008000823007844 */ /* 0x0003e20000000200 */
[----:B0-----:R-:W-:Y:S01]  /*42390*/  VIADD R12, R12, UR6 ;  /* 0x000000060c0c7c36 */ /* 0x001fe20008000000 */
[----:B------:R-:W0:Y:S02]  /*423a0*/  LDCU UR6, c[0x0][0x3b8] ;  /* 0x00007700ff0677ac */ /* 0x000e240008000800 */
[----:B-1----:R-:W2:Y:S04]  /*423b0*/  LDL.LU R8, [R1+0xb44] ;  /* 0x000b440001087983 */ /* 0x002ea80000300800 */
[----:B------:R-:W3:Y:S04]  /*423c0*/  LDL.LU R9, [R1+0xb40] ;  /* 0x000b400001097983 */ /* 0x000ee80000300800 */
[----:B------:R-:W4:Y:S04]  /*423d0*/  LDL.LU R10, [R1+0xa54] ;  /* 0x000a5400010a7983 */ /* 0x000f280000300800 */
[----:B------:R1:W-:Y:S04]  /*423e0*/  STL [R1+0x1184], R12 ;  /* 0x0011840c01007387 */ /* 0x0003e80000100800 */
[----:B------:R-:W4:Y:S01]  /*423f0*/  LDL.LU R11, [R1+0xa50] ;  /* 0x000a5000010b7983 */ /* 0x000f220000300800 */
[----:B-1----:R-:W-:Y:S01]  /*42400*/  VIADD R12, R12, UR7 ;  /* 0x000000070c0c7c36 */ /* 0x002fe20008000000 */
[----:B------:R-:W1:Y:S01]  /*42410*/  LDCU UR7, c[0x0][0x3b8] ;  /* 0x00007700ff0777ac */ /* 0x000e620008000800 */
[----:B--2---:R-:W-:-:S02]  /*42420*/  PRMT R8, R8, 0x5410, R24 ;  /* 0x0000541008087816 */ /* 0x004fc40000000018 */
[----:B------:R-:W2:Y:S01]  /*42430*/  LDL.LU R24, [R1+0x1560] ;  /* 0x0015600001187983 */ /* 0x000ea20000300800 */
[----:B---3--:R-:W-:-:S03]  /*42440*/  PRMT R9, R9, 0x5410, R0 ;  /* 0x0000541009097816 */ /* 0x008fc60000000000 */
[----:B------:R-:W3:Y:S01]  /*42450*/  LDL.LU R0, [R1+0x155c] ;  /* 0x00155c0001007983 */ /* 0x000ee20000300800 */
[----:B----4-:R-:W-:-:S03]  /*42460*/  PRMT R10, R10, 0x5410, R2 ;  /* 0x000054100a0a7816 */ /* 0x010fc60000000002 */
[----:B------:R-:W4:Y:S04]  /*42470*/  LDL.LU R2, [R1+0x1558] ;  /* 0x0015580001027983 */ /* 0x000f280000300800 */
[----:B------:R0:W-:Y:S01]  /*42480*/  STL [R1+0x1170], R12 ;  /* 0x0011700c01007387 */ /* 0x0001e20000100800 */
[----:B------:R-:W-:-:S03]  /*42490*/  PRMT R11, R11, 0x5410, R3 ;  /* 0x000054100b0b7816 */ /* 0x000fc60000000003 */
[----:B------:R-:W4:Y:S01]  /*424a0*/  LDL.LU R3, [R1+0x1554] ;  /* 0x0015540001037983 */ /* 0x000f220000300800 */
[----:B0-----:R-:W-:-:S03]  /*424b0*/  VIADD R12, R12, UR8 ;  /* 0x000000080c0c7c36 */ /* 0x001fc60008000000 */
[----:B------:R0:W-:Y:S01]  /*424c0*/  STSM.16.M88.4 [R35+0x1000], R8 ;  /* 0x0010000823007844 */ /* 0x0001e20000000200 */
[----:B------:R-:W1:Y:S03]  /*424d0*/  LDCU UR8, c[0x0][0x3b8] ;  /* 0x00007700ff0877ac */ /* 0x000e660008000800 */
[----:B------:R-:W-:Y:S04]  /*424e0*/  STL [R1+0x1180], R12 ;  /* 0x0011800c01007387 */ /* 0x000fe80000100800 */
[----:B0-----:R-:W2:Y:S01]  /*424f0*/  LDL.LU R11, [R1+0x954] ;  /* 0x00095400010b7983 */ /* 0x001ea20000300800 */
[----:B------:R-:W-:Y:S02]  /*42500*/  PRMT R10, R21, 0x5410, R23 ;  /* 0x00005410150a7816 */ /* 0x000fe40000000017 */
[----:B----4-:R-:W-:-:S02]  /*42510*/  PRMT R9, R3, 0x5410, R2 ;  /* 0x0000541003097816 */ /* 0x010fc40000000002 */
[----:B------:R-:W4:Y:S04]  /*42520*/  LDL.LU R2, [R1+0x1550] ;  /* 0x0015500001027983 */ /* 0x000f280000300800 */
[----:B------:R-:W4:Y:S01]  /*42530*/  LDL.LU R3, [R1+0x154c] ;  /* 0x00154c0001037983 */ /* 0x000f220000300800 */
[----:B--2---:R-:W-:Y:S02]  /*42540*/  PRMT R8, R36, 0x5410, R11 ;  /* 0x0000541024087816 */ /* 0x004fe4000000000b */
[----:B------:R-:W-:-:S05]  /*42550*/  PRMT R11, R17, 0x5410, R22 ;  /* 0x00005410110b7816 */ /* 0x000fca0000000016 */
[----:B------:R0:W-:Y:S02]  /*42560*/  STSM.16.M88.4 [R35+0x1800], R8 ;  /* 0x0018000823007844 */ /* 0x0001e40000000200 */
[----:B0-----:R-:W-:Y:S02]  /*42570*/  PRMT R8, R16, 0x5410, R19 ;  /* 0x0000541010087816 */ /* 0x001fe40000000013 */
[----:B------:R-:W-:Y:S01]  /*42580*/  PRMT R9, R18, 0x5410, R13 ;  /* 0x0000541012097816 */ /* 0x000fe2000000000d */
[----:B------:R-:W-:Y:S01]  /*42590*/  BAR.SYNC.DEFER_BLOCKING 0x0 ;  /* 0x0000000000007b1d */ /* 0x000fe20000010000 */
[----:B------:R-:W-:-:S05]  /*425a0*/  VIADD R12, R12, UR9 ;  /* 0x000000090c0c7c36 */ /* 0x000fca0008000000 */
[----:B------:R-:W0:Y:S01]  /*425b0*/  LDCU UR9, c[0x0][0x3b8] ;  /* 0x00007700ff0977ac */ /* 0x000e220008000800 */
[----:B------:R-:W2:Y:S04]  /*425c0*/  LDS.128 R16, [R20] ;  /* 0x0000000014107984 */ /* 0x000ea80000000c00 */
[----:B------:R1:W-:Y:S02]  /*425d0*/  STL [R1+0x116c], R12 ;  /* 0x00116c0c01007387 */ /* 0x0003e40000100800 */
[----:B-1----:R-:W-:-:S05]  /*425e0*/  VIADD R12, R12, UR5 ;  /* 0x000000050c0c7c36 */ /* 0x002fca0008000000 */
[----:B------:R1:W-:Y:S02]  /*425f0*/  STL [R1+0x117c], R12 ;  /* 0x00117c0c01007387 */ /* 0x0003e40000100800 */
[----:B-1----:R-:W-:-:S05]  /*42600*/  VIADD R12, R12, UR6 ;  /* 0x000000060c0c7c36 */ /* 0x002fca0008000000 */
[----:B------:R1:W-:Y:S02]  /*42610*/  STL [R1+0x1168], R12 ;  /* 0x0011680c01007387 */ /* 0x0003e40000100800 */
[----:B-1----:R-:W-:Y:S01]  /*42620*/  VIADD R12, R12, UR7 ;  /* 0x000000070c0c7c36 */ /* 0x002fe20008000000 */
[----:B------:R-:W-:Y:S02]  /*42630*/  PRMT R10, R14, 0x5410, R15 ;  /* 0x000054100e0a7816 */ /* 0x000fe4000000000f */
[----:B----4-:R-:W-:Y:S02]  /*42640*/  PRMT R11, R3, 0x5410, R2 ;  /* 0x00005410030b7816 */ /* 0x010fe40000000002 */
[----:B------:R-:W4:Y:S04]  /*42650*/  LDL.LU R2, [R1+0x1548] ;  /* 0x0015480001027983 */ /* 0x000f280000300800 */
[----:B------:R-:W4:Y:S04]  /*42660*/  LDL.LU R3, [R1+0x1544] ;  /* 0x0015440001037983 */ /* 0x000f280000300800 */
[----:B------:R-:W-:Y:S04]  /*42670*/  STL [R1+0x1178], R12 ;  /* 0x0011780c01007387 */ /* 0x000fe80000100800 */
[----:B--2---:R-:W-:Y:S04]  /*42680*/  STL.64 [R1+0x140], R16 ;  /* 0x0001401001007387 */ /* 0x004fe80000100a00 */
[----:B------:R-:W-:Y:S04]  /*42690*/  STL.64 [R1+0x148], R18 ;  /* 0x0001481201007387 */ /* 0x000fe80000100a00 */
[----:B------:R-:W1:Y:S04]  /*426a0*/  LDS.128 R16, [R20+0x2000] ;  /* 0x0020000014107984 */ /* 0x000e680000000c00 */
[----:B-1----:R-:W-:Y:S04]  /*426b0*/  STL.64 [R1+0x130], R16 ;  /* 0x0001301001007387 */ /* 0x002fe80000100a00 */
[----:B------:R-:W-:Y:S04]  /*426c0*/  STL.64 [R1+0x138], R18 ;  /* 0x0001381201007387 */ /* 0x000fe80000100a00 */
[----:B------:R-:W1:Y:S01]  /*426d0*/  LDS.128 R16, [R20+0x4000] ;  /* 0x0040000014107984 */ /* 0x000e620000000c00 */
[----:B------:R-:W-:-:S03]  /*426e0*/  VIADD R12, R12, UR8 ;  /* 0x000000080c0c7c36 */ /* 0x000fc60008000000 */
[----:B-1----:R-:W-:Y:S04]  /*426f0*/  STL.64 [R1+0xd0], R16 ;  /* 0x0000d01001007387 */ /* 0x002fe80000100a00 */
[----:B------:R-:W-:Y:S04]  /*42700*/  STL.64 [R1+0xd8], R18 ;  /* 0x0000d81201007387 */ /* 0x000fe80000100a00 */
[----:B------:R-:W1:Y:S04]  /*42710*/  LDS.128 R16, [R20+0x6000] ;  /* 0x0060000014107984 */ /* 0x000e680000000c00 */
[----:B------:R0:W-:Y:S02]  /*42720*/  STL [R1+0x1188], R12 ;  /* 0x0011880c01007387 */ /* 0x0001e40000100800 */
[----:B0-----:R-:W-:-:S02]  /*42730*/  VIADD R12, R12, UR9 ;  /* 0x000000090c0c7c36 */ /* 0x001fc40008000000 */
[----:B-1----:R-:W-:Y:S04]  /*42740*/  STL.64 [R1], R16 ;  /* 0x0000001001007387 */ /* 0x002fe80000100a00 */
[----:B------:R-:W-:Y:S04]  /*42750*/  STL.64 [R1+0x8], R18 ;  /* 0x0000081201007387 */ /* 0x000fe80000100a00 */
[----:B------:R-:W-:Y:S01]  /*42760*/  STL [R1+0x1214], R12 ;  /* 0x0012140c01007387 */ /* 0x000fe20000100800 */
[----:B---3--:R-:W-:-:S03]  /*42770*/  LOP3.LUT R0, R0, 0xbfffffff, RZ, 0xc0, !PT ;  /* 0xbfffffff00007812 */ /* 0x008fc600078ec0ff */
[----:B------:R0:W-:Y:S01]  /*42780*/  STL [R1+0x17bc], R37 ;  /* 0x0017bc2501007387 */ /* 0x0001e20000100800 */
[----:B------:R-:W-:Y:S01]  /*42790*/  @P3 LOP3.LUT R0, R0, 0x40000000, RZ, 0xfc, !PT ;  /* 0x4000000000003812 */ /* 0x000fe200078efcff */
[----:B------:R-:W-:Y:S03]  /*427a0*/  BAR.SYNC.DEFER_BLOCKING 0x0 ;  /* 0x0000000000007b1d */ /* 0x000fe60000010000 */
[----:B------:R-:W-:-:S04]  /*427b0*/  LOP3.LUT R0, R0, 0xdfffffff, RZ, 0xc0, !PT ;  /* 0xdfffffff00007812 */ /* 0x000fc800078ec0ff */
[----:B------:R-:W-:Y:S01]  /*427c0*/  @P2 LOP3.LUT R0, R0, 0x20000000, RZ, 0xfc, !PT ;  /* 0x2000000000002812 */ /* 0x000fe200078efcff */
[----:B0-----:R-:W2:Y:S04]  /*427d0*/  LDL.LU R37, [R1+0x1494] ;  /* 0x0014940001257983 */ /* 0x001ea80000300800 */
[----:B------:R0:W-:Y:S01]  /*427e0*/  STL [R1+0x17b8], R5 ;  /* 0x0017b80501007387 */ /* 0x0001e20000100800 */
[----:B------:R-:W-:-:S04]  /*427f0*/  LOP3.LUT R0, R0, 0xefffffff, RZ, 0xc0, !PT ;  /* 0xefffffff00007812 */ /* 0x000fc800078ec0ff */
[----:B------:R-:W-:Y:S01]  /*42800*/  @P1 LOP3.LUT R0, R0, 0x10000000, RZ, 0xfc, !PT ;  /* 0x1000000000001812 */ /* 0x000fe200078efcff */
[----:B0-----:R-:W3:Y:S04]  /*42810*/  LDL.LU R5, [R1+0x1490] ;  /* 0x0014900001057983 */ /* 0x001ee80000300800 */
[----:B------:R-:W2:Y:S04]  /*42820*/  LDL.LU R36, [R1+0x88c] ;  /* 0x00088c0001247983 */ /* 0x000ea80000300800 */
[----:B------:R-:W2:Y:S04]  /*42830*/  LDL.LU R23, [R1+0x89c] ;  /* 0x00089c0001177983 */ /* 0x000ea80000300800 */
[----:B------:R-:W2:Y:S04]  /*42840*/  LDL.LU R21, [R1+0x888] ;  /* 0x0008880001157983 */ /* 0x000ea80000300800 */
[----:B------:R-:W2:Y:S04]  /*42850*/  LDL.LU R22, [R1+0x898] ;  /* 0x0008980001167983 */ /* 0x000ea80000300800 */
[----:B------:R-:W2:Y:S01]  /*42860*/  LDL.LU R17, [R1+0x14dc] ;  /* 0x0014dc0001117983 */ /* 0x000ea20000300800 */
[----:B------:R-:W-:-:S03]  /*42870*/  LOP3.LUT R0, R0, 0xf7ffffff, RZ, 0xc0, !PT ;  /* 0xf7ffffff00007812 */ /* 0x000fc600078ec0ff */
[----:B------:R-:W2:Y:S04]  /*42880*/  LDL.LU R12, [R1+0x14e4] ;  /* 0x0014e400010c7983 */ /* 0x000ea80000300800 */
[----:B------:R-:W2:Y:S04]  /*42890*/  LDL.LU R19, [R1+0x14d8] ;  /* 0x0014d80001137983 */ /* 0x000ea80000300800 */
[----:B------:R-:W2:Y:S04]  /*428a0*/  LDL.LU R16, [R1+0x14e0] ;  /* 0x0014e00001107983 */ /* 0x000ea80000300800 */
[----:B------:R-:W2:Y:S01]  /*428b0*/  LDL.LU R13, [R1+0x14b8] ;  /* 0x0014b800010d7983 */ /* 0x000ea20000300800 */
[----:B------:R-:W-:-:S03]  /*428c0*/  @P0 LOP3.LUT R0, R0, 0x8000000, RZ, 0xfc, !PT ;  /* 0x0800000000000812 */ /* 0x000fc600078efcff */
[----:B------:R-:W2:Y:S04]  /*428d0*/  LDL.LU R18, [R1+0x14c4] ;  /* 0x0014c40001127983 */ /* 0x000ea80000300800 */
[----:B------:R-:W2:Y:S04]  /*428e0*/  LDL.LU R15, [R1+0x14b4] ;  /* 0x0014b400010f7983 */ /* 0x000ea80000300800 */
[----:B------:R-:W2:Y:S04]  /*428f0*/  LDL.LU R14, [R1+0x14bc] ;  /* 0x0014bc00010e7983 */ /* 0x000ea80000300800 */
[----:B------:R0:W-:Y:S01]  /*42900*/  STL [R1+0x1788], R6 ;  /* 0x0017880601007387 */ /* 0x0001e20000100800 */
[----:B------:R-:W-:-:S03]  /*42910*/  LOP3.LUT R0, R0, 0xfbffffff, RZ, 0xc0, !PT ;  /* 0xfbffffff00007812 */ /* 0x000fc600078ec0ff */
[----:B0-----:R-:W2:Y:S04]  /*42920*/  LDL.LU R6, [R1+0x940] ;  /* 0x0009400001067983 */ /* 0x001ea80000300800 */
[----:B------:R0:W-:Y:S01]  /*42930*/  STL [R1+0x1768], R7 ;  /* 0x0017680701007387 */ /* 0x0001e20000100800 */
[----:B------:R-:W-:-:S03]  /*42940*/  @P6 LOP3.LUT R0, R0, 0x4000000, RZ, 0xfc, !PT ;  /* 0x0400000000006812 */ /* 0x000fc600078efcff */
[----:B0-----:R-:W2:Y:S04]  /*42950*/  LDL.LU R7, [R1+0x930] ;  /* 0x0009300001077983 */ /* 0x001ea80000300800 */
[----:B------:R0:W-:Y:S01]  /*42960*/  STL [R1+0x1730], R34 ;  /* 0x0017302201007387 */ /* 0x0001e20000100800 */
[----:B------:R-:W-:-:S03]  /*42970*/  LOP3.LUT R0, R0, 0xfdffffff, RZ, 0xc0, !PT ;  /* 0xfdffffff00007812 */ /* 0x000fc600078ec0ff */
[----:B0-----:R-:W2:Y:S04]  /*42980*/  LDL.LU R34, [R1+0x944] ;  /* 0x0009440001227983 */ /* 0x001ea80000300800 */
[----:B------:R0:W-:Y:S01]  /*42990*/  STL.64 [R1+0x16e0], R26 ;  /* 0x0016e01a01007387 */ /* 0x0001e20000100a00 */
[----:B------:R-:W-:-:S03]  /*429a0*/  @P5 LOP3.LUT R0, R0, 0x2000000, RZ, 0xfc, !PT ;  /* 0x0200000000005812 */ /* 0x000fc600078efcff */
[----:B0-----:R-:W2:Y:S04]  /*429b0*/  LDL.LU R26, [R1+0xa30] ;  /* 0x000a3000011a7983 */ /* 0x001ea80000300800 */
[----:B------:R-:W2:Y:S04]  /*429c0*/  LDL.LU R27, [R1+0x934] ;  /* 0x00093400011b7983 */ /* 0x000ea80000300800 */
[----:B------:R0:W-:Y:S01]  /*429d0*/  STL.64 [R1+0x1690], R28 ;  /* 0x0016901c01007387 */ /* 0x0001e20000100a00 */
[----:B------:R-:W-:-:S03]  /*429e0*/  LOP3.LUT P3, RZ, R25, 0x1, RZ, 0xc0, !PT ;  /* 0x0000000119ff7812 */ /* 0x000fc6000786c0ff */
[----:B0-----:R-:W2:Y:S04]  /*429f0*/  LDL.LU R28, [R1+0xa34] ;  /* 0x000a3400011c7983 */ /* 0x001ea80000300800 */
[----:B------:R-:W2:Y:S04]  /*42a00*/  LDL.LU R29, [R1+0xa20] ;  /* 0x000a2000011d7983 */ /* 0x000ea80000300800 */
[----:B------:R0:W-:Y:S04]  /*42a10*/  STL.64 [R1+0x1648], R30 ;  /* 0x0016481e01007387 */ /* 0x0001e80000100a00 */
[----:B0-----:R-:W2:Y:S04]  /*42a20*/  LDL.LU R30, [R1+0xb20] ;  /* 0x000b2000011e7983 */ /* 0x001ea80000300800 */
[----:B------:R-:W2:Y:S04]  /*42a30*/  LDL.LU R31, [R1+0xa24] ;  /* 0x000a2400011f7983 */ /* 0x000ea80000300800 */
[----:B------:R0:W-:Y:S04]  /*42a40*/  STL.64 [R1+0x15c8], R32 ;  /* 0x0015c82001007387 */ /* 0x0001e80000100a00 */
[----:B------:R-:W-:Y:S04]  /*42a50*/  STSM.16.M88.4 [R35], R8 ;  /* 0x0000000823007844 */ /* 0x000fe80000000200 */
[----:B0-----:R-:W2:Y:S04]  /*42a60*/  LDL.LU R32, [R1+0xb24] ;  /* 0x000b240001207983 */ /* 0x001ea80000300800 */
[----:B------:R-:W2:Y:S04]  /*42a70*/  LDL.LU R33, [R1+0xb10] ;  /* 0x000b100001217983 */ /* 0x000ea80000300800 */
[----:B------:R0:W-:Y:S04]  /*42a80*/  STL.64 [R1+0x1728], R24 ;  /* 0x0017281801007387 */ /* 0x0001e80000100a00 */
[----:B0-----:R-:W2:Y:S04]  /*42a90*/  LDL.LU R24, [R1+0xc10] ;  /* 0x000c100001187983 */ /* 0x001ea80000300800 */
[----:B------:R-:W2:Y:S04]  /*42aa0*/  LDL.LU R25, [R1+0xb14] ;  /* 0x000b140001197983 */ /* 0x000ea80000300800 */
[----:B------:R0:W-:Y:S04]  /*42ab0*/  STL [R1+0x1740], R0 ;  /* 0x0017400001007387 */ /* 0x0001e80000100800 */
[----:B0-----:R-:W2:Y:S04]  /*42ac0*/  LDL.LU R0, [R1+0xc00] ;  /* 0x000c000001007983 */ /* 0x001ea80000300800 */
[----:B------:R-:W2:Y:S04]  /*42ad0*/  LDL.LU R8, [R1+0x149c] ;  /* 0x00149c0001087983 */ /* 0x000ea80000300800 */
[----:B------:R-:W3:Y:S04]  /*42ae0*/  LDL.LU R9, [R1+0x1498] ;  /* 0x0014980001097983 */ /* 0x000ee80000300800 */
[----:B------:R-:W4:Y:S04]  /*42af0*/  LDL.LU R10, [R1+0xc04] ;  /* 0x000c0400010a7983 */ /* 0x000f280000300800 */
[----:B------:R-:W4:Y:S01]  /*42b00*/  LDL.LU R11, [R1+0xc14] ;  /* 0x000c1400010b7983 */ /* 0x000f220000300800 */
[----:B--2---:R-:W-:-:S03]  /*42b10*/  PRMT R8, R8, 0x5410, R37 ;  /* 0x0000541008087816 */ /* 0x004fc60000000025 */
[----:B------:R-:W2:Y:S01]  /*42b20*/  LDL.LU R37, [R1+0x17bc] ;  /* 0x0017bc0001257983 */ /* 0x000ea20000300800 */
[----:B---3--:R-:W-:-:S03]  /*42b30*/  PRMT R9, R9, 0x5410, R5 ;  /* 0x0000541009097816 */ /* 0x008fc60000000005 */
[----:B------:R-:W3:Y:S01]  /*42b40*/  LDL.LU R5, [R1+0x17b8] ;  /* 0x0017b80001057983 */ /* 0x000ee20000300800 */
[----:B------:R-:W-:Y:S02]  /*42b50*/  PRMT R12, R12, 0x5410, R17 ;  /* 0x000054100c0c7816 */ /* 0x000fe40000000011 */
[----:B----4-:R-:W-:Y:S02]  /*42b60*/  PRMT R10, R11, 0x5410, R10 ;  /* 0x000054100b0a7816 */ /* 0x010fe4000000000a */
[----:B------:R-:W-:-:S05]  /*42b70*/  PRMT R11, R24, 0x5410, R0 ;  /* 0x00005410180b7816 */ /* 0x000fca0000000000 */
[----:B------:R0:W-:Y:S02]  /*42b80*/  STSM.16.M88.4 [R35+0x800], R8 ;  /* 0x0008000823007844 */ /* 0x0001e40000000200 */
[----:B0-----:R-:W-:Y:S02]  /*42b90*/  PRMT R8, R32, 0x5410, R25 ;  /* 0x0000541020087816 */ /* 0x001fe40000000019 */
[----:B------:R-:W-:Y:S02]  /*42ba0*/  PRMT R9, R30, 0x5410, R33 ;  /* 0x000054101e097816 */ /* 0x000fe40000000021 */
[----:B------:R-:W-:Y:S02]  /*42bb0*/  PRMT R10, R28, 0x5410, R31 ;  /* 0x000054101c0a7816 */ /* 0x000fe4000000001f */
[----:B------:R-:W-:-:S05]  /*42bc0*/  PRMT R11, R26, 0x5410, R29 ;  /* 0x000054101a0b7816 */ /* 0x000fca000000001d */
[----:B------:R0:W-:Y:S02]  /*42bd0*/  STSM.16.M88.4 [R35+0x1000], R8 ;  /* 0x0010000823007844 */ /* 0x0001e40000000200 */
[----:B0-----:R-:W-:Y:S02]  /*42be0*/  PRMT R9, R6, 0x5410, R7 ;  /* 0x0000541006097816 */ /* 0x001fe40000000007 */
[----:B------:R-:W4:Y:S01]  /*42bf0*/  LDL.LU R6, [R1+0x40] ;  /* 0x0000400001067983 */ /* 0x000f220000300800 */
[----:B------:R-:W-:Y:S02]  /*42c00*/  PRMT R10, R23, 0x5410, R36 ;  /* 0x00005410170a7816 */ /* 0x000fe40000000024 */
[----:B------:R-:W-:Y:S01]  /*42c10*/  PRMT R8, R34, 0x5410, R27 ;  /* 0x0000541022087816 */ /* 0x000fe2000000001b */
[----:B------:R-:W2:Y:S01]  /*42c20*/  LDL.LU R0, [R1+0xa18] ;  /* 0x000a180001007983 */ /* 0x000ea20000300800 */
[----:B------:R-:W-:-:S03]  /*42c30*/  PRMT R11, R22, 0x5410, R21 ;  /* 0x00005410160b7816 */ /* 0x000fc60000000015 */
[----:B------:R-:W2:Y:S04]  /*42c40*/  LDL.LU R24, [R1+0x8e4] ;  /* 0x0008e40001187983 */ /* 0x000ea80000300800 */
[----:B------:R-:W2:Y:S04]  /*42c50*/  LDL.LU R25, [R1+0x924] ;  /* 0x0009240001197983 */ /* 0x000ea80000300800 */
[----:B------:R-:W2:Y:S04]  /*42c60*/  LDL.LU R32, [R1+0x8e0] ;  /* 0x0008e00001207983 */ /* 0x000ea80000300800 */
[----:B------:R-:W2:Y:S04]  /*42c70*/  LDL.LU R33, [R1+0x920] ;  /* 0x0009200001217983 */ /* 0x000ea80000300800 */
[----:B------:R-:W2:Y:S04]  /*42c80*/  LDL.LU R30, [R1+0x8a4] ;  /* 0x0008a400011e7983 */ /* 0x000ea80000300800 */
[----:B------:R-:W2:Y:S04]  /*42c90*/  LDL.LU R36, [R1+0x8b0] ;  /* 0x0008b00001247983 */ /* 0x000ea80000300800 */
[----:B------:R-:W2:Y:S04]  /*42ca0*/  LDL.LU R31, [R1+0x8a0] ;  /* 0x0008a000011f7983 */ /* 0x000ea80000300800 */
[----:B------:R-:W3:Y:S04]  /*42cb0*/  LDL.LU R34, [R1+0x8ac] ;  /* 0x0008ac0001227983 */ /* 0x000ee80000300800 */
[----:B------:R-:W3:Y:S04]  /*42cc0*/  LDL.LU.64 R28, [R1+0x7d8] ;  /* 0x0007d800011c7983 */ /* 0x000ee80000300a00 */
[----:B------:R0:W-:Y:S01]  /*42cd0*/  STSM.16.M88.4 [R35+0x1800], R8 ;  /* 0x0018000823007844 */ /* 0x0001e20000000200 */
[----:B------:R-:W-:-:S02]  /*42ce0*/  PRMT R7, R14, 0x5410, R15 ;  /* 0x000054100e077816 */ /* 0x000fc4000000000f */
[----:B0-----:R-:W-:Y:S02]  /*42cf0*/  PRMT R9, R16, 0x5410, R19 ;  /* 0x0000541010097816 */ /* 0x001fe40000000013 */
[----:B------:R-:W-:Y:S01]  /*42d00*/  PRMT R8, R18, 0x5410, R13 ;  /* 0x0000541012087816 */ /* 0x000fe2000000000d */
[----:B------:R-:W-:Y:S06]  /*42d10*/  BAR.SYNC.DEFER_BLOCKING 0x0 ;  /* 0x0000000000007b1d */ /* 0x000fec0000010000 */
[----:B------:R-:W-:Y:S04]  /*42d20*/  LDS.128 R16, [R20+0x4000] ;  /* 0x0040000014107984 */ /* 0x000fe80000000c00 */
[----:B--2---:R0:W-:Y:S04]  /*42d30*/  STL.64 [R1+0x17b0], R30 ;  /* 0x0017b01e01007387 */ /* 0x0041e80000100a00 */
[----:B---3--:R1:W-:Y:S01]  /*42d40*/  STL.64 [R1+0x17a8], R28 ;  /* 0x0017a81c01007387 */ /* 0x0083e20000100a00 */
[----:B0-----:R-:W-:-:S02]  /*42d50*/  IMAD.MOV.U32 R30, RZ, RZ, R8 ;  /* 0x000000ffff1e7224 */ /* 0x001fc400078e0008 */
[----:B-1----:R-:W-:Y:S02]  /*42d60*/  IMAD.MOV.U32 R29, RZ, RZ, R9 ;  /* 0x000000ffff1d7224 */ /* 0x002fe400078e0009 */
[----:B------:R-:W0:Y:S01]  /*42d70*/  LDS.128 R8, [R20] ;  /* 0x0000000014087984 */ /* 0x000e220000000c00 */
[----:B------:R-:W-:-:S03]  /*42d80*/  IMAD.MOV.U32 R28, RZ, RZ, R12 ;  /* 0x000000ffff1c7224 */ /* 0x000fc600078e000c */
[----:B------:R-:W1:Y:S04]  /*42d90*/  LDS.128 R12, [R20+0x2000] ;  /* 0x00200000140c7984 */ /* 0x000e680000000c00 */
[----:B------:R-:W2:Y:S01]  /*42da0*/  LDS.128 R20, [R20+0x6000] ;  /* 0x0060000014147984 */ /* 0x000ea20000000c00 */
[----:B------:R-:W-:-:S03]  /*42db0*/  IMAD.MOV.U32 R31, RZ, RZ, R7 ;  /* 0x000000ffff1f7224 */ /* 0x000fc600078e0007 */
[----:B------:R-:W3:Y:S04]  /*42dc0*/  LDL.LU R7, [R1+0x7e8] ;  /* 0x0007e80001077983 */ /* 0x000ee80000300800 */
[----:B------:R-:W3:Y:S01]  /*42dd0*/  LDL.LU.64 R26, [R1+0x7e0] ;  /* 0x0007e000011a7983 */ /* 0x000ee20000300a00 */
[----:B------:R-:W-:Y:S06]  /*42de0*/  BAR.SYNC.DEFER_BLOCKING 0x0 ;  /* 0x0000000000007b1d */ /* 0x000fec0000010000 */
[----:B0-----:R0:W-:Y:S04]  /*42df0*/  STL.64 [R1+0x15b8], R8 ;  /* 0x0015b80801007387 */ /* 0x0011e80000100a00 */
[----:B0-----:R-:W3:Y:S04]  /*42e00*/  LDL.LU R8, [R1+0xb18] ;  /* 0x000b180001087983 */ /* 0x001ee80000300800 */
[----:B------:R-:W3:Y:S04]  /*42e10*/  LDL.LU R9, [R1+0xb08] ;  /* 0x000b080001097983 */ /* 0x000ee80000300800 */
[----:B------:R0:W-:Y:S04]  /*42e20*/  STL.64 [R1+0x15b0], R10 ;  /* 0x0015b00a01007387 */ /* 0x0001e80000100a00 */
[----:B0-----:R-:W3:Y:S04]  /*42e30*/  LDL.LU R10, [R1+0xa28] ;  /* 0x000a2800010a7983 */ /* 0x001ee80000300800 */
[----:B------:R-:W3:Y:S04]  /*42e40*/  LDL.LU R11, [R1+0xa10] ;  /* 0x000a1000010b7983 */ /* 0x000ee80000300800 */
[----:B-1----:R0:W-:Y:S04]  /*42e50*/  STL.64 [R1+0x15a8], R12 ;  /* 0x0015a80c01007387 */ /* 0x0021e80000100a00 */
[----:B0-----:R-:W4:Y:S04]  /*42e60*/  LDL.LU R12, [R1+0xb00] ;  /* 0x000b0000010c7983 */ /* 0x001f280000300800 */
[----:B------:R-:W4:Y:S04]  /*42e70*/  LDL.LU R13, [R1+0xa14] ;  /* 0x000a1400010d7983 */ /* 0x000f280000300800 */
[----:B------:R0:W-:Y:S04]  /*42e80*/  STL.64 [R1+0x15a0], R14 ;  /* 0x0015a00e01007387 */ /* 0x0001e80000100a00 */
        /* <DEDUP_REMOVED lines=8> */
[----:B--2---:R0:W-:Y:S04]  /*42f10*/  STL.64 [R1+0x1588], R20 ;  /* 0x0015881401007387 */ /* 0x0041e80000100a00 */
[----:B0-----:R-:W2:Y:S04]  /*42f20*/  LDL.LU R20, [R1+0x14a0] ;  /* 0x0014a00001147983 */ /* 0x001ea80000300800 */
[----:B------:R-:W2:Y:S04]  /*42f30*/  LDL.LU R21, [R1+0xbf4] ;  /* 0x000bf40001157983 */ /* 0x000ea80000300800 */
[----:B------:R0:W-:Y:S04]  /*42f40*/  STL.64 [R1+0x1578], R22 ;  /* 0x0015781601007387 */ /* 0x0001e80000100a00 */
[----:B------:R1:W-:Y:S04]  /*42f50*/  STSM.16.M88.4 [R35], R28 ;  /* 0x0000001c23007844 */ /* 0x0003e80000000200 */
[----:B0-----:R-:W2:Y:S04]  /*42f60*/  LDL.LU R23, [R1+0x14a4] ;  /* 0x0014a40001177983 */ /* 0x001ea80000300800 */
[----:B-1----:R-:W2:Y:S04]  /*42f70*/  LDL.LU.64 R30, [R1+0x17b0] ;  /* 0x0017b000011e7983 */ /* 0x002ea80000300a00 */
[----:B------:R-:W2:Y:S01]  /*42f80*/  LDL.LU.64 R28, [R1+0x17a8] ;  /* 0x0017a800011c7983 */ /* 0x000ea20000300a00 */
[----:B---3--:R-:W-:-:S03]  /*42f90*/  PRMT R11, R0, 0x5410, R11 ;  /* 0x00005410000b7816 */ /* 0x008fc6000000000b */
[----:B------:R-:W3:Y:S01]  /*42fa0*/  LDL.LU R0, [R1+0x3a4] ;  /* 0x0003a40001007983 */ /* 0x000ee20000300800 */
[----:B----4-:R-:W-:Y:S02]  /*42fb0*/  PRMT R9, R9, 0x5410, R12 ;  /* 0x0000541009097816 */ /* 0x010fe4000000000c */
[----:B------:R-:W-:Y:S02]  /*42fc0*/  PRMT R10, R10, 0x5410, R13 ;  /* 0x000054100a0a7816 */ /* 0x000fe4000000000d */
[----:B------:R-:W-:Y:S02]  /*42fd0*/  PRMT R8, R8, 0x5410, R15 ;  /* 0x0000541008087816 */ /* 0x000fe4000000000f */
[----:B------:R-:W-:Y:S02]  /*42fe0*/  PRMT R19, R14, 0x5410, R19 ;  /* 0x000054100e137816 */ /* 0x000fe40000000013 */
[----:B--2---:R-:W-:Y:S02]  /*42ff0*/  PRMT R17, R17, 0x5410, R20 ;  /* 0x0000541011117816 */ /* 0x004fe40000000014 */
[----:B------:R-:W-:-:S02]  /*43000*/  PRMT R18, R18, 0x5410, R21 ;  /* 0x0000541012127816 */ /* 0x000fc40000000015 */
[----:B------:R-:W-:-:S05]  /*43010*/  PRMT R16, R16, 0x5410, R23 ;  /* 0x0000541010107816 */ /* 0x000fca0000000017 */
[----:B------:R-:W-:Y:S04]  /*43020*/  STSM.16.M88.4 [R35+0x800], R16 ;  /* 0x0008001023007844 */ /* 0x000fe80000000200 */
[----:B------:R0:W-:Y:S02]  /*43030*/  STSM.16.M88.4 [R35+0x1000], R8 ;  /* 0x0010000823007844 */ /* 0x0001e40000000200 */
[----:B0-----:R-:W-:Y:S02]  /*43040*/  PRMT R8, R25, 0x5410, R24 ;  /* 0x0000541019087816 */ /* 0x001fe40000000018 */
[----:B------:R-:W-:Y:S02]  /*43050*/  PRMT R9, R33, 0x5410, R32 ;  /* 0x0000541021097816 */ /* 0x000fe40000000020 */
[----:B------:R-:W-:-:S02]  /*43060*/  PRMT R10, R36, 0x5410, R30 ;  /* 0x00005410240a7816 */ /* 0x000fc4000000001e */
[----:B------:R-:W-:-:S05]  /*43070*/  PRMT R11, R34, 0x5410, R31 ;  /* 0x00005410220b7816 */ /* 0x000fca000000001f */
[----:B------:R-:W-:Y:S01]  /*43080*/  STSM.16.M88.4 [R35+0x1800], R8 ;  /* 0x0018000823007844 */ /* 0x000fe20000000200 */
[C---:B------:R-:W-:Y:S01]  /*43090*/  PRMT R36, R6.reuse, 0x7770, RZ ;  /* 0x0000777006247816 */ /* 0x040fe200000000ff */
[----:B------:R-:W-:Y:S06]  /*430a0*/  BAR.SYNC.DEFER_BLOCKING 0x0 ;  /* 0x0000000000007b1d */ /* 0x000fec0000010000 */
[----:B------:R0:W-:Y:S02]  /*430b0*/  @P4 STG.E.U8 desc[UR40][R28.64], R36 ;  /* 0x000000241c004986 */ /* 0x0001e4000c101128 */
[----:B0-----:R-:W-:-:S05]  /*430c0*/  PRMT R36, R6, 0x7771, RZ ;  /* 0x0000777106247816 */ /* 0x001fca00000000ff */
[----:B------:R0:W-:Y:S04]  /*430d0*/  @P3 STG.E.U8 desc[UR40][R26.64], R36 ;  /* 0x000000241a003986 */ /* 0x0001e8000c101128 */
[----:B0-----:R-:W2:Y:S04]  /*430e0*/  LDL.LU R26, [R1+0x7f0] ;  /* 0x0007f000011a7983 */ /* 0x001ea80000300800 */
[----:B------:R-:W4:Y:S01]  /*430f0*/  LDL.LU R27, [R1+0x7f8] ;  /* 0x0007f800011b7983 */ /* 0x000f220000300800 */
[----:B------:R-:W-:-:S04]  /*43100*/  IADD3 R8, P4, PT, R7, R3, RZ ;  /* 0x0000000307087210 */ /* 0x000fc80007f9e0ff */
[----:B------:R-:W-:Y:S02]  /*43110*/  LEA.HI.X.SX32 R9, R7, R2, 0x1, P4 ;  /* 0x0000000207097211 */ /* 0x000fe400020f0eff */
[----:B------:R-:W3:Y:S04]  /*43120*/  LDL.LU R7, [R1+0x7fc] ;  /* 0x0007fc0001077983 */ /* 0x000ee80000300800 */
[----:B------:R-:W3:Y:S04]  /*43130*/  LDL.LU R34, [R1+0x800] ;  /* 0x0008000001227983 */ /* 0x000ee80000300800 */
[----:B------:R-:W3:Y:S01]  /*43140*/  LDL.LU R25, [R1+0x804] ;  /* 0x0008040001197983 */ /* 0x000ee20000300800 */
[----:B------:R-:W-:-:S03]  /*43150*/  LOP3.LUT P5, RZ, R4, 0x8000, RZ, 0xc0, !PT ;  /* 0x0000800004ff7812 */ /* 0x000fc600078ac0ff */
[----:B------:R-:W3:Y:S01]  /*43160*/  LDL.LU R28, [R1+0x808] ;  /* 0x00080800011c7983 */ /* 0x000ee20000300800 */
[----:B------:R-:W-:-:S03]  /*43170*/  LOP3.LUT R35, R35, 0xefffffff, RZ, 0xc0, !PT ;  /* 0xefffffff23237812 */ /* 0x000fc600078ec0ff */
[----:B------:R-:W3:Y:S04]  /*43180*/  LDL.LU R29, [R1+0x80c] ;  /* 0x00080c00011d7983 */ /* 0x000ee80000300800 */
[----:B------:R-:W3:Y:S02]  /*43190*/  LDL.LU R33, [R1+0x810] ;  /* 0x0008100001217983 */ /* 0x000ee40000300800 */
[----:B------:R-:W-:Y:S02]  /*431a0*/  @P5 LOP3.LUT R35, R35, 0x10000000, RZ, 0xfc, !PT ;  /* 0x1000000023235812 */ /* 0x000fe400078efcff */
[----:B------:R-:W-:Y:S01]  /*431b0*/  LOP3.LUT P5, RZ, R4, 0x2000, RZ, 0xc0, !PT ;  /* 0x0000200004ff7812 */ /* 0x000fe200078ac0ff */
[----:B------:R-:W3:Y:S01]  /*431c0*/  LDL.LU R32, [R1+0x814] ;  /* 0x0008140001207983 */ /* 0x000ee20000300800 */
[----:B------:R-:W-:-:S03]  /*431d0*/  LOP3.LUT R35, R35, 0xdfffffff, RZ, 0xc0, !PT ;  /* 0xdfffffff23237812 */ /* 0x000fc600078ec0ff */
[----:B------:R-:W3:Y:S04]  /*431e0*/  LDL.LU R30, [R1+0x818] ;  /* 0x00081800011e7983 */ /* 0x000ee80000300800 */
[----:B------:R-:W3:Y:S04]  /*431f0*/  LDL.LU R31, [R1+0x820] ;  /* 0x00082000011f7983 */ /* 0x000ee80000300800 */
[----:B------:R-:W-:Y:S02]  /*43200*/  @P5 LOP3.LUT R35, R35, 0x20000000, RZ, 0xfc, !PT ;  /* 0x2000000023235812 */ /* 0x000fe400078efcff */
[----:B------:R-:W-:-:S02]  /*43210*/  LOP3.LUT P5, RZ, R4, 0x1000, RZ, 0xc0, !PT ;  /* 0x0000100004ff7812 */ /* 0x000fc400078ac0ff */
[----:B------:R-:W-:-:S11]  /*43220*/  LOP3.LUT R35, R35, 0xbfffffff, RZ, 0xc0, !PT ;  /* 0xbfffffff23237812 */ /* 0x000fd600078ec0ff */
[----:B------:R-:W-:Y:S02]  /*43230*/  @P5 LOP3.LUT R35, R35, 0x40000000, RZ, 0xfc, !PT ;  /* 0x4000000023235812 */ /* 0x000fe400078efcff */
[----:B------:R-:W-:Y:S02]  /*43240*/  LOP3.LUT P5, RZ, R4, 0x800, RZ, 0xc0, !PT ;  /* 0x0000080004ff7812 */ /* 0x000fe400078ac0ff */
[----:B------:R-:W-:-:S11]  /*43250*/  LOP3.LUT R35, R35, 0x7fffffff, RZ, 0xc0, !PT ;  /* 0x7fffffff23237812 */ /* 0x000fd600078ec0ff */
[----:B------:R-:W-:-:S05]  /*43260*/  @P5 LOP3.LUT R35, R35, 0x80000000, RZ, 0xfc, !PT ;  /* 0x8000000023235812 */ /* 0x000fca00078efcff */
[----:B------:R-:W-:Y:S01]  /*43270*/  STL [R1+0x17a0], R35 ;  /* 0x0017a02301007387 */ /* 0x000fe20000100800 */
[----:B--2---:R-:W-:-:S04]  /*43280*/  IADD3 R10, P4, PT, R26, R3, RZ ;  /* 0x000000031a0a7210 */ /* 0x004fc80007f9e0ff */
[----:B------:R-:W-:Y:S02]  /*43290*/  LEA.HI.X.SX32 R11, R26, R2, 0x1, P4 ;  /* 0x000000021a0b7211 */ /* 0x000fe400020f0eff */
[----:B------:R-:W2:Y:S04]  /*432a0*/  LDL.LU R26, [R1+0x828] ;  /* 0x00082800011a7983 */ /* 0x000ea80000300800 */
[----:B------:R4:W-:Y:S02]  /*432b0*/  STL.64 [R1+0x970], R10 ;  /* 0x0009700a01007387 */ /* 0x0009e40000100a00 */
[----:B----4-:R-:W-:-:S04]  /*432c0*/  IADD3 R10, P4, PT, R27, R3, RZ ;  /* 0x000000031b0a7210 */ /* 0x010fc80007f9e0ff */
[----:B------:R-:W-:Y:S02]  /*432d0*/  LEA.HI.X.SX32 R11, R27, R2, 0x1, P4 ;  /* 0x000000021b0b7211 */ /* 0x000fe400020f0eff */
[----:B------:R-:W4:Y:S04]  /*432e0*/  LDL.LU R27, [R1+0x82c] ;  /* 0x00082c00011b7983 */ /* 0x000f280000300800 */
[----:B------:R3:W-:Y:S02]  /*432f0*/  STL.64 [R1+0x968], R10 ;  /* 0x0009680a01007387 */ /* 0x0007e40000100a00 */
[----:B---3--:R-:W-:-:S04]  /*43300*/  IADD3 R10, P4, PT, R7, R3, RZ ;  /* 0x00000003070a7210 */ /* 0x008fc80007f9e0ff */
[----:B------:R-:W-:Y:S02]  /*43310*/  LEA.HI.X.SX32 R11, R7, R2, 0x1, P4 ;  /* 0x00000002070b7211 */ /* 0x000fe400020f0eff */
[----:B------:R-:W3:Y:S04]  /*43320*/  LDL.LU R7, [R1+0x830] ;  /* 0x0008300001077983 */ /* 0x000ee80000300800 */
[----:B------:R0:W-:Y:S02]  /*43330*/  STL.64 [R1+0x960], R10 ;  /* 0x0009600a01007387 */ /* 0x0001e40000100a00 */
[----:B0-----:R-:W-:-:S04]  /*43340*/  IADD3 R10, P4, PT, R34, R3, RZ ;  /* 0x00000003220a7210 */ /* 0x001fc80007f9e0ff */
        /* <DEDUP_REMOVED lines=398> */
[----:B------:R0:W-:Y:S04]  /*44c30*/  STL.64 [R1+0x640], R10 ;  /* 0x0006400a01007387 */ /* 0x0001e80000100a00 */
[----:B------:R-:W3:Y:S01]  /*44c40*/  LDL.LU R13, [R1+0x10d0] ;  /* 0x0010d000010d7983 */ /* 0x000ee20000300800 */
[----:B0-----:R-:W-:-:S04]  /*44c50*/  IADD3 R10, P4, PT, R25, R3, RZ ;  /* 0x00000003190a7210 */ /* 0x001fc80007f9e0ff */
[----:B------:R-:W-:-:S05]  /*44c60*/  LEA.HI.X.SX32 R11, R25, R2, 0x1, P4 ;  /* 0x00000002190b7211 */ /* 0x000fca00020f0eff */
[----:B------:R0:W-:Y:S01]  /*44c70*/  STL.64 [R1+0x638], R10 ;  /* 0x0006380a01007387 */ /* 0x0001e20000100a00 */
[----:B------:R-:W-:-:S04]  /*44c80*/  IADD3 R24, P4, PT, R28, R3, RZ ;  /* 0x000000031c187210 */ /* 0x000fc80007f9e0ff */
[----:B------:R-:W-:Y:S02]  /*44c90*/  LEA.HI.X.SX32 R25, R28, R2, 0x1, P4 ;  /* 0x000000021c197211 */ /* 0x000fe400020f0eff */
[----:B------:R-:W3:Y:S04]  /*44ca0*/  LDL.LU R28, [R1+0x10d4] ;  /* 0x0010d400011c7983 */ /* 0x000ee80000300800 */
[----:B------:R-:W-:Y:S01]  /*44cb0*/  STL.64 [R1+0x1738], R24 ;  /* 0x0017381801007387 */ /* 0x000fe20000100a00 */
        /* <DEDUP_REMOVED lines=161> */
[----:B------:R-:W-:Y:S01]  /*456d0*/  LEA.HI.X.SX32 R11, R7, R2, 0x1, P4 ;  /* 0x00000002070b7211 */ /* 0x000fe200020f0eff */
[----:B------:R-:W-:Y:S02]  /*456e0*/  IMAD.MOV.U32 R7, RZ, RZ, R37 ;  /* 0x000000ffff077224 */ /* 0x000fe400078e0025 */
        /* <DEDUP_REMOVED lines=95> */
[----:B------:R-:W-:-:S05]  /*45ce0*/  LEA.HI.X.SX32 R11, R13, R2, 0x1, P4 ;  /* 0x000000020d0b7211 */ /* 0x000fca00020f0eff */
        /* <DEDUP_REMOVED lines=26> */
[----:B------:R-:W-:-:S05]  /*45e90*/  LEA.HI.X.SX32 R11, R26, R2, 0x1, P4 ;  /* 0x000000021a0b7211 */ /* 0x000fca00020f0eff */
[----:B------:R0:W-:Y:S04]  /*45ea0*/  STL.64 [R1+0x3f0], R10 ;  /* 0x0003f00a01007387 */ /* 0x0001e80000100a00 */
[----:B0-----:R-:W2:Y:S01]  /*45eb0*/  LDL.LU R11, [R1+0x1274] ;  /* 0x00127400010b7983 */ /* 0x001ea20000300800 */
[----:B----4-:R-:W-:-:S03]  /*45ec0*/  IADD3 R12, P4, PT, R27, R3, RZ ;  /* 0x000000031b0c7210 */ /* 0x010fc60007f9e0ff */
[----:B------:R-:W4:Y:S01]  /*45ed0*/  LDL.LU R10, [R1+0x1278] ;  /* 0x00127800010a7983 */ /* 0x000f220000300800 */
[----:B------:R-:W-:-:S05]  /*45ee0*/  LEA.HI.X.SX32 R13, R27, R2, 0x1, P4 ;  /* 0x000000021b0d7211 */ /* 0x000fca00020f0eff */
[----:B------:R3:W-:Y:S02]  /*45ef0*/  STL.64 [R1+0x3e8], R12 ;  /* 0x0003e80c01007387 */ /* 0x0007e40000100a00 */
[----:B---3--:R-:W-:-:S04]  /*45f00*/  IADD3 R12, P4, PT, R37, R3, RZ ;  /* 0x00000003250c7210 */ /* 0x008fc80007f9e0ff */
[----:B------:R-:W-:Y:S02]  /*45f10*/  LEA.HI.X.SX32 R13, R37, R2, 0x1, P4 ;  /* 0x00000002250d7211 */ /* 0x000fe400020f0eff */
[----:B------:R-:W3:Y:S04]  /*45f20*/  LDL.LU R37, [R1+0x127c] ;  /* 0x00127c0001257983 */ /* 0x000ee80000300800 */
[----:B------:R0:W-:Y:S04]  /*45f30*/  STL.64 [R1+0x3e0], R12 ;  /* 0x0003e00c01007387 */ /* 0x0001e80000100a00 */
[----:B------:R-:W3:Y:S01]  /*45f40*/  LDL.LU R32, [R1+0x1280] ;  /* 0x0012800001207983 */ /* 0x000ee20000300800 */
        /* <DEDUP_REMOVED lines=208> */
[----:B------:R-:W-:-:S05]  /*46c50*/  LEA.HI.X.SX32 R13, R10, R2, 0x1, P4 ;  /* 0x000000020a0d7211 */ /* 0x000fca00020f0eff */
[----:B------:R0:W-:Y:S04]  /*46c60*/  STL.64 [R1+0x230], R12 ;  /* 0x0002300c01007387 */ /* 0x0001e80000100a00 */
[----:B0-----:R-:W4:Y:S01]  /*46c70*/  LDL.LU R13, [R1+0x1350] ;  /* 0x00135000010d7983 */ /* 0x001f220000300800 */
[----:B---3--:R-:W-:-:S04]  /*46c80*/  IADD3 R14, P4, PT, R37, R3, RZ ;  /* 0x00000003250e7210 */ /* 0x008fc80007f9e0ff */
[----:B------:R-:W-:Y:S02]  /*46c90*/  LEA.HI.X.SX32 R15, R37, R2, 0x1, P4 ;  /* 0x00000002250f7211 */ /* 0x000fe400020f0eff */
[----:B------:R-:W3:Y:S04]  /*46ca0*/  LDL.LU R37, [R1+0x1354] ;  /* 0x0013540001257983 */ /* 0x000ee80000300800 */
[----:B------:R0:W-:Y:S04]  /*46cb0*/  STL.64 [R1+0x228], R14 ;  /* 0x0002280e01007387 */ /* 0x0001e80000100a00 */
[----:B------:R-:W3:Y:S01]  /*46cc0*/  LDL.LU R12, [R1+0x1358] ;  /* 0x00135800010c7983 */ /* 0x000ee20000300800 */
[----:B0-----:R-:W-:-:S04]  /*46cd0*/  IADD3 R14, P4, PT, R32, R3, RZ ;  /* 0x00000003200e7210 */ /* 0x001fc80007f9e0ff */
[----:B------:R-:W-:-:S05]  /*46ce0*/  LEA.HI.X.SX32 R15, R32, R2, 0x1, P4 ;  /* 0x00000002200f7211 */ /* 0x000fca00020f0eff */
[----:B------:R0:W-:Y:S04]  /*46cf0*/  STL.64 [R1+0x220], R14 ;  /* 0x0002200e01007387 */ /* 0x0001e80000100a00 */
[----:B------:R-:W3:Y:S01]  /*46d00*/  LDL.LU R17, [R1+0x135c] ;  /* 0x00135c0001117983 */ /* 0x000ee20000300800 */
[----:B0-----:R-:W-:-:S04]  /*46d10*/  IADD3 R14, P4, PT, R34, R3, RZ ;  /* 0x00000003220e7210 */ /* 0x001fc80007f9e0ff */
        /* <DEDUP_REMOVED lines=69> */
[----:B------:R4:W-:Y:S04]  /*47170*/  STL.64 [R1+0x190], R14 ;  /* 0x0001900e01007387 */ /* 0x0009e80000100a00 */
[----:B------:R-:W2:Y:S01]  /*47180*/  LDL.LU R16, [R1+0x13a4] ;  /* 0x0013a40001107983 */ /* 0x000ea20000300800 */
[----:B----4-:R-:W-:-:S04]  /*47190*/  IADD3 R14, P4, PT, R13, R3, RZ ;  /* 0x000000030d0e7210 */ /* 0x010fc80007f9e0ff */
[----:B------:R-:W-:-:S05]  /*471a0*/  LEA.HI.X.SX32 R15, R13, R2, 0x1, P4 ;  /* 0x000000020d0f7211 */ /* 0x000fca00020f0eff */
[----:B------:R3:W-:Y:S04]  /*471b0*/  STL.64 [R1+0x188], R14 ;  /* 0x0001880e01007387 */ /* 0x0007e80000100a00 */
[----:B------:R-:W4:Y:S01]  /*471c0*/  LDL.LU R13, [R1+0x13a8] ;  /* 0x0013a800010d7983 */ /* 0x000f220000300800 */
[----:B---3--:R-:W-:-:S04]  /*471d0*/  IADD3 R14, P4, PT, R37, R3, RZ ;  /* 0x00000003250e7210 */ /* 0x008fc80007f9e0ff */
[----:B------:R-:W-:-:S05]  /*471e0*/  LEA.HI.X.SX32 R15, R37, R2, 0x1, P4 ;  /* 0x00000002250f7211 */ /* 0x000fca00020f0eff */
        /* <DEDUP_REMOVED lines=34> */
[----:B0-----:R-:W-:-:S04]  /*47410*/  IADD3 R14, P4, PT, R16, R3, RZ ;  /* 0x00000003100e7210 */ /* 0x001fc80007f9e0ff */
        /* <DEDUP_REMOVED lines=88> */
[----:B------:R-:W-:-:S05]  /*479a0*/  LEA.HI.X.SX32 R15, R16, R2, 0x1, P4 ;  /* 0x00000002100f7211 */ /* 0x000fca00020f0eff */
        /* <DEDUP_REMOVED lines=10> */
[----:B------:R-:W-:-:S05]  /*47a50*/  LEA.HI.X.SX32 R15, R12, R2, 0x1, P4 ;  /* 0x000000020c0f7211 */ /* 0x000fca00020f0eff */
[----:B------:R0:W-:Y:S04]  /*47a60*/  STL.64 [R1+0xa80], R14 ;  /* 0x000a800e01007387 */ /* 0x0001e80000100a00 */
[----:B0-----:R-:W3:Y:S01]  /*47a70*/  LDL.LU R14, [R1+0x1468] ;  /* 0x00146800010e7983 */ /* 0x001ee20000300800 */
[----:B------:R-:W-:-:S04]  /*47a80*/  IADD3 R18, P4, PT, R34, R3, RZ ;  /* 0x0000000322127210 */ /* 0x000fc80007f9e0ff */
        /* <DEDUP_REMOVED lines=23> */
[----:B0-----:R-:W3:Y:S04]  /*47c00*/  LDL.LU R18, [R1+0x146c] ;  /* 0x00146c0001127983 */ /* 0x001ee80000300800 */
[----:B------:R-:W3:Y:S01]  /*47c10*/  LDL.LU R19, [R1+0x1464] ;  /* 0x0014640001137983 */ /* 0x000ee20000300800 */
[----:B--2---:R-:W-:-:S04]  /*47c20*/  IADD3 R30, P4, PT, R11, R3, RZ ;  /* 0x000000030b1e7210 */ /* 0x004fc80007f9e0ff */
[----:B------:R-:W-:-:S05]  /*47c30*/  LEA.HI.X.SX32 R31, R11, R2, 0x1, P4 ;  /* 0x000000020b1f7211 */ /* 0x000fca00020f0eff */
[----:B------:R-:W-:Y:S01]  /*47c40*/  STL.64 [R1+0x1650], R30 ;  /* 0x0016501e01007387 */ /* 0x000fe20000100a00 */
[----:B----4-:R-:W-:-:S04]  /*47c50*/  IADD3 R10, P4, PT, R13, R3, RZ ;  /* 0x000000030d0a7210 */ /* 0x010fc80007f9e0ff */
[----:B------:R-:W-:Y:S02]  /*47c60*/  LEA.HI.X.SX32 R11, R13, R2, 0x1, P4 ;  /* 0x000000020d0b7211 */ /* 0x000fe400020f0eff */
[----:B------:R-:W2:Y:S04]  /*47c70*/  LDL.LU R13, [R1+0x145c] ;  /* 0x00145c00010d7983 */ /* 0x000ea80000300800 */
[----:B------:R3:W-:Y:S02]  /*47c80*/  STL.64 [R1+0xac0], R10 ;  /* 0x000ac00a01007387 */ /* 0x0007e40000100a00 */
[----:B---3--:R-:W-:-:S04]  /*47c90*/  IADD3 R10, P4, PT, R17, R3, RZ ;  /* 0x00000003110a7210 */ /* 0x008fc80007f9e0ff */
[----:B------:R-:W-:Y:S02]  /*47ca0*/  LEA.HI.X.SX32 R11, R17, R2, 0x1, P4 ;  /* 0x00000002110b7211 */ /* 0x000fe400020f0eff */
[----:B------:R-:W3:Y:S04]  /*47cb0*/  LDL.LU R17, [R1+0x1454] ;  /* 0x0014540001117983 */ /* 0x000ee80000300800 */
[----:B------:R0:W-:Y:S02]  /*47cc0*/  STL.64 [R1+0xac8], R10 ;  /* 0x000ac80a01007387 */ /* 0x0001e40000100a00 */
[----:B0-----:R-:W-:-:S04]  /*47cd0*/  IADD3 R10, P4, PT, R14, R3, RZ ;  /* 0x000000030e0a7210 */ /* 0x001fc80007f9e0ff */
[----:B------:R-:W-:Y:S02]  /*47ce0*/  LEA.HI.X.SX32 R11, R14, R2, 0x1, P4 ;  /* 0x000000020e0b7211 */ /* 0x000fe400020f0eff */
[----:B------:R-:W4:Y:S04]  /*47cf0*/  LDL.LU R14, [R1+0x144c] ;  /* 0x00144c00010e7983 */ /* 0x000f280000300800 */
        /* <DEDUP_REMOVED lines=33> */
[----:B--2---:R-:W-:-:S04]  /*47f10*/  IADD3 R10, P4, PT, R13, R3, RZ ;  /* 0x000000030d0a7210 */ /* 0x004fc80007f9e0ff */
[----:B------:R-:W-:Y:S02]  /*47f20*/  LEA.HI.X.SX32 R11, R13, R2, 0x1, P4 ;  /* 0x000000020d0b7211 */ /* 0x000fe400020f0eff */
[----:B------:R-:W2:Y:S04]  /*47f30*/  LDL.LU R13, [R1+0x1404] ;  /* 0x00140400010d7983 */ /* 0x000ea80000300800 */
[----:B------:R3:W-:Y:S02]  /*47f40*/  STL.64 [R1+0xb18], R10 ;  /* 0x000b180a01007387 */ /* 0x0007e40000100a00 */
[----:B---3--:R-:W-:-:S04]  /*47f50*/  IADD3 R10, P4, PT, R17, R3, RZ ;  /* 0x00000003110a7210 */ /* 0x008fc80007f9e0ff */
[----:B------:R-:W-:Y:S02]  /*47f60*/  LEA.HI.X.SX32 R11, R17, R2, 0x1, P4 ;  /* 0x00000002110b7211 */ /* 0x000fe400020f0eff */
[----:B------:R-:W3:Y:S04]  /*47f70*/  LDL.LU R17, [R1+0x13fc] ;  /* 0x0013fc0001117983 */ /* 0x000ee80000300800 */
[----:B------:R4:W-:Y:S02]  /*47f80*/  STL.64 [R1+0xb20], R10 ;  /* 0x000b200a01007387 */ /* 0x0009e40000100a00 */
[----:B----4-:R-:W-:-:S04]  /*47f90*/  IADD3 R10, P4, PT, R14, R3, RZ ;  /* 0x000000030e0a7210 */ /* 0x010fc80007f9e0ff */
        /* <DEDUP_REMOVED lines=160> */
[----:B------:R-:W-:-:S05]  /*489a0*/  LEA.HI.X.SX32 R11, R18, R2, 0x1, P4 ;  /* 0x00000002120b7211 */ /* 0x000fca00020f0eff */
[----:B------:R0:W-:Y:S04]  /*489b0*/  STL.64 [R1+0xc68], R10 ;  /* 0x000c680a01007387 */ /* 0x0001e80000100a00 */
[----:B------:R-:W4:Y:S04]  /*489c0*/  LDL.LU R21, [R1+0xccc] ;  /* 0x000ccc0001157983 */ /* 0x000f280000300800 */
[----:B------:R-:W4:Y:S01]  /*489d0*/  LDL.LU R18, [R1+0xcd4] ;  /* 0x000cd40001127983 */ /* 0x000f220000300800 */
[----:B0-----:R-:W-:-:S04]  /*489e0*/  IADD3 R10, P4, PT, R19, R3, RZ ;  /* 0x00000003130a7210 */ /* 0x001fc80007f9e0ff */
[----:B------:R-:W-:-:S05]  /*489f0*/  LEA.HI.X.SX32 R11, R19, R2, 0x1, P4 ;  /* 0x00000002130b7211 */ /* 0x000fca00020f0eff */
        /* <DEDUP_REMOVED lines=16> */
[----:B------:R0:W-:Y:S04]  /*48b00*/  STL.64 [R1+0xc90], R10 ;  /* 0x000c900a01007387 */ /* 0x0001e80000100a00 */
[----:B------:R-:W4:Y:S01]  /*48b10*/  LDL.LU R19, [R1+0xd04] ;  /* 0x000d040001137983 */ /* 0x000f220000300800 */
[----:B0-----:R-:W-:-:S04]  /*48b20*/  IADD3 R10, P4, PT, R16, R3, RZ ;  /* 0x00000003100a7210 */ /* 0x001fc80007f9e0ff */
[----:B------:R-:W-:-:S05]  /*48b30*/  LEA.HI.X.SX32 R11, R16, R2, 0x1, P4 ;  /* 0x00000002100b7211 */ /* 0x000fca00020f0eff */
        /* <DEDUP_REMOVED lines=16> */
[----:B------:R-:W4:Y:S04]  /*48c40*/  LDL.LU R12, [R1+0xd3c] ;  /* 0x000d3c00010c7983 */ /* 0x000f280000300800 */
[----:B------:R0:W-:Y:S02]  /*48c50*/  STL.64 [R1+0xcb8], R10 ;  /* 0x000cb80a01007387 */ /* 0x0001e40000100a00 */
[----:B0-----:R-:W-:-:S04]  /*48c60*/  IADD3 R10, P4, PT, R21, R3, RZ ;  /* 0x00000003150a7210 */ /* 0x001fc80007f9e0ff */
[----:B------:R-:W-:-:S05]  /*48c70*/  LEA.HI.X.SX32 R11, R21, R2, 0x1, P4 ;  /* 0x00000002150b7211 */ /* 0x000fca00020f0eff */
[----:B------:R0:W-:Y:S02]  /*48c80*/  STL.64 [R1+0xcc8], R10 ;  /* 0x000cc80a01007387 */ /* 0x0001e40000100a00 */
        /* <DEDUP_REMOVED lines=10> */
[----:B------:R4:W-:Y:S04]  /*48d30*/  STL.64 [R1+0xce0], R10 ;  /* 0x000ce00a01007387 */ /* 0x0009e80000100a00 */
[----:B------:R-:W3:Y:S01]  /*48d40*/  LDL.LU R21, [R1+0xd54] ;  /* 0x000d540001157983 */ /* 0x000ee20000300800 */
        /* <DEDUP_REMOVED lines=18> */
[----:B0-----:R-:W4:Y:S01]  /*48e70*/  LDL.LU R10, [R1+0xd7c] ;  /* 0x000d7c00010a7983 */ /* 0x001f220000300800 */
[----:B------:R-:W-:-:S03]  /*48e80*/  IADD3 R18, P4, PT, R32, R3, RZ ;  /* 0x0000000320127210 */ /* 0x000fc60007f9e0ff */
[----:B------:R-:W4:Y:S01]  /*48e90*/  LDL.LU R11, [R1+0xd8c] ;  /* 0x000d8c00010b7983 */ /* 0x000f220000300800 */
[----:B------:R-:W-:-:S05]  /*48ea0*/  LEA.HI.X.SX32 R19, R32, R2, 0x1, P4 ;  /* 0x0000000220137211 */ /* 0x000fca00020f0eff */
[----:B------:R0:W-:Y:S04]  /*48eb0*/  STL.64 [R1+0xd20], R18 ;  /* 0x000d201201007387 */ /* 0x0001e80000100a00 */
[----:B------:R-:W4:Y:S01]  /*48ec0*/  LDL.LU R16, [R1+0xd94] ;  /* 0x000d940001107983 */ /* 0x000f220000300800 */
[----:B0-----:R-:W-:-:S04]  /*48ed0*/  IADD3 R18, P4, PT, R33, R3, RZ ;  /* 0x0000000321127210 */ /* 0x001fc80007f9e0ff */
[----:B------:R-:W-:Y:S02]  /*48ee0*/  LEA.HI.X.SX32 R19, R33, R2, 0x1, P4 ;  /* 0x0000000221137211 */ /* 0x000fe400020f0eff */
[----:B------:R-:W-:-:S03]  /*48ef0*/  IADD3 R32, P4, PT, R12, R3, RZ ;  /* 0x000000030c207210 */ /* 0x000fc60007f9e0ff */
[----:B------:R2:W-:Y:S01]  /*48f00*/  STL.64 [R1+0xd28], R18 ;  /* 0x000d281201007387 */ /* 0x0005e20000100a00 */
[----:B------:R-:W-:-:S03]  /*48f10*/  LEA.HI.X.SX32 R33, R12, R2, 0x1, P4 ;  /* 0x000000020c217211 */ /* 0x000fc600020f0eff */
[----:B------:R-:W4:Y:S04]  /*48f20*/  LDL.LU R12, [R1+0xd9c] ;  /* 0x000d9c00010c7983 */ /* 0x000f280000300800 */
[----:B------:R-:W-:Y:S04]  /*48f30*/  STL [R1+0x15e8], R32 ;  /* 0x0015e82001007387 */ /* 0x000fe80000100800 */
[----:B------:R-:W-:Y:S01]  /*48f40*/  STL [R1+0x15d0], R33 ;  /* 0x0015d02101007387 */ /* 0x000fe20000100800 */
        /* <DEDUP_REMOVED lines=11> */
[----:B------:R-:W3:Y:S01]  /*49000*/  LDL.LU R20, [R1+0xdb4] ;  /* 0x000db40001147983 */ /* 0x000ee20000300800 */
[----:B----4-:R-:W-:-:S04]  /*49010*/  IADD3 R18, P4, PT, R14, R3, RZ ;  /* 0x000000030e127210 */ /* 0x010fc80007f9e0ff */
[----:B------:R-:W-:-:S05]  /*49020*/  LEA.HI.X.SX32 R19, R14, R2, 0x1, P4 ;  /* 0x000000020e137211 */ /* 0x000fca00020f0eff */
[----:B------:R0:W-:Y:S04]  /*49030*/  STL.64 [R1+0xd60], R18 ;  /* 0x000d601201007387 */ /* 0x0001e80000100a00 */
[----:B------:R-:W4:Y:S01]  /*49040*/  LDL.LU R21, [R1+0xdbc] ;  /* 0x000dbc0001157983 */ /* 0x000f220000300800 */
[----:B0-----:R-:W-:-:S04]  /*49050*/  IADD3 R18, P4, PT, R34, R3, RZ ;  /* 0x0000000322127210 */ /* 0x001fc80007f9e0ff */
[----:B------:R-:W-:-:S05]  /*49060*/  LEA.HI.X.SX32 R19, R34, R2, 0x1, P4 ;  /* 0x0000000222137211 */ /* 0x000fca00020f0eff */
[----:B------:R0:W-:Y:S04]  /*49070*/  STL.64 [R1+0xd68], R18 ;  /* 0x000d681201007387 */ /* 0x0001e80000100a00 */
[----:B0-----:R-:W4:Y:S01]  /*49080*/  LDL.LU R18, [R1+0xdc4] ;  /* 0x000dc40001127983 */ /* 0x001f220000300800 */
[----:B------:R-:W-:Y:S02]  /*49090*/  IMAD.MOV.U32 R34, RZ, RZ, R8 ;  /* 0x000000ffff227224 */ /* 0x000fe400078e0008 */
[----:B------:R-:W-:Y:S01]  /*490a0*/  IMAD.MOV.U32 R35, RZ, RZ, R9 ;  /* 0x000000ffff237224 */ /* 0x000fe200078e0009 */
[----:B------:R-:W-:-:S04]  /*490b0*/  IADD3 R8, P4, PT, R15, R3, RZ ;  /* 0x000000030f087210 */ /* 0x000fc80007f9e0ff */
[----:B------:R-:W-:-:S05]  /*490c0*/  LEA.HI.X.SX32 R9, R15, R2, 0x1, P4 ;  /* 0x000000020f097211 */ /* 0x000fca00020f0eff */
[----:B------:R0:W-:Y:S04]  /*490d0*/  STL.64 [R1+0xd70], R8 ;  /* 0x000d700801007387 */ /* 0x0001e80000100a00 */
[----:B------:R-:W4:Y:S01]  /*490e0*/  LDL.LU R19, [R1+0xdcc] ;  /* 0x000dcc0001137983 */ /* 0x000f220000300800 */
[----:B0-----:R-:W-:-:S04]  /*490f0*/  IADD3 R8, P4, PT, R10, R3, RZ ;  /* 0x000000030a087210 */ /* 0x001fc80007f9e0ff */
[----:B------:R-:W-:-:S05]  /*49100*/  LEA.HI.X.SX32 R9, R10, R2, 0x1, P4 ;  /* 0x000000020a097211 */ /* 0x000fca00020f0eff */
[----:B------:R0:W-:Y:S04]  /*49110*/  STL.64 [R1+0xd78], R8 ;  /* 0x000d780801007387 */ /* 0x0001e80000100a00 */
[----:B------:R-:W4:Y:S04]  /*49120*/  LDL.LU R14, [R1+0xdd4] ;  /* 0x000dd400010e7983 */ /* 0x000f280000300800 */
[----:B------:R-:W4:Y:S01]  /*49130*/  LDL.LU R15, [R1+0xddc] ;  /* 0x000ddc00010f7983 */ /* 0x000f220000300800 */
[----:B0-----:R-:W-:-:S04]  /*49140*/  IADD3 R8, P4, PT, R11, R3, RZ ;  /* 0x000000030b087210 */ /* 0x001fc80007f9e0ff */
[----:B------:R-:W-:Y:S02]  /*49150*/  LEA.HI.X.SX32 R9, R11, R2, 0x1, P4 ;  /* 0x000000020b097211 */ /* 0x000fe400020f0eff */
[----:B------:R-:W-:-:S03]  /*49160*/  IADD3 R10, P4, PT, R16, R3, RZ ;  /* 0x00000003100a7210 */ /* 0x000fc60007f9e0ff */
[----:B------:R-:W-:Y:S01]  /*49170*/  STL.64 [R1+0x15c0], R8 ;  /* 0x0015c00801007387 */ /* 0x000fe20000100a00 */
[----:B------:R-:W-:-:S03]  /*49180*/  LEA.HI.X.SX32 R11, R16, R2, 0x1, P4 ;  /* 0x00000002100b7211 */ /* 0x000fc600020f0eff */
[----:B------:R-:W4:Y:S04]  /*49190*/  LDL.LU R22, [R1+0xde4] ;  /* 0x000de40001167983 */ /* 0x000f280000300800 */
[----:B------:R0:W-:Y:S04]  /*491a0*/  STL.64 [R1+0xd90], R10 ;  /* 0x000d900a01007387 */ /* 0x0001e80000100a00 */
[----:B------:R-:W4:Y:S01]  /*491b0*/  LDL.LU R23, [R1+0xdec] ;  /* 0x000dec0001177983 */ /* 0x000f220000300800 */
[----:B0-----:R-:W-:-:S04]  /*491c0*/  IADD3 R10, P4, PT, R12, R3, RZ ;  /* 0x000000030c0a7210 */ /* 0x001fc80007f9e0ff */
[----:B------:R-:W-:-:S05]  /*491d0*/  LEA.HI.X.SX32 R11, R12, R2, 0x1, P4 ;  /* 0x000000020c0b7211 */ /* 0x000fca00020f0eff */
[----:B------:R-:W-:Y:S04]  /*491e0*/  STL.64 [R1+0x15d8], R10 ;  /* 0x0015d80a01007387 */ /* 0x000fe80000100a00 */
[----:B------:R-:W4:Y:S01]  /*491f0*/  LDL.LU R16, [R1+0xdfc] ;  /* 0x000dfc0001107983 */ /* 0x000f220000300800 */
[----:B--2---:R-:W-:-:S04]  /*49200*/  IADD3 R8, P4, PT, R13, R3, RZ ;  /* 0x000000030d087210 */ /* 0x004fc80007f9e0ff */
[----:B------:R-:W-:-:S05]  /*49210*/  LEA.HI.X.SX32 R9, R13, R2, 0x1, P4 ;  /* 0x000000020d097211 */ /* 0x000fca00020f0eff */
[----:B------:R0:W-:Y:S01]  /*49220*/  STL.64 [R1+0xda0], R8 ;  /* 0x000da00801007387 */ /* 0x0001e20000100a00 */
[----:B---3--:R-:W-:-:S04]  /*49230*/  IADD3 R12, P4, PT, R17, R3, RZ ;  /* 0x00000003110c7210 */ /* 0x008fc80007f9e0ff */
[----:B------:R-:W-:Y:S02]  /*49240*/  LEA.HI.X.SX32 R13, R17, R2, 0x1, P4 ;  /* 0x00000002110d7211 */ /* 0x000fe400020f0eff */
[----:B------:R-:W2:Y:S04]  /*49250*/  LDL.LU R17, [R1+0xe04] ;  /* 0x000e040001117983 */ /* 0x000ea80000300800 */
[----:B------:R-:W3:Y:S04]  /*49260*/  LDL.LU R24, [R1+0xe0c] ;  /* 0x000e0c0001187983 */ /* 0x000ee80000300800 */
[----:B------:R-:W-:Y:S01]  /*49270*/  STL.64 [R1+0x15e0], R12 ;  /* 0x0015e00c01007387 */ /* 0x000fe20000100a00 */
        /* <DEDUP_REMOVED lines=16> */
[----:B0-----:R-:W-:-:S04]  /*49380*/  IADD3 R8, P4, PT, R14, R3, RZ ;  /* 0x000000030e087210 */ /* 0x001fc80007f9e0ff */
[----:B------:R-:W-:-:S05]  /*49390*/  LEA.HI.X.SX32 R9, R14, R2, 0x1, P4 ;  /* 0x000000020e097211 */ /* 0x000fca00020f0eff */
[----:B------:R0:W-:Y:S04]  /*493a0*/  STL.64 [R1+0xdd0], R8 ;  /* 0x000dd00801007387 */ /* 0x0001e80000100a00 */
[----:B------:R-:W4:Y:S01]  /*493b0*/  LDL.LU R19, [R1+0xe34] ;  /* 0x000e340001137983 */ /* 0x000f220000300800 */
[----:B0-----:R-:W-:-:S04]  /*493c0*/  IADD3 R8, P4, PT, R15, R3, RZ ;  /* 0x000000030f087210 */ /* 0x001fc80007f9e0ff */
[----:B------:R-:W-:Y:S02]  /*493d0*/  LEA.HI.X.SX32 R9, R15, R2, 0x1, P4 ;  /* 0x000000020f097211 */ /* 0x000fe400020f0eff */
[----:B------:R-:W-:-:S03]  /*493e0*/  IADD3 R14, P4, PT, R22, R3, RZ ;  /* 0x00000003160e7210 */ /* 0x000fc60007f9e0ff */
[----:B------:R0:W-:Y:S04]  /*493f0*/  STL.64 [R1+0xdd8], R8 ;  /* 0x000dd80801007387 */ /* 0x0001e80000100a00 */
[----:B------:R-:W4:Y:S01]  /*49400*/  LDL.LU R27, [R1+0xe3c] ;  /* 0x000e3c00011b7983 */ /* 0x000f220000300800 */
[----:B------:R-:W-:Y:S02]  /*49410*/  LEA.HI.X.SX32 R15, R22, R2, 0x1, P4 ;  /* 0x00000002160f7211 */ /* 0x000fe400020f0eff */
[----:B0-----:R-:W-:-:S04]  /*49420*/  IADD3 R8, P4, PT, R23, R3, RZ ;  /* 0x0000000317087210 */ /* 0x001fc80007f9e0ff */
[----:B------:R-:W-:Y:S01]  /*49430*/  LEA.HI.X.SX32 R9, R23, R2, 0x1, P4 ;  /* 0x0000000217097211 */ /* 0x000fe200020f0eff */
[----:B------:R-:W-:Y:S04]  /*49440*/  STL.64 [R1+0x15f0], R14 ;  /* 0x0015f00e01007387 */ /* 0x000fe80000100a00 */
[----:B------:R0:W-:Y:S04]  /*49450*/  STL.64 [R1+0xde8], R8 ;  /* 0x000de80801007387 */ /* 0x0001e80000100a00 */
[----:B------:R-:W4:Y:S01]  /*49460*/  LDL.LU R22, [R1+0xe58] ;  /* 0x000e580001167983 */ /* 0x000f220000300800 */
[----:B0-----:R-:W-:-:S04]  /*49470*/  IADD3 R8, P4, PT, R16, R3, RZ ;  /* 0x0000000310087210 */ /* 0x001fc80007f9e0ff */
[----:B------:R-:W-:-:S05]  /*49480*/  LEA.HI.X.SX32 R9, R16, R2, 0x1, P4 ;  /* 0x0000000210097211 */ /* 0x000fca00020f0eff */
[----:B------:R2:W-:Y:S04]  /*49490*/  STL.64 [R1+0xdf8], R8 ;  /* 0x000df80801007387 */ /* 0x0005e80000100a00 */
[----:B------:R-:W4:Y:S01]  /*494a0*/  LDL.LU R23, [R1+0xe50] ;  /* 0x000e500001177983 */ /* 0x000f220000300800 */
[----:B--2---:R-:W-:-:S04]  /*494b0*/  IADD3 R8, P4, PT, R17, R3, RZ ;  /* 0x0000000311087210 */ /* 0x004fc80007f9e0ff */
[----:B------:R-:W-:Y:S02]  /*494c0*/  LEA.HI.X.SX32 R9, R17, R2, 0x1, P4 ;  /* 0x0000000211097211 */ /* 0x000fe400020f0eff */
[----:B---3--:R-:W-:-:S03]  /*494d0*/  IADD3 R16, P4, PT, R24, R3, RZ ;  /* 0x0000000318107210 */ /* 0x008fc60007f9e0ff */
[----:B------:R0:W-:Y:S01]  /*494e0*/  STL.64 [R1+0xe00], R8 ;  /* 0x000e000801007387 */ /* 0x0001e20000100a00 */
[----:B------:R-:W-:-:S03]  /*494f0*/  LEA.HI.X.SX32 R17, R24, R2, 0x1, P4 ;  /* 0x0000000218117211 */ /* 0x000fc600020f0eff */
[----:B------:R-:W2:Y:S04]  /*49500*/  LDL.LU R24, [R1+0xe54] ;  /* 0x000e540001187983 */ /* 0x000ea80000300800 */
[----:B------:R-:W-:Y:S01]  /*49510*/  STL.64 [R1+0x15f8], R16 ;  /* 0x0015f81001007387 */ /* 0x000fe20000100a00 */
[----:B0-----:R-:W-:-:S04]  /*49520*/  IADD3 R8, P4, PT, R25, R3, RZ ;  /* 0x0000000319087210 */ /* 0x001fc80007f9e0ff */
[----:B------:R-:W-:Y:S02]  /*49530*/  LEA.HI.X.SX32 R9, R25, R2, 0x1, P4 ;  /* 0x0000000219097211 */ /* 0x000fe400020f0eff */
[----:B------:R-:W3:Y:S04]  /*49540*/  LDL.LU R25, [R1+0xe5c] ;  /* 0x000e5c0001197983 */ /* 0x000ee80000300800 */
[----:B------:R4:W-:Y:S04]  /*49550*/  STL.64 [R1+0xe10], R8 ;  /* 0x000e100801007387 */ /* 0x0009e80000100a00 */
[----:B------:R-:W3:Y:S01]  /*49560*/  LDL.LU R36, [R1+0xe64] ;  /* 0x000e640001247983 */ /* 0x000ee20000300800 */
[----:B----4-:R-:W-:-:S04]  /*49570*/  IADD3 R8, P4, PT, R20, R3, RZ ;  /* 0x0000000314087210 */ /* 0x010fc80007f9e0ff */
[----:B------:R-:W-:-:S05]  /*49580*/  LEA.HI.X.SX32 R9, R20, R2, 0x1, P4 ;  /* 0x0000000214097211 */ /* 0x000fca00020f0eff */
        /* <DEDUP_REMOVED lines=8> */
[----:B------:R0:W-:Y:S04]  /*49610*/  STL.64 [R1+0xe28], R8 ;  /* 0x000e280801007387 */ /* 0x0001e80000100a00 */
[----:B------:R-:W4:Y:S01]  /*49620*/  LDL.LU R28, [R1+0xe7c] ;  /* 0x000e7c00011c7983 */ /* 0x000f220000300800 */
[----:B------:R-:W-:-:S04]  /*49630*/  IADD3 R20, P4, PT, R19, R3, RZ ;  /* 0x0000000313147210 */ /* 0x000fc80007f9e0ff */
[----:B------:R-:W-:-:S05]  /*49640*/  LEA.HI.X.SX32 R21, R19, R2, 0x1, P4 ;  /* 0x0000000213157211 */ /* 0x000fca00020f0eff */
[----:B------:R-:W-:Y:S04]  /*49650*/  STL.64 [R1+0x1590], R20 ;  /* 0x0015901401007387 */ /* 0x000fe80000100a00 */
[----:B------:R-:W4:Y:S04]  /*49660*/  LDL.LU R29, [R1+0xe84] ;  /* 0x000e8400011d7983 */ /* 0x000f280000300800 */
[----:B------:R-:W4:Y:S01]  /*49670*/  LDL.LU R26, [R1+0xe8c] ;  /* 0x000e8c00011a7983 */ /* 0x000f220000300800 */
[----:B------:R-:W-:-:S04]  /*49680*/  IADD3 R18, P4, PT, R27, R3, RZ ;  /* 0x000000031b127210 */ /* 0x000fc80007f9e0ff */
[----:B------:R-:W-:Y:S01]  /*49690*/  LEA.HI.X.SX32 R19, R27, R2, 0x1, P4 ;  /* 0x000000021b137211 */ /* 0x000fe200020f0eff */
[----:B------:R-:W-:Y:S04]  /*496a0*/  STL [R1+0x1660], R18 ;  /* 0x0016601201007387 */ /* 0x000fe80000100800 */
[----:B------:R-:W-:Y:S04]  /*496b0*/  STL [R1+0x1600], R19 ;  /* 0x0016001301007387 */ /* 0x000fe80000100800 */
[----:B------:R-:W4:Y:S01]  /*496c0*/  LDL.LU R32, [R1+0xe94] ;  /* 0x000e940001207983 */ /* 0x000f220000300800 */
[----:B0-----:R-:W-:-:S04]  /*496d0*/  IADD3 R8, P4, PT, R22, R3, RZ ;  /* 0x0000000316087210 */ /* 0x001fc80007f9e0ff */
[----:B------:R-:W-:-:S05]  /*496e0*/  LEA.HI.X.SX32 R9, R22, R2, 0x1, P4 ;  /* 0x0000000216097211 */ /* 0x000fca00020f0eff */
[----:B------:R0:W-:Y:S04]  /*496f0*/  STL.64 [R1+0xe40], R8 ;  /* 0x000e400801007387 */ /* 0x0001e80000100a00 */
[----:B------:R-:W4:Y:S01]  /*49700*/  LDL.LU R27, [R1+0xe9c] ;  /* 0x000e9c00011b7983 */ /* 0x000f220000300800 */
[----:B0-----:R-:W-:-:S04]  /*49710*/  IADD3 R8, P4, PT, R23, R3, RZ ;  /* 0x0000000317087210 */ /* 0x001fc80007f9e0ff */
[----:B------:R-:W-:-:S05]  /*49720*/  LEA.HI.X.SX32 R9, R23, R2, 0x1, P4 ;  /* 0x0000000217097211 */ /* 0x000fca00020f0eff */
[----:B------:R3:W-:Y:S01]  /*49730*/  STL.64 [R1+0xe48], R8 ;  /* 0x000e480801007387 */ /* 0x0007e20000100a00 */
[----:B--2---:R-:W-:-:S04]  /*49740*/  IADD3 R22, P4, PT, R24, R3, RZ ;  /* 0x0000000318167210 */ /* 0x004fc80007f9e0ff */
[----:B------:R-:W-:Y:S02]  /*49750*/  LEA.HI.X.SX32 R23, R24, R2, 0x1, P4 ;  /* 0x0000000218177211 */ /* 0x000fe400020f0eff */
[----:B------:R-:W2:Y:S04]  /*49760*/  LDL.LU R24, [R1+0xec0] ;  /* 0x000ec00001187983 */ /* 0x000ea80000300800 */
[----:B------:R-:W-:Y:S01]  /*49770*/  STL.64 [R1+0x1608], R22 ;  /* 0x0016081601007387 */ /* 0x000fe20000100a00 */
[----:B---3--:R-:W-:-:S04]  /*49780*/  IADD3 R8, P4, PT, R25, R3, RZ ;  /* 0x0000000319087210 */ /* 0x008fc80007f9e0ff */
[----:B------:R-:W-:Y:S02]  /*49790*/  LEA.HI.X.SX32 R9, R25, R2, 0x1, P4 ;  /* 0x0000000219097211 */ /* 0x000fe400020f0eff */
[----:B------:R-:W3:Y:S04]  /*497a0*/  LDL.LU R25, [R1+0xeb8] ;  /* 0x000eb80001197983 */ /* 0x000ee80000300800 */
[----:B------:R0:W-:Y:S04]  /*497b0*/  STL.64 [R1+0xe58], R8 ;  /* 0x000e580801007387 */ /* 0x0001e80000100a00 */
[----:B------:R-:W3:Y:S01]  /*497c0*/  LDL.LU R30, [R1+0xebc] ;  /* 0x000ebc00011e7983 */ /* 0x000ee20000300800 */
[----:B0-----:R-:W-:-:S04]  /*497d0*/  IADD3 R8, P4, PT, R36, R3, RZ ;  /* 0x0000000324087210 */ /* 0x001fc80007f9e0ff */
[----:B------:R-:W-:Y:S02]  /*497e0*/  LEA.HI.X.SX32 R9, R36, R2, 0x1, P4 ;  /* 0x0000000224097211 */ /* 0x000fe400020f0eff */
[----:B------:R-:W3:Y:S04]  /*497f0*/  LDL.LU R36, [R1+0xec4] ;  /* 0x000ec40001247983 */ /* 0x000ee80000300800 */
[----:B------:R4:W-:Y:S02]  /*49800*/  STL.64 [R1+0xe60], R8 ;  /* 0x000e600801007387 */ /* 0x0009e40000100a00 */
[----:B----4-:R-:W-:-:S04]  /*49810*/  IADD3 R8, P4, PT, R31, R3, RZ ;  /* 0x000000031f087210 */ /* 0x010fc80007f9e0ff */
        /* <DEDUP_REMOVED lines=8> */
[----:B------:R-:W-:Y:S02]  /*498a0*/  LEA.HI.X.SX32 R9, R28, R2, 0x1, P4 ;  /* 0x000000021c097211 */ /* 0x000fe400020f0eff */
[----:B------:R-:W4:Y:S04]  /*498b0*/  LDL.LU R28, [R1+0x1268] ;  /* 0x00126800011c7983 */ /* 0x000f280000300800 */
[----:B------:R0:W-:Y:S02]  /*498c0*/  STL.64 [R1+0xe78], R8 ;  /* 0x000e780801007387 */ /* 0x0001e40000100a00 */
[----:B0-----:R-:W-:-:S04]  /*498d0*/  IADD3 R8, P4, PT, R29, R3, RZ ;  /* 0x000000031d087210 */ /* 0x001fc80007f9e0ff */
[----:B------:R-:W-:-:S05]  /*498e0*/  LEA.HI.X.SX32 R9, R29, R2, 0x1, P4 ;  /* 0x000000021d097211 */ /* 0x000fca00020f0eff */
        /* <DEDUP_REMOVED lines=26> */
[----:B0-----:R-:W-:-:S04]  /*49a90*/  IADD3 R8, P4, PT, R36, R3, RZ ;  /* 0x0000000324087210 */ /* 0x001fc80007f9e0ff */
        /* <DEDUP_REMOVED lines=33> */
[----:B------:R3:W-:Y:S04]  /*49cb0*/  STL.64 [R1+0xf10], R8 ;  /* 0x000f100801007387 */ /* 0x0007e80000100a00 */
[----:B------:R-:W2:Y:S01]  /*49cc0*/  LDL.LU R32, [R1+0xcc0] ;  /* 0x000cc00001207983 */ /* 0x000ea20000300800 */
[----:B---3--:R-:W-:-:S04]  /*49cd0*/  IADD3 R8, P4, PT, R25, R3, RZ ;  /* 0x0000000319087210 */ /* 0x008fc80007f9e0ff */
        /* <DEDUP_REMOVED lines=39> */
[----:B0-----:R-:W-:-:S04]  /*49f50*/  IADD3 R8, P4, PT, R32, R3, RZ ;  /* 0x0000000320087210 */ /* 0x001fc80007f9e0ff */
[----:B------:R-:W-:-:S05]  /*49f60*/  LEA.HI.X.SX32 R9, R32, R2, 0x1, P4 ;  /* 0x0000000220097211 */ /* 0x000fca00020f0eff */
[----:B------:R3:W-:Y:S04]  /*49f70*/  STL.64 [R1+0xf40], R8 ;  /* 0x000f400801007387 */ /* 0x0007e80000100a00 */
[----:B------:R-:W2:Y:S01]  /*49f80*/  LDL.LU R32, [R1+0xf7c] ;  /* 0x000f7c0001207983 */ /* 0x000ea20000300800 */
        /* <DEDUP_REMOVED lines=36> */
[----:B--2---:R-:W-:-:S04]  /*4a1d0*/  IADD3 R8, P4, PT, R24, R3, RZ ;  /* 0x0000000318087210 */ /* 0x004fc80007f9e0ff */
[----:B------:R-:W-:Y:S02]  /*4a1e0*/  LEA.HI.X.SX32 R9, R24, R2, 0x1, P4 ;  /* 0x0000000218097211 */ /* 0x000fe400020f0eff */
[----:B------:R-:W2:Y:S04]  /*4a1f0*/  LDL.LU R24, [R1+0xfc0] ;  /* 0x000fc00001187983 */ /* 0x000ea80000300800 */
[----:B------:R0:W-:Y:S02]  /*4a200*/  STL.64 [R1+0xfa8], R8 ;  /* 0x000fa80801007387 */ /* 0x0001e40000100a00 */
[----:B0-----:R-:W-:-:S04]  /*4a210*/  IADD3 R8, P4, PT, R32, R3, RZ ;  /* 0x0000000320087210 */ /* 0x001fc80007f9e0ff */
[----:B------:R-:W-:-:S05]  /*4a220*/  LEA.HI.X.SX32 R9, R32, R2, 0x1, P4 ;  /* 0x0000000220097211 */ /* 0x000fca00020f0eff */
[----:B------:R3:W-:Y:S02]  /*4a230*/  STL.64 [R1+0xfa0], R8 ;  /* 0x000fa00801007387 */ /* 0x0007e40000100a00 */
        /* <DEDUP_REMOVED lines=213> */
[----:B--2---:R-:W-:-:S04]  /*4af90*/  IADD3 R8, P4, PT, R24, R3, RZ ;  /* 0x0000000318087210 */ /* 0x004fc80007f9e0ff */
[----:B------:R-:W-:-:S05]  /*4afa0*/  LEA.HI.X.SX32 R9, R24, R2, 0x1, P4 ;  /* 0x0000000218097211 */ /* 0x000fca00020f0eff */
[----:B------:R3:W-:Y:S02]  /*4afb0*/  STL.64 [R1+0x1100], R8 ;  /* 0x0011000801007387 */ /* 0x0007e40000100a00 */
[----:B---3--:R-:W-:-:S04]  /*4afc0*/  IADD3 R8, P4, PT, R25, R3, RZ ;  /* 0x0000000319087210 */ /* 0x008fc80007f9e0ff */
[----:B------:R-:W-:Y:S02]  /*4afd0*/  LEA.HI.X.SX32 R9, R25, R2, 0x1, P4 ;  /* 0x0000000219097211 */ /* 0x000fe400020f0eff */
[----:B------:R-:W2:Y:S04]  /*4afe0*/  LDL.LU.64 R24, [R1+0x1488] ;  /* 0x0014880001187983 */ /* 0x000ea80000300a00 */
[----:B------:R-:W3:Y:S04]  /*4aff0*/  LDL.LU R31, [R1+0x4c] ;  /* 0x00004c00011f7983 */ /* 0x000ee80000300800 */
[----:B------:R0:W-:Y:S02]  /*4b000*/  STL.64 [R1+0x10f0], R8 ;  /* 0x0010f00801007387 */ /* 0x0001e40000100a00 */
[----:B0-----:R-:W-:-:S04]  /*4b010*/  IADD3 R8, P4, PT, R32, R3, RZ ;  /* 0x0000000320087210 */ /* 0x001fc80007f9e0ff */
[----:B------:R-:W-:-:S05]  /*4b020*/  LEA.HI.X.SX32 R9, R32, R2, 0x1, P4 ;  /* 0x0000000220097211 */ /* 0x000fca00020f0eff */
[----:B------:R0:W-:Y:S04]  /*4b030*/  STL.64 [R1+0x1070], R8 ;  /* 0x0010700801007387 */ /* 0x0001e80000100a00 */
[----:B------:R-:W3:Y:S01]  /*4b040*/  LDL.LU R20, [R1+0x30] ;  /* 0x0000300001147983 */ /* 0x000ee20000300800 */
[----:B0-----:R-:W-:-:S04]  /*4b050*/  IADD3 R8, P4, PT, R36, R3, RZ ;  /* 0x0000000324087210 */ /* 0x001fc80007f9e0ff */
[----:B------:R-:W-:-:S05]  /*4b060*/  LEA.HI.X.SX32 R9, R36, R2, 0x1, P4 ;  /* 0x0000000224097211 */ /* 0x000fca00020f0eff */
[----:B------:R4:W-:Y:S04]  /*4b070*/  STL.64 [R1+0x1050], R8 ;  /* 0x0010500801007387 */ /* 0x0009e80000100a00 */
[----:B------:R-:W3:Y:S01]  /*4b080*/  LDL.LU.64 R22, [R1+0x970] ;  /* 0x0009700001167983 */ /* 0x000ee20000300a00 */
[----:B----4-:R-:W-:-:S04]  /*4b090*/  IADD3 R8, P4, PT, R37, R3, RZ ;  /* 0x0000000325087210 */ /* 0x010fc80007f9e0ff */
[----:B------:R-:W-:-:S05]  /*4b0a0*/  LEA.HI.X.SX32 R9, R37, R2, 0x1, P4 ;  /* 0x0000000225097211 */ /* 0x000fca00020f0eff */
[----:B------:R0:W-:Y:S04]  /*4b0b0*/  STL.64 [R1+0x1048], R8 ;  /* 0x0010480801007387 */ /* 0x0001e80000100a00 */
[----:B------:R-:W4:Y:S04]  /*4b0c0*/  LDL.LU.64 R18, [R1+0x968] ;  /* 0x0009680001127983 */ /* 0x000f280000300a00 */
[----:B------:R-:W4:Y:S04]  /*4b0d0*/  LDL.LU.64 R12, [R1+0x960] ;  /* 0x00096000010c7983 */ /* 0x000f280000300a00 */
[----:B------:R-:W4:Y:S01]  /*4b0e0*/  LDL.LU R16, [R1+0x34] ;  /* 0x0000340001107983 */ /* 0x000f220000300800 */
[----:B0-----:R-:W-:-:S04]  /*4b0f0*/  IADD3 R8, P4, PT, R28, R3, RZ ;  /* 0x000000031c087210 */ /* 0x001fc80007f9e0ff */
[----:B------:R-:W-:Y:S02]  /*4b100*/  LEA.HI.X.SX32 R9, R28, R2, 0x1, P4 ;  /* 0x000000021c097211 */ /* 0x000fe400020f0eff */
[----:B------:R-:W-:-:S03]  /*4b110*/  LOP3.LUT P5, RZ, R4, 0x400, RZ, 0xc0, !PT ;  /* 0x0000040004ff7812 */ /* 0x000fc600078ac0ff */
[----:B------:R0:W-:Y:S04]  /*4b120*/  STL.64 [R1+0x1040], R8 ;  /* 0x0010400801007387 */ /* 0x0001e80000100a00 */
[----:B------:R-:W4:Y:S01]  /*4b130*/  LDL.LU.64 R10, [R1+0x958] ;  /* 0x00095800010a7983 */ /* 0x000f220000300a00 */
[----:B------:R-:W-:-:S03]  /*4b140*/  LOP3.LUT R0, R0, 0xfffffffe, RZ, 0xc0, !PT ;  /* 0xfffffffe00007812 */ /* 0x000fc600078ec0ff */
[----:B------:R-:W4:Y:S02]  /*4b150*/  LDL.LU R17, [R1+0x38] ;  /* 0x0000380001117983 */ /* 0x000f240000300800 */
[----:B------:R-:W-:Y:S02]  /*4b160*/  @P5 LOP3.LUT R0, R0, 0x1, RZ, 0xfc, !PT ;  /* 0x0000000100005812 */ /* 0x000fe400078efcff */
[----:B------:R-:W-:Y:S02]  /*4b170*/  LOP3.LUT P5, RZ, R4, 0x200, RZ, 0xc0, !PT ;  /* 0x0000020004ff7812 */ /* 0x000fe400078ac0ff */
[----:B0-----:R-:W-:-:S04]  /*4b180*/  IADD3 R8, P4, PT, R26, R3, RZ ;  /* 0x000000031a087210 */ /* 0x001fc80007f9e0ff */
[----:B------:R-:W-:-:S05]  /*4b190*/  LEA.HI.X.SX32 R9, R26, R2, 0x1, P4 ;  /* 0x000000021a097211 */ /* 0x000fca00020f0eff */
[----:B------:R0:W-:Y:S02]  /*4b1a0*/  STL.64 [R1+0x1038], R8 ;  /* 0x0010380801007387 */ /* 0x0001e40000100a00 */
[----:B0-----:R-:W-:-:S04]  /*4b1b0*/  IADD3 R8, P4, PT, R27, R3, RZ ;  /* 0x000000031b087210 */ /* 0x001fc80007f9e0ff */
[----:B------:R-:W-:-:S05]  /*4b1c0*/  LEA.HI.X.SX32 R9, R27, R2, 0x1, P4 ;  /* 0x000000021b097211 */ /* 0x000fca00020f0eff */
[----:B------:R0:W-:Y:S04]  /*4b1d0*/  STL.64 [R1+0xff0], R8 ;  /* 0x000ff00801007387 */ /* 0x0001e80000100a00 */
[----:B0-----:R-:W4:Y:S04]  /*4b1e0*/  LDL.LU.64 R8, [R1+0x950] ;  /* 0x0009500001087983 */ /* 0x001f280000300a00 */
[----:B------:R-:W4:Y:S04]  /*4b1f0*/  LDL.LU.64 R32, [R1+0x948] ;  /* 0x0009480001207983 */ /* 0x000f280000300a00 */
[----:B------:R-:W4:Y:S04]  /*4b200*/  LDL.LU.64 R36, [R1+0x940] ;  /* 0x0009400001247983 */ /* 0x000f280000300a00 */
[----:B------:R0:W-:Y:S01]  /*4b210*/  STL [R1+0x1758], R3 ;  /* 0x0017580301007387 */ /* 0x0001e20000100800 */
[----:B------:R-:W-:-:S02]  /*4b220*/  IADD3 R26, P4, PT, R29, R3, RZ ;  /* 0x000000031d1a7210 */ /* 0x000fc40007f9e0ff */
[----:B0-----:R-:W-:Y:S02]  /*4b230*/  PRMT R3, R15, 0x7770, RZ ;  /* 0x000077700f037816 */ /* 0x001fe400000000ff */
[----:B------:R-:W-:Y:S02]  /*4b240*/  LEA.HI.X.SX32 R27, R29, R2, 0x1, P4 ;  /* 0x000000021d1b7211 */ /* 0x000fe400020f0eff */
[----:B------:R-:W4:Y:S04]  /*4b250*/  LDL.LU.64 R28, [R1+0x938] ;  /* 0x00093800011c7983 */ /* 0x000f280000300a00 */
[----:B------:R0:W-:Y:S04]  /*4b260*/  STL.64 [R1+0xcc0], R26 ;  /* 0x000cc01a01007387 */ /* 0x0001e80000100a00 */
[----:B0-----:R-:W4:Y:S04]  /*4b270*/  LDL.LU.64 R26, [R1+0x930] ;  /* 0x00093000011a7983 */ /* 0x001f280000300a00 */
[----:B--2---:R0:W-:Y:S01]  /*4b280*/  @P5 STG.E.U8 desc[UR40][R24.64], R3 ;  /* 0x0000000318005986 */ /* 0x0041e2000c101128 */
[----:B------:R-:W-:-:S02]  /*4b290*/  LOP3.LUT P5, RZ, R0, 0x1, RZ, 0xc0, !PT ;  /* 0x0000000100ff7812 */ /* 0x000fc400078ac0ff */
[----:B------:R-:W-:Y:S01]  /*4b2a0*/  PRMT R0, R15, 0x7771, RZ ;  /* 0x000077710f007816 */ /* 0x000fe200000000ff */
[----:B0-----:R-:W2:Y:S10]  /*4b2b0*/  LDL.LU.64 R24, [R1+0x928] ;  /* 0x0009280001187983 */ /* 0x001eb40000300a00 */
[----:B------:R0:W-:Y:S04]  /*4b2c0*/  @P5 STG.E.U8 desc[UR40][R34.64], R0 ;  /* 0x0000000022005986 */ /* 0x0001e8000c101128 */
[----:B0-----:R-:W2:Y:S01]  /*4b2d0*/  LDL.LU R35, [R1+0x17a0] ;  /* 0x0017a00001237983 */ /* 0x001ea20000300800 */
[----:B------:R-:W-:-:S02]  /*4b2e0*/  PRMT R0, R30, 0x7770, RZ ;  /* 0x000077701e007816 */ /* 0x000fc400000000ff */
[C---:B------:R-:W-:Y:S02]  /*4b2f0*/  LOP3.LUT P4, RZ, R4.reuse, 0x4000, RZ, 0xc0, !PT ;  /* 0x0000400004ff7812 */ /* 0x040fe4000788c0ff */
[C---:B------:R-:W-:Y:S02]  /*4b300*/  LOP3.LUT P6, RZ, R4.reuse, 0x10000, RZ, 0xc0, !PT ;  /* 0x0001000004ff7812 */ /* 0x040fe400078cc0ff */
[C---:B------:R-:W-:Y:S02]  /*4b310*/  LOP3.LUT P0, RZ, R4.reuse, 0x20000, RZ, 0xc0, !PT ;  /* 0x0002000004ff7812 */ /* 0x040fe4000780c0ff */
[C---:B------:R-:W-:Y:S02]  /*4b320*/  LOP3.LUT P1, RZ, R4.reuse, 0x40000, RZ, 0xc0, !PT ;  /* 0x0004000004ff7812 */ /* 0x040fe4000782c0ff */
[C---:B------:R-:W-:Y:S01]  /*4b330*/  LOP3.LUT P2, RZ, R4.reuse, 0x80000, RZ, 0xc0, !PT ;  /* 0x0008000004ff7812 */ /* 0x040fe2000784c0ff */
[----:B------:R-:W-:Y:S04]  /*4b340*/  STL [R1+0x178c], R15 ;  /* 0x00178c0f01007387 */ /* 0x000fe80000100800 */
[----:B---3--:R-:W-:Y:S01]  /*4b350*/  STL.64 [R1+0x1790], R30 ;  /* 0x0017901e01007387 */ /* 0x008fe20000100a00 */
[----:B------:R-:W-:-:S02]  /*4b360*/  LOP3.LUT P3, RZ, R4, 0x100000, RZ, 0xc0, !PT ;  /* 0x0010000004ff7812 */ /* 0x000fc4000786c0ff */
[----:B--2---:R-:W-:-:S13]  /*4b370*/  LOP3.LUT P5, RZ, R35, 0x80000000, RZ, 0xc0, !PT ;  /* 0x8000000023ff7812 */ /* 0x004fda00078ac0ff */
[----:B------:R0:W-:Y:S01]  /*4b380*/  @P5 STG.E.U8 desc[UR40][R22.64], R0 ;  /* 0x0000000016005986 */ /* 0x0001e2000c101128 */
[----:B------:R-:W-:Y:S02]  /*4b390*/  LOP3.LUT P5, RZ, R35, 0x40000000, RZ, 0xc0, !PT ;  /* 0x4000000023ff7812 */ /* 0x000fe400078ac0ff */
[----:B0-----:R-:W-:-:S11]  /*4b3a0*/  PRMT R0, R30, 0x7771, RZ ;  /* 0x000077711e007816 */ /* 0x001fd600000000ff */
[----:B----4-:R0:W-:Y:S01]  /*4b3b0*/  @P5 STG.E.U8 desc[UR40][R18.64], R0 ;  /* 0x0000000012005986 */ /* 0x0101e2000c101128 */
[----:B------:R-:W-:Y:S02]  /*4b3c0*/  LOP3.LUT P5, RZ, R35, 0x20000000, RZ, 0xc0, !PT ;  /* 0x2000000023ff7812 */ /* 0x000fe400078ac0ff */
[----:B0-----:R-:W-:Y:S01]  /*4b3d0*/  PRMT R0, R31, 0x7770, RZ ;  /* 0x000077701f007816 */ /* 0x001fe200000000ff */
[----:B------:R-:W2:Y:S10]  /*4b3e0*/  LDL.LU.64 R18, [R1+0x920] ;  /* 0x0009200001127983 */ /* 0x000eb40000300a00 */
[----:B------:R0:W-:Y:S01]  /*4b3f0*/  @P5 STG.E.U8 desc[UR40][R12.64], R0 ;  /* 0x000000000c005986 */ /* 0x0001e2000c101128 */
[----:B------:R-:W-:-:S02]  /*4b400*/  LOP3.LUT P5, RZ, R35, 0x10000000, RZ, 0xc0, !PT ;  /* 0x1000000023ff7812 */ /* 0x000fc400078ac0ff */
[----:B0-----:R-:W-:-:S05]  /*4b410*/  PRMT R0, R31, 0x7771, RZ ;  /* 0x000077711f007816 */ /* 0x001fca00000000ff */
[----:B------:R0:W-:Y:S02]  /*4b420*/  @P4 STG.E.U8 desc[UR40][R10.64], R0 ;  /* 0x000000000a004986 */ /* 0x0001e4000c101128 */
        /* <DEDUP_REMOVED lines=9> */
[----:B------:R0:W-:Y:S04]  /*4b4c0*/  @P2 STG.E.U8 desc[UR40][R26.64], R0 ;  /* 0x000000001a002986 */ /* 0x0001e8000c101128 */
[----:B0-----:R-:W3:Y:S04]  /*4b4d0*/  LDL.LU.64 R26, [R1+0x918] ;  /* 0x00091800011a7983 */ /* 0x001ee80000300a00 */
[----:B------:R-:W4:Y:S04]  /*4b4e0*/  LDL.LU.64 R12, [R1+0x910] ;  /* 0x00091000010c7983 */ /* 0x000f280000300a00 */
[----:B------:R-:W2:Y:S04]  /*4b4f0*/  LDL.LU.64 R10, [R1+0x908] ;  /* 0x00090800010a7983 */ /* 0x000ea80000300a00 */
[----:B------:R-:W2:Y:S04]  /*4b500*/  LDL.LU.64 R8, [R1+0x900] ;  /* 0x0009000001087983 */ /* 0x000ea80000300a00 */
[----:B------:R-:W2:Y:S04]  /*4b510*/  LDL.LU.64 R32, [R1+0x8f8] ;  /* 0x0008f80001207983 */ /* 0x000ea80000300a00 */
[----:B------:R-:W-:Y:S04]  /*4b520*/  STL.64 [R1+0x1778], R16 ;  /* 0x0017781001007387 */ /* 0x000fe80000100a00 */
[----:B------:R-:W2:Y:S01]  /*4b530*/  LDL.LU R36, [R1+0x3c] ;  /* 0x00003c0001247983 */ /* 0x000ea20000300800 */
[----:B------:R-:W-:-:S03]  /*4b540*/  PRMT R0, R17, 0x7771, RZ ;  /* 0x0000777111007816 */ /* 0x000fc600000000ff */
[----:B------:R-:W3:Y:S04]  /*4b550*/  LDL.LU R28, [R1+0x20] ;  /* 0x00002000011c7983 */ /* 0x000ee80000300800 */
[----:B------:R0:W-:Y:S04]  /*4b560*/  @P3 STG.E.U8 desc[UR40][R24.64], R0 ;  /* 0x0000000018003986 */ /* 0x0001e8000c101128 */
[----:B------:R-:W3:Y:S04]  /*4b570*/  LDL.LU R29, [R1+0x24] ;  /* 0x00002400011d7983 */ /* 0x000ee80000300800 */
[----:B0-----:R-:W3:Y:S04]  /*4b580*/  LDL.LU R25, [R1+0x28] ;  /* 0x0000280001197983 */ /* 0x001ee80000300800 */
[----:B------:R-:W4:Y:S04]  /*4b590*/  LDL.LU R34, [R1+0x2c] ;  /* 0x00002c0001227983 */ /* 0x000f280000300800 */
[----:B------:R-:W4:Y:S01]  /*4b5a0*/  LDL.LU R37, [R1+0x10] ;  /* 0x0000100001257983 */ /* 0x000f220000300800 */
[----:B------:R-:W-:-:S02]  /*4b5b0*/  LOP3.LUT P0, RZ, R4, 0x200000, RZ, 0xc0, !PT ;  /* 0x0020000004ff7812 */ /* 0x000fc4000780c0ff */
[----:B------:R-:W-:Y:S02]  /*4b5c0*/  LOP3.LUT P1, RZ, R4, 0x400000, RZ, 0xc0, !PT ;  /* 0x0040000004ff7812 */ /* 0x000fe4000782c0ff */
[----:B------:R-:W-:Y:S02]  /*4b5d0*/  LOP3.LUT P4, RZ, R5, 0x2, RZ, 0xc0, !PT ;  /* 0x0000000205ff7812 */ /* 0x000fe4000788c0ff */
[----:B------:R-:W-:-:S11]  /*4b5e0*/  LOP3.LUT R35, R35, 0xffefffff, RZ, 0xc0, !PT ;  /* 0xffefffff23237812 */ /* 0x000fd600078ec0ff */
[----:B------:R-:W-:Y:S02]  /*4b5f0*/  @P4 LOP3.LUT R35, R35, 0x100000, RZ, 0xfc, !PT ;  /* 0x0010000023234812 */ /* 0x000fe400078efcff */
[----:B------:R-:W-:Y:S02]  /*4b600*/  LOP3.LUT P4, RZ, R5, 0x1, RZ, 0xc0, !PT ;  /* 0x0000000105ff7812 */ /* 0x000fe4000788c0ff */
[----:B------:R-:W-:-:S11]  /*4b610*/  LOP3.LUT R35, R35, 0xffdfffff, RZ, 0xc0, !PT ;  /* 0xffdfffff23237812 */ /* 0x000fd600078ec0ff */
[----:B------:R-:W-:Y:S02]  /*4b620*/  @P4 LOP3.LUT R35, R35, 0x200000, RZ, 0xfc, !PT ;  /* 0x0020000023234812 */ /* 0x000fe400078efcff */
[----:B------:R-:W-:Y:S02]  /*4b630*/  LOP3.LUT P4, RZ, R4, 0x80000000, RZ, 0xc0, !PT ;  /* 0x8000000004ff7812 */ /* 0x000fe4000788c0ff */
[----:B------:R-:W-:-:S11]  /*4b640*/  LOP3.LUT R35, R35, 0xffbfffff, RZ, 0xc0, !PT ;  /* 0xffbfffff23237812 */ /* 0x000fd600078ec0ff */
[----:B------:R-:W-:Y:S02]  /*4b650*/  @P4 LOP3.LUT R35, R35, 0x400000, RZ, 0xfc, !PT ;  /* 0x0040000023234812 */ /* 0x000fe400078efcff */
[----:B------:R-:W-:Y:S02]  /*4b660*/  LOP3.LUT P4, RZ, R4, 0x40000000, RZ, 0xc0, !PT ;  /* 0x4000000004ff7812 */ /* 0x000fe4000788c0ff */
[----:B------:R-:W-:Y:S02]  /*4b670*/  LOP3.LUT R35, R35, 0xff7fffff, RZ, 0xc0, !PT ;  /* 0xff7fffff23237812 */ /* 0x000fe400078ec0ff */
[----:B--2---:R-:W-:-:S05]  /*4b680*/  PRMT R0, R36, 0x7770, RZ ;  /* 0x0000777024007816 */ /* 0x004fca00000000ff */
[----:B------:R0:W-:Y:S02]  /*4b690*/  @P0 STG.E.U8 desc[UR40][R18.64], R0 ;  /* 0x0000000012000986 */ /* 0x0001e4000c101128 */
[----:B0-----:R-:W-:-:S05]  /*4b6a0*/  PRMT R0, R36, 0x7771, RZ ;  /* 0x0000777124007816 */ /* 0x001fca00000000ff */
[----:B---3--:R0:W-:Y:S04]  /*4b6b0*/  @P1 STG.E.U8 desc[UR40][R26.64], R0 ;  /* 0x000000001a001986 */ /* 0x0081e8000c101128 */
[----:B0-----:R-:W2:Y:S04]  /*4b6c0*/  LDL.LU.64 R26, [R1+0x8f0] ;  /* 0x0008f000011a7983 */ /* 0x001ea80000300a00 */
[----:B----4-:R0:W-:Y:S04]  /*4b6d0*/  STL.64 [R1+0x1798], R36 ;  /* 0x0017982401007387 */ /* 0x0101e80000100a00 */
[----:B0-----:R-:W3:Y:S01]  /*4b6e0*/  LDL.LU.64 R36, [R1+0x8e8] ;  /* 0x0008e80001247983 */ /* 0x001ee20000300a00 */
[----:B------:R-:W-:-:S02]  /*4b6f0*/  @P4 LOP3.LUT R35, R35, 0x800000, RZ, 0xfc, !PT ;  /* 0x0080000023234812 */ /* 0x000fc400078efcff */
[----:B------:R-:W-:Y:S01]  /*4b700*/  LOP3.LUT P4, RZ, R4, 0x20000000, RZ, 0xc0, !PT ;  /* 0x2000000004ff7812 */ /* 0x000fe2000788c0ff */
[----:B------:R-:W4:Y:S01]  /*4b710*/  LDL.LU.64 R30, [R1+0x8e0] ;  /* 0x0008e000011e7983 */ /* 0x000f220000300a00 */
[----:B------:R-:W-:-:S11]  /*4b720*/  LOP3.LUT R35, R35, 0xfeffffff, RZ, 0xc0, !PT ;  /* 0xfeffffff23237812 */ /* 0x000fd600078ec0ff */
[----:B------:R-:W-:Y:S02]  /*4b730*/  @P4 LOP3.LUT R35, R35, 0x1000000, RZ, 0xfc, !PT ;  /* 0x0100000023234812 */ /* 0x000fe400078efcff */
[----:B------:R-:W-:Y:S02]  /*4b740*/  LOP3.LUT P4, RZ, R4, 0x10000000, RZ, 0xc0, !PT ;  /* 0x1000000004ff7812 */ /* 0x000fe4000788c0ff */
[----:B------:R-:W-:-:S11]  /*4b750*/  LOP3.LUT R35, R35, 0xfdffffff, RZ, 0xc0, !PT ;  /* 0xfdffffff23237812 */ /* 0x000fd600078ec0ff */
[----:B------:R-:W-:Y:S02]  /*4b760*/  @P4 LOP3.LUT R35, R35, 0x2000000, RZ, 0xfc, !PT ;  /* 0x0200000023234812 */ /* 0x000fe400078efcff */
[C---:B------:R-:W-:Y:S02]  /*4b770*/  LOP3.LUT P4, RZ, R4.reuse, 0x8000000, RZ, 0xc0, !PT ;  /* 0x0800000004ff7812 */ /* 0x040fe4000788c0ff */
[----:B------:R-:W-:Y:S02]  /*4b780*/  LOP3.LUT R35, R35, 0xfbffffff, RZ, 0xc0, !PT ;  /* 0xfbffffff23237812 */ /* 0x000fe400078ec0ff */
[----:B------:R-:W-:-:S09]  /*4b790*/  LOP3.LUT P2, RZ, R4, 0x800000, RZ, 0xc0, !PT ;  /* 0x0080000004ff7812 */ /* 0x000fd2000784c0ff */
[----:B------:R-:W-:Y:S02]  /*4b7a0*/  @P4 LOP3.LUT R35, R35, 0x4000000, RZ, 0xfc, !PT ;  /* 0x0400000023234812 */ /* 0x000fe400078efcff */
[C---:B------:R-:W-:Y:S02]  /*4b7b0*/  LOP3.LUT P4, RZ, R4.reuse, 0x4000000, RZ, 0xc0, !PT ;  /* 0x0400000004ff7812 */ /* 0x040fe4000788c0ff */
[----:B------:R-:W-:Y:S02]  /*4b7c0*/  LOP3.LUT P3, RZ, R4, 0x1000000, RZ, 0xc0, !PT ;  /* 0x0100000004ff7812 */ /* 0x000fe4000786c0ff */
[----:B------:R-:W-:Y:S02]  /*4b7d0*/  LOP3.LUT R35, R35, 0xf7ffffff, RZ, 0xc0, !PT ;  /* 0xf7ffffff23237812 */ /* 0x000fe400078ec0ff */
[----:B------:R-:W-:-:S05]  /*4b7e0*/  PRMT R3, R28, 0x7770, RZ ;  /* 0x000077701c037816 */ /* 0x000fca00000000ff */
[----:B------:R0:W-:Y:S02]  /*4b7f0*/  @P2 STG.E.U8 desc[UR40][R12.64], R3 ;  /* 0x000000030c002986 */ /* 0x0001e4000c101128 */
[----:B------:R-:W-:Y:S02]  /*4b800*/  @P4 LOP3.LUT R35, R35, 0x8000000, RZ, 0xfc, !PT ;  /* 0x0800000023234812 */ /* 0x000fe400078efcff */
[----:B------:R-:W-:Y:S02]  /*4b810*/  LOP3.LUT P4, RZ, R4, 0x2000000, RZ, 0xc0, !PT ;  /* 0x0200000004ff7812 */ /* 0x000fe4000788c0ff */
[----:B0-----:R-:W-:-:S05]  /*4b820*/  PRMT R3, R28, 0x7771, RZ ;  /* 0x000077711c037816 */ /* 0x001fca00000000ff */
[----:B------:R0:W-:Y:S02]  /*4b830*/  @P3 STG.E.U8 desc[UR40][R10.64], R3 ;  /* 0x000000030a003986 */ /* 0x0001e4000c101128 */
[----:B0-----:R-:W-:-:S05]  /*4b840*/  PRMT R3, R29, 0x7770, RZ ;  /* 0x000077701d037816 */ /* 0x001fca00000000ff */
[----:B------:R0:W-:Y:S01]  /*4b850*/  @P4 STG.E.U8 desc[UR40][R8.64], R3 ;  /* 0x0000000308004986 */ /* 0x0001e2000c101128 */
[----:B------:R-:W-:Y:S02]  /*4b860*/  LOP3.LUT P4, RZ, R35, 0x8000000, RZ, 0xc0, !PT ;  /* 0x0800000023ff7812 */ /* 0x000fe4000788c0ff */
[----:B0-----:R-:W-:-:S11]  /*4b870*/  PRMT R3, R29, 0x7771, RZ ;  /* 0x000077711d037816 */ /* 0x001fd600000000ff */
[----:B------:R0:W-:Y:S01]  /*4b880*/  @P4 STG.E.U8 desc[UR40][R32.64], R3 ;  /* 0x0000000320004986 */ /* 0x0001e2000c101128 */
[----:B------:R-:W-:Y:S01]  /*4b890*/  LOP3.LUT P4, RZ, R35, 0x4000000, RZ, 0xc0, !PT ;  /* 0x0400000023ff7812 */ /* 0x000fe2000788c0ff */
[----:B------:R-:W-:Y:S02]  /*4b8a0*/  IMAD.MOV.U32 R0, RZ, RZ, R7 ;  /* 0x000000ffff007224 */ /* 0x000fe400078e0007 */
[----:B------:R-:W4:Y:S04]  /*4b8b0*/  LDL.LU R7, [R1+0x14] ;  /* 0x0000140001077983 */ /* 0x000f280000300800 */
[----:B------:R-:W4:Y:S01]  /*4b8c0*/  LDL.LU.64 R14, [R1+0x8d8] ;  /* 0x0008d800010e7983 */ /* 0x000f220000300a00 */
[----:B0-----:R-:W-:-:S03]  /*4b8d0*/  PRMT R3, R25, 0x7770, RZ ;  /* 0x0000777019037816 */ /* 0x001fc600000000ff */
[----:B------:R-:W4:Y:S04]  /*4b8e0*/  LDL.LU R21, [R1+0x18] ;  /* 0x0000180001157983 */ /* 0x000f280000300800 */
[----:B------:R-:W4:Y:S04]  /*4b8f0*/  LDL.LU.64 R16, [R1+0x8c8] ;  /* 0x0008c80001107983 */ /* 0x000f280000300a00 */
[----:B------:R-:W4:Y:S04]  /*4b900*/  LDL.LU.64 R22, [R1+0x8c0] ;  /* 0x0008c00001167983 */ /* 0x000f280000300a00 */
[----:B------:R-:W4:Y:S04]  /*4b910*/  LDL.LU R24, [R1+0x1c] ;  /* 0x00001c0001187983 */ /* 0x000f280000300800 */
[----:B------:R-:W4:Y:S04]  /*4b920*/  LDL.LU.64 R18, [R1+0x8b8] ;  /* 0x0008b80001127983 */ /* 0x000f280000300a00 */
[----:B------:R-:W4:Y:S04]  /*4b930*/  LDL.LU.64 R12, [R1+0x8b0] ;  /* 0x0008b000010c7983 */ /* 0x000f280000300a00 */
[----:B------:R-:W4:Y:S04]  /*4b940*/  LDL.LU.64 R10, [R1+0x8a8] ;  /* 0x0008a800010a7983 */ /* 0x000f280000300a00 */
[----:B------:R-:W4:Y:S04]  /*4b950*/  LDL.LU.64 R8, [R1+0x8a0] ;  /* 0x0008a00001087983 */ /* 0x000f280000300a00 */
[----:B------:R0:W-:Y:S04]  /*4b960*/  STL.64 [R1+0x1770], R28 ;  /* 0x0017701c01007387 */ /* 0x0001e80000100a00 */
[----:B0-----:R-:W4:Y:S04]  /*4b970*/  LDL.LU.64 R28, [R1+0x8d0] ;  /* 0x0008d000011c7983 */ /* 0x001f280000300a00 */
[----:B------:R-:W4:Y:S04]  /*4b980*/  LDL.LU.64 R32, [R1+0x898] ;  /* 0x0008980001207983 */ /* 0x000f280000300a00 */
[----:B--2---:R0:W-:Y:S01]  /*4b990*/  @P4 STG.E.U8 desc[UR40][R26.64], R3 ;  /* 0x000000031a004986 */ /* 0x0041e2000c101128 */
[----:B------:R-:W-:-:S02]  /*4b9a0*/  LOP3.LUT P4, RZ, R35, 0x2000000, RZ, 0xc0, !PT ;  /* 0x0200000023ff7812 */ /* 0x000fc4000788c0ff */
[----:B0-----:R-:W-:Y:S01]  /*4b9b0*/  PRMT R3, R25, 0x7771, RZ ;  /* 0x0000777119037816 */ /* 0x001fe200000000ff */
[----:B------:R-:W2:Y:S10]  /*4b9c0*/  LDL.LU.64 R26, [R1+0x890] ;  /* 0x00089000011a7983 */ /* 0x000eb40000300a00 */
[----:B---3--:R0:W-:Y:S04]  /*4b9d0*/  @P4 STG.E.U8 desc[UR40][R36.64], R3 ;  /* 0x0000000324004986 */ /* 0x0081e8000c101128 */
[----:B0-----:R-:W3:Y:S01]  /*4b9e0*/  LDL.LU.64 R36, [R1+0x1798] ;  /* 0x0017980001247983 */ /* 0x001ee20000300a00 */
[----:B------:R-:W-:-:S02]  /*4b9f0*/  LOP3.LUT P4, RZ, R35, 0x1000000, RZ, 0xc0, !PT ;  /* 0x0100000023ff7812 */ /* 0x000fc4000788c0ff */
[----:B------:R-:W-:-:S11]  /*4ba00*/  PRMT R3, R34, 0x7770, RZ ;  /* 0x0000777022037816 */ /* 0x000fd600000000ff */
[----:B----4-:R0:W-:Y:S01]  /*4ba10*/  @P4 STG.E.U8 desc[UR40][R30.64], R3 ;  /* 0x000000031e004986 */ /* 0x0101e2000c101128 */
[----:B------:R-:W-:Y:S02]  /*4ba20*/  LOP3.LUT P4, RZ, R35, 0x800000, RZ, 0xc0, !PT ;  /* 0x0080000023ff7812 */ /* 0x000fe4000788c0ff */
[----:B0-----:R-:W-:Y:S01]  /*4ba30*/  PRMT R3, R34, 0x7771, RZ ;  /* 0x0000777122037816 */ /* 0x001fe200000000ff */
[----:B------:R-:W4:Y:S01]  /*4ba40*/  LDL.LU.64 R30, [R1+0x1790] ;  /* 0x00179000011e7983 */ /* 0x000f220000300a00 */
[C---:B------:R-:W-:Y:S02]  /*4ba50*/  LOP3.LUT P5, RZ, R5.reuse, 0x4, RZ, 0xc0, !PT ;  /* 0x0000000405ff7812 */ /* 0x040fe400078ac0ff */
[C---:B------:R-:W-:Y:S02]  /*4ba60*/  LOP3.LUT P6, RZ, R5.reuse, 0x8, RZ, 0xc0, !PT ;  /* 0x0000000805ff7812 */ /* 0x040fe400078cc0ff */
[C---:B------:R-:W-:Y:S02]  /*4ba70*/  LOP3.LUT P0, RZ, R5.reuse, 0x10, RZ, 0xc0, !PT ;  /* 0x0000001005ff7812 */ /* 0x040fe4000780c0ff */
[----:B------:R-:W-:-:S02]  /*4ba80*/  LOP3.LUT P1, RZ, R5, 0x20, RZ, 0xc0, !PT ;  /* 0x0000002005ff7812 */ /* 0x000fc4000782c0ff */
[C---:B------:R-:W-:Y:S02]  /*4ba90*/  LOP3.LUT P2, RZ, R5.reuse, 0x40, RZ, 0xc0, !PT ;  /* 0x0000004005ff7812 */ /* 0x040fe4000784c0ff */
[----:B------:R-:W-:Y:S01]  /*4baa0*/  LOP3.LUT P3, RZ, R5, 0x80, RZ, 0xc0, !PT ;  /* 0x0000008005ff7812 */ /* 0x000fe2000786c0ff */
[----:B------:R0:W-:Y:S01]  /*4bab0*/  @P4 STG.E.U8 desc[UR40][R14.64], R3 ;  /* 0x000000030e004986 */ /* 0x0001e2000c101128 */
[----:B------:R-:W-:-:S03]  /*4bac0*/  LOP3.LUT P4, RZ, R35, 0x400000, RZ, 0xc0, !PT ;  /* 0x0040000023ff7812 */ /* 0x000fc6000788c0ff */
[----:B0-----:R-:W2:Y:S01]  /*4bad0*/  LDL.LU R15, [R1+0x178c] ;  /* 0x00178c00010f7983 */ /* 0x001ea20000300800 */
[----:B---3--:R-:W-:-:S09]  /*4bae0*/  PRMT R3, R37, 0x7770, RZ ;  /* 0x0000777025037816 */ /* 0x008fd200000000ff */
[----:B------:R0:W-:Y:S01]  /*4baf0*/  @P4 STG.E.U8 desc[UR40][R28.64], R3 ;  /* 0x000000031c004986 */ /* 0x0001e2000c101128 */
[----:B------:R-:W-:Y:S02]  /*4bb00*/  LOP3.LUT P4, RZ, R35, 0x200000, RZ, 0xc0, !PT ;  /* 0x0020000023ff7812 */ /* 0x000fe4000788c0ff */
[----:B0-----:R-:W-:-:S11]  /*4bb10*/  PRMT R3, R37, 0x7771, RZ ;  /* 0x0000777125037816 */ /* 0x001fd600000000ff */
[----:B------:R0:W-:Y:S01]  /*4bb20*/  @P4 STG.E.U8 desc[UR40][R16.64], R3 ;  /* 0x0000000310004986 */ /* 0x0001e2000c101128 */
[----:B------:R-:W-:Y:S02]  /*4bb30*/  LOP3.LUT P4, RZ, R35, 0x100000, RZ, 0xc0, !PT ;  /* 0x0010000023ff7812 */ /* 0x000fe4000788c0ff */
[----:B0-----:R-:W-:-:S11]  /*4bb40*/  PRMT R3, R7, 0x7770, RZ ;  /* 0x0000777007037816 */ /* 0x001fd600000000ff */
        /* <DEDUP_REMOVED lines=11> */
[----:B------:R-:W-:Y:S01]  /*4bc00*/  STL.64 [R1+0x1780], R36 ;  /* 0x0017802401007387 */ /* 0x000fe20000100a00 */
[----:B0-----:R-:W-:-:S05]  /*4bc10*/  PRMT R3, R6, 0x7772, RZ ;  /* 0x0000777206037816 */ /* 0x001fca00000000ff */
[----:B--2---:R0:W-:Y:S04]  /*4bc20*/  @P3 STG.E.U8 desc[UR40][R26.64], R3 ;  /* 0x000000031a003986 */ /* 0x0041e8000c101128 */
[----:B0-----:R-:W2:Y:S04]  /*4bc30*/  LDL.LU.64 R26, [R1+0x888] ;  /* 0x00088800011a7983 */ /* 0x001ea80000300a00 */
[----:B------:R-:W3:Y:S04]  /*4bc40*/  LDL.LU.64 R18, [R1+0x880] ;  /* 0x0008800001127983 */ /* 0x000ee80000300a00 */
[----:B------:R-:W3:Y:S04]  /*4bc50*/  LDL.LU.64 R12, [R1+0x878] ;  /* 0x00087800010c7983 */ /* 0x000ee80000300a00 */
[----:B------:R-:W3:Y:S04]  /*4bc60*/  LDL.LU.64 R10, [R1+0x870] ;  /* 0x00087000010a7983 */ /* 0x000ee80000300a00 */
[----:B------:R-:W3:Y:S01]  /*4bc70*/  LDL.LU.64 R8, [R1+0x868] ;  /* 0x0008680001087983 */ /* 0x000ee20000300a00 */
[----:B------:R-:W-:-:S03]  /*4bc80*/  LOP3.LUT P0, RZ, R5, 0x100, RZ, 0xc0, !PT ;  /* 0x0000010005ff7812 */ /* 0x000fc6000780c0ff */
[----:B------:R-:W3:Y:S01]  /*4bc90*/  LDL.LU.64 R32, [R1+0x860] ;  /* 0x0008600001207983 */ /* 0x000ee20000300a00 */
[----:B------:R-:W-:-:S03]  /*4bca0*/  PRMT R3, R6, 0x7773, RZ ;  /* 0x0000777306037816 */ /* 0x000fc600000000ff */
[----:B------:R-:W3:Y:S01]  /*4bcb0*/  LDL.LU R6, [R1+0x1788] ;  /* 0x0017880001067983 */ /* 0x000ee20000300800 */
        /* <DEDUP_REMOVED lines=13> */
[----:B------:R-:W-:Y:S01]  /*4bd90*/  LOP3.LUT R35, R35, 0xfffeffff, RZ, 0xc0, !PT ;  /* 0xfffeffff23237812 */ /* 0x000fe200078ec0ff */
[----:B--2---:R0:W-:Y:S04]  /*4bda0*/  @P0 STG.E.U8 desc[UR40][R26.64], R3 ;  /* 0x000000031a000986 */ /* 0x0041e8000c101128 */
[----:B0-----:R-:W2:Y:S04]  /*4bdb0*/  LDL.LU.64 R26, [R1+0x858] ;  /* 0x00085800011a7983 */ /* 0x001ea80000300a00 */
[----:B------:R-:W2:Y:S04]  /*4bdc0*/  LDL.LU.64 R36, [R1+0x850] ;  /* 0x0008500001247983 */ /* 0x000ea80000300a00 */
[----:B------:R-:W2:Y:S01]  /*4bdd0*/  LDL.LU.64 R16, [R1+0x848] ;  /* 0x0008480001107983 */ /* 0x000ea20000300a00 */
[----:B------:R-:W-:-:S02]  /*4bde0*/  @P4 LOP3.LUT R35, R35, 0x10000, RZ, 0xfc, !PT ;  /* 0x0001000023234812 */ /* 0x000fc400078efcff */
[----:B------:R-:W-:Y:S01]  /*4bdf0*/  LOP3.LUT P4, RZ, R5, 0x8000, RZ, 0xc0, !PT ;  /* 0x0000800005ff7812 */ /* 0x000fe2000788c0ff */
[----:B------:R-:W2:Y:S01]  /*4be00*/  LDL.LU.64 R28, [R1+0x840] ;  /* 0x00084000011c7983 */ /* 0x000ea20000300a00 */
[----:B------:R-:W-:Y:S02]  /*4be10*/  LOP3.LUT R35, R35, 0xfffdffff, RZ, 0xc0, !PT ;  /* 0xfffdffff23237812 */ /* 0x000fe400078ec0ff */
[----:B------:R-:W-:Y:S01]  /*4be20*/  LOP3.LUT P1, RZ, R5, 0x200, RZ, 0xc0, !PT ;  /* 0x0000020005ff7812 */ /* 0x000fe2000782c0ff */
[----:B------:R-:W2:Y:S08]  /*4be30*/  LDL.LU.64 R22, [R1+0x838] ;  /* 0x0008380001167983 */ /* 0x000eb00000300a00 */
[----:B------:R-:W-:-:S02]  /*4be40*/  @P4 LOP3.LUT R35, R35, 0x20000, RZ, 0xfc, !PT ;  /* 0x0002000023234812 */ /* 0x000fc400078efcff */
[----:B------:R-:W-:Y:S02]  /*4be50*/  LOP3.LUT P4, RZ, R5, 0x4000, RZ, 0xc0, !PT ;  /* 0x0000400005ff7812 */ /* 0x000fe4000788c0ff */
[----:B------:R-:W-:Y:S02]  /*4be60*/  LOP3.LUT R35, R35, 0xfffbffff, RZ, 0xc0, !PT ;  /* 0xfffbffff23237812 */ /* 0x000fe400078ec0ff */
[----:B------:R-:W-:Y:S02]  /*4be70*/  LOP3.LUT P2, RZ, R5, 0x400, RZ, 0xc0, !PT ;  /* 0x0000040005ff7812 */ /* 0x000fe4000784c0ff */
[----:B------:R-:W-:-:S07]  /*4be80*/  PRMT R3, R15, 0x7772, RZ ;  /* 0x000077720f037816 */ /* 0x000fce00000000ff */
[----:B------:R-:W-:Y:S02]  /*4be90*/  @P4 LOP3.LUT R35, R35, 0x40000, RZ, 0xfc, !PT ;  /* 0x0004000023234812 */ /* 0x000fe400078efcff */
[C---:B------:R-:W-:Y:S01]  /*4bea0*/  LOP3.LUT P4, RZ, R5.reuse, 0x2000, RZ, 0xc0, !PT ;  /* 0x0000200005ff7812 */ /* 0x040fe2000788c0ff */
[----:B---3--:R0:W-:Y:S01]  /*4beb0*/  @P1 STG.E.U8 desc[UR40][R18.64], R3 ;  /* 0x0000000312001986 */ /* 0x0081e2000c101128 */
[----:B------:R-:W-:Y:S02]  /*4bec0*/  LOP3.LUT P3, RZ, R5, 0x800, RZ, 0xc0, !PT ;  /* 0x0000080005ff7812 */ /* 0x000fe4000786c0ff */
[----:B------:R-:W-:Y:S02]  /*4bed0*/  LOP3.LUT R35, R35, 0xfff7ffff, RZ, 0xc0, !PT ;  /* 0xfff7ffff23237812 */ /* 0x000fe400078ec0ff */
[----:B0-----:R-:W-:Y:S01]  /*4bee0*/  PRMT R3, R15, 0x7773, RZ ;  /* 0x000077730f037816 */ /* 0x001fe200000000ff */
[----:B------:R-:W3:Y:S06]  /*4bef0*/  LDL.LU.64 R18, [R1+0x830] ;  /* 0x0008300001127983 */ /* 0x000eec0000300a00 */
[----:B------:R-:W-:-:S02]  /*4bf00*/  @P4 LOP3.LUT R35, R35, 0x80000, RZ, 0xfc, !PT ;  /* 0x0008000023234812 */ /* 0x000fc400078efcff */
[----:B------:R-:W-:Y:S01]  /*4bf10*/  LOP3.LUT P4, RZ, R5, 0x1000, RZ, 0xc0, !PT ;  /* 0x0000100005ff7812 */ /* 0x000fe2000788c0ff */
[----:B------:R4:W-:Y:S04]  /*4bf20*/  @P2 STG.E.U8 desc[UR40][R12.64], R3 ;  /* 0x000000030c002986 */ /* 0x0009e8000c101128 */
[----:B------:R-:W3:Y:S01]  /*4bf30*/  LDL.LU.64 R14, [R1+0x828] ;  /* 0x00082800010e7983 */ /* 0x000ee20000300a00 */
[----:B----4-:R-:W-:-:S03]  /*4bf40*/  PRMT R3, R30, 0x7772, RZ ;  /* 0x000077721e037816 */ /* 0x010fc600000000ff */
[----:B------:R-:W4:Y:S04]  /*4bf50*/  LDL.LU.64 R12, [R1+0x820] ;  /* 0x00082000010c7983 */ /* 0x000f280000300a00 */
[----:B------:R0:W-:Y:S02]  /*4bf60*/  @P3 STG.E.U8 desc[UR40][R10.64], R3 ;  /* 0x000000030a003986 */ /* 0x0001e4000c101128 */
[----:B0-----:R-:W-:Y:S02]  /*4bf70*/  PRMT R3, R30, 0x7773, RZ ;  /* 0x000077731e037816 */ /* 0x001fe400000000ff */
[----:B------:R-:W3:Y:S04]  /*4bf80*/  LDL.LU.64 R10, [R1+0x818] ;  /* 0x00081800010a7983 */ /* 0x000ee80000300a00 */
[----:B------:R0:W-:Y:S01]  /*4bf90*/  @P4 STG.E.U8 desc[UR40][R8.64], R3 ;  /* 0x0000000308004986 */ /* 0x0001e2000c101128 */
[----:B------:R-:W-:-:S02]  /*4bfa0*/  LOP3.LUT P4, RZ, R35, 0x80000, RZ, 0xc0, !PT ;  /* 0x0008000023ff7812 */ /* 0x000fc4000788c0ff */
[----:B0-----:R-:W-:Y:S01]  /*4bfb0*/  PRMT R3, R31, 0x7772, RZ ;  /* 0x000077721f037816 */ /* 0x001fe200000000ff */
[----:B------:R-:W3:Y:S10]  /*4bfc0*/  LDL.LU.64 R8, [R1+0x810] ;  /* 0x0008100001087983 */ /* 0x000ef40000300a00 */
[----:B------:R0:W-:Y:S01]  /*4bfd0*/  @P4 STG.E.U8 desc[UR40][R32.64], R3 ;  /* 0x0000000320004986 */ /* 0x0001e2000c101128 */
[----:B------:R-:W-:-:S02]  /*4bfe0*/  LOP3.LUT P4, RZ, R35, 0x40000, RZ, 0xc0, !PT ;  /* 0x0004000023ff7812 */ /* 0x000fc4000788c0ff */
[----:B0-----:R-:W-:Y:S01]  /*4bff0*/  PRMT R3, R31, 0x7773, RZ ;  /* 0x000077731f037816 */ /* 0x001fe200000000ff */
[----:B------:R-:W3:Y:S04]  /*4c000*/  LDL.LU.64 R32, [R1+0x808] ;  /* 0x0008080001207983 */ /* 0x000ee80000300a00 */
[----:B------:R-:W3:Y:S06]  /*4c010*/  LDL.LU.64 R30, [R1+0x800] ;  /* 0x00080000011e7983 */ /* 0x000eec0000300a00 */
[----:B--2---:R0:W-:Y:S01]  /*4c020*/  @P4 STG.E.U8 desc[UR40][R26.64], R3 ;  /* 0x000000031a004986 */ /* 0x0041e2000c101128 */
[----:B------:R-:W-:-:S02]  /*4c030*/  LOP3.LUT P4, RZ, R35, 0x20000, RZ, 0xc0, !PT ;  /* 0x0002000023ff7812 */ /* 0x000fc4000788c0ff */
[----:B0-----:R-:W-:Y:S01]  /*4c040*/  PRMT R3, R20, 0x7772, RZ ;  /* 0x0000777214037816 */ /* 0x001fe200000000ff */
[----:B------:R-:W2:Y:S10]  /*4c050*/  LDL.LU.64 R26, [R1+0x7f8] ;  /* 0x0007f800011a7983 */ /* 0x000eb40000300a00 */
[----:B------:R0:W-:Y:S01]  /*4c060*/  @P4 STG.E.U8 desc[UR40][R36.64], R3 ;  /* 0x0000000324004986 */ /* 0x0001e2000c101128 */
[----:B------:R-:W-:-:S02]  /*4c070*/  LOP3.LUT P4, RZ, R35, 0x10000, RZ, 0xc0, !PT ;  /* 0x0001000023ff7812 */ /* 0x000fc4000788c0ff */
[----:B0-----:R-:W-:Y:S01]  /*4c080*/  PRMT R3, R20, 0x7773, RZ ;  /* 0x0000777314037816 */ /* 0x001fe200000000ff */
[----:B------:R-:W2:Y:S10]  /*4c090*/  LDL.LU.64 R36, [R1+0x1780] ;  /* 0x0017800001247983 */ /* 0x000eb40000300a00 */
[----:B------:R0:W-:Y:S04]  /*4c0a0*/  @P4 STG.E.U8 desc[UR40][R16.64], R3 ;  /* 0x0000000310004986 */ /* 0x0001e8000c101128 */
[----:B0-----:R-:W2:Y:S01]  /*4c0b0*/  LDL.LU.64 R16, [R1+0x1778] ;  /* 0x0017780001107983 */ /* 0x001ea20000300a00 */
[----:B------:R-:W-:-:S02]  /*4c0c0*/  LOP3.LUT P4, RZ, R35, 0x8000, RZ, 0xc0, !PT ;  /* 0x0000800023ff7812 */ /* 0x000fc4000788c0ff */
[C---:B------:R-:W-:Y:S02]  /*4c0d0*/  LOP3.LUT P5, RZ, R5.reuse, 0x200000, RZ, 0xc0, !PT ;  /* 0x0020000005ff7812 */ /* 0x040fe400078ac0ff */
[----:B------:R-:W-:Y:S02]  /*4c0e0*/  LOP3.LUT P6, RZ, R5, 0x400000, RZ, 0xc0, !PT ;  /* 0x0040000005ff7812 */ /* 0x000fe400078cc0ff */
[----:B--2---:R-:W-:-:S07]  /*4c0f0*/  PRMT R3, R16, 0x7772, RZ ;  /* 0x0000777210037816 */ /* 0x004fce00000000ff */
[----:B------:R0:W-:Y:S04]  /*4c100*/  @P4 STG.E.U8 desc[UR40][R28.64], R3 ;  /* 0x000000031c004986 */ /* 0x0001e8000c101128 */
[----:B0-----:R-:W2:Y:S01]  /*4c110*/  LDL.LU.64 R28, [R1+0x1770] ;  /* 0x00177000011c7983 */ /* 0x001ea20000300a00 */
[----:B------:R-:W-:Y:S02]  /*4c120*/  LOP3.LUT P4, RZ, R35, 0x4000, RZ, 0xc0, !PT ;  /* 0x0000400023ff7812 */ /* 0x000fe4000788c0ff */
[----:B------:R-:W-:-:S11]  /*4c130*/  PRMT R3, R16, 0x7773, RZ ;  /* 0x0000777310037816 */ /* 0x000fd600000000ff */
[----:B------:R0:W-:Y:S01]  /*4c140*/  @P4 STG.E.U8 desc[UR40][R22.64], R3 ;  /* 0x0000000316004986 */ /* 0x0001e2000c101128 */
[----:B------:R-:W-:Y:S02]  /*4c150*/  LOP3.LUT P4, RZ, R35, 0x2000, RZ, 0xc0, !PT ;  /* 0x0000200023ff7812 */ /* 0x000fe4000788c0ff */
[----:B0-----:R-:W-:-:S11]  /*4c160*/  PRMT R3, R17, 0x7772, RZ ;  /* 0x0000777211037816 */ /* 0x001fd600000000ff */
[----:B---3--:R0:W-:Y:S01]  /*4c170*/  @P4 STG.E.U8 desc[UR40][R18.64], R3 ;  /* 0x0000000312004986 */ /* 0x0081e2000c101128 */
[----:B------:R-:W-:Y:S02]  /*4c180*/  LOP3.LUT P4, RZ, R35, 0x1000, RZ, 0xc0, !PT ;  /* 0x0000100023ff7812 */ /* 0x000fe4000788c0ff */
[----:B0-----:R-:W-:-:S11]  /*4c190*/  PRMT R3, R17, 0x7773, RZ ;  /* 0x0000777311037816 */ /* 0x001fd600000000ff */
[----:B------:R0:W-:Y:S01]  /*4c1a0*/  @P4 STG.E.U8 desc[UR40][R14.64], R3 ;  /* 0x000000030e004986 */ /* 0x0001e2000c101128 */
[----:B------:R-:W-:Y:S02]  /*4c1b0*/  LOP3.LUT P0, RZ, R5, 0x800000, RZ, 0xc0, !PT ;  /* 0x0080000005ff7812 */ /* 0x000fe4000780c0ff */
[----:B0-----:R-:W-:-:S05]  /*4c1c0*/  PRMT R3, R36, 0x7772, RZ ;  /* 0x0000777224037816 */ /* 0x001fca00000000ff */
[----:B----4-:R0:W-:Y:S01]  /*4c1d0*/  @P5 STG.E.U8 desc[UR40][R12.64], R3 ;  /* 0x000000030c005986 */ /* 0x0101e2000c101128 */
[----:B------:R-:W-:Y:S02]  /*4c1e0*/  LOP3.LUT P1, RZ, R5, 0x1000000, RZ, 0xc0, !PT ;  /* 0x0100000005ff7812 */ /* 0x000fe4000782c0ff */
[----:B0-----:R-:W-:-:S05]  /*4c1f0*/  PRMT R3, R36, 0x7773, RZ ;  /* 0x0000777324037816 */ /* 0x001fca00000000ff */
[----:B------:R0:W-:Y:S01]  /*4c200*/  @P6 STG.E.U8 desc[UR40][R10.64], R3 ;  /* 0x000000030a006986 */ /* 0x0001e2000c101128 */
[C---:B------:R-:W-:Y:S02]  /*4c210*/  LOP3.LUT P2, RZ, R5.reuse, 0x2000000, RZ, 0xc0, !PT ;  /* 0x0200000005ff7812 */ /* 0x040fe4000784c0ff */
[----:B------:R-:W-:Y:S01]  /*4c220*/  LOP3.LUT P3, RZ, R5, 0x4000000, RZ, 0xc0, !PT ;  /* 0x0400000005ff7812 */ /* 0x000fe2000786c0ff */
[----:B0-----:R-:W3:Y:S01]  /*4c230*/  LDL.LU.64 R10, [R1+0x7f0] ;  /* 0x0007f000010a7983 */ /* 0x001ee20000300a00 */
[----:B--2---:R-:W-:-:S05]  /*4c240*/  PRMT R3, R28, 0x7772, RZ ;  /* 0x000077721c037816 */ /* 0x004fca00000000ff */
[----:B------:R0:W-:Y:S02]  /*4c250*/  @P0 STG.E.U8 desc[UR40][R8.64], R3 ;  /* 0x0000000308000986 */ /* 0x0001e4000c101128 */
[----:B0-----:R-:W-:-:S05]  /*4c260*/  PRMT R3, R28, 0x7773, RZ ;  /* 0x000077731c037816 */ /* 0x001fca00000000ff */
[----:B------:R0:W-:Y:S02]  /*4c270*/  @P1 STG.E.U8 desc[UR40][R32.64], R3 ;  /* 0x0000000320001986 */ /* 0x0001e4000c101128 */
[----:B0-----:R-:W-:-:S05]  /*4c280*/  PRMT R3, R29, 0x7772, RZ ;  /* 0x000077721d037816 */ /* 0x001fca00000000ff */
[----:B------:R0:W-:Y:S02]  /*4c290*/  @P2 STG.E.U8 desc[UR40][R30.64], R3 ;  /* 0x000000031e002986 */ /* 0x0001e4000c101128 */
[----:B0-----:R-:W-:-:S05]  /*4c2a0*/  PRMT R3, R29, 0x7773, RZ ;  /* 0x000077731d037816 */ /* 0x001fca00000000ff */
[----:B------:R0:W-:Y:S04]  /*4c2b0*/  @P3 STG.E.U8 desc[UR40][R26.64], R3 ;  /* 0x000000031a003986 */ /* 0x0001e8000c101128 */
[----:B0-----:R-:W2:Y:S04]  /*4c2c0*/  LDL.LU.64 R26, [R1+0x7e8] ;  /* 0x0007e800011a7983 */ /* 0x001ea80000300a00 */
[----:B------:R-:W4:Y:S04]  /*4c2d0*/  LDL.LU.64 R8, [R1+0x7e0] ;  /* 0x0007e00001087983 */ /* 0x000f280000300a00 */
[----:B------:R-:W4:Y:S04]  /*4c2e0*/  LDL.LU.64 R32, [R1+0x7d8] ;  /* 0x0007d80001207983 */ /* 0x000f280000300a00 */
[----:B------:R-:W4:Y:S01]  /*4c2f0*/  LDL.LU.64 R30, [R1+0x7d0] ;  /* 0x0007d000011e7983 */ /* 0x000f220000300a00 */
[----:B------:R-:W-:-:S02]  /*4c300*/  LOP3.LUT P0, RZ, R5, 0x8000000, RZ, 0xc0, !PT ;  /* 0x0800000005ff7812 */ /* 0x000fc4000780c0ff */
[----:B------:R-:W-:Y:S01]  /*4c310*/  LOP3.LUT P1, RZ, R5, 0x10000000, RZ, 0xc0, !PT ;  /* 0x1000000005ff7812 */ /* 0x000fe2000782c0ff */
[----:B------:R-:W4:Y:S01]  /*4c320*/  LDL.LU.64 R28, [R1+0x7c8] ;  /* 0x0007c800011c7983 */ /* 0x000f220000300a00 */
[----:B------:R-:W-:-:S03]  /*4c330*/  PRMT R3, R25, 0x7772, RZ ;  /* 0x0000777219037816 */ /* 0x000fc600000000ff */
[----:B------:R-:W-:Y:S06]  /*4c340*/  STL [R1+0x16f0], R5 ;  /* 0x0016f00501007387 */ /* 0x000fec0000100800 */
[----:B---3--:R0:W-:Y:S02]  /*4c350*/  @P0 STG.E.U8 desc[UR40][R10.64], R3 ;  /* 0x000000030a000986 */ /* 0x0081e4000c101128 */
[----:B0-----:R-:W-:Y:S02]  /*4c360*/  PRMT R3, R25, 0x7773, RZ ;  /* 0x0000777319037816 */ /* 0x001fe400000000ff */
[----:B------:R-:W-:-:S02]  /*4c370*/  LOP3.LUT P4, RZ, R6, 0x80, RZ, 0xc0, !PT ;  /* 0x0000008006ff7812 */ /* 0x000fc4000788c0ff */
        /* <DEDUP_REMOVED lines=12> */
[----:B------:R-:W3:Y:S02]  /*4c440*/  LDL.LU.64 R22, [R1+0x7b8] ;  /* 0x0007b80001167983 */ /* 0x000ee40000300a00 */
[----:B------:R-:W-:-:S02]  /*4c450*/  @P4 LOP3.LUT R35, R35, 0x80, RZ, 0xfc, !PT ;  /* 0x0000008023234812 */ /* 0x000fc400078efcff */
[----:B------:R-:W-:Y:S01]  /*4c460*/  LOP3.LUT P4, RZ, R6, 0x8, RZ, 0xc0, !PT ;  /* 0x0000000806ff7812 */ /* 0x000fe2000788c0ff */
[----:B------:R-:W3:Y:S01]  /*4c470*/  LDL.LU.64 R18, [R1+0x7b0] ;  /* 0x0007b00001127983 */ /* 0x000ee20000300a00 */
[----:B------:R-:W-:-:S03]  /*4c480*/  LOP3.LUT R35, R35, 0xfffffeff, RZ, 0xc0, !PT ;  /* 0xfffffeff23237812 */ /* 0x000fc600078ec0ff */
[----:B------:R-:W3:Y:S04]  /*4c490*/  LDL.LU R3, [R1+0x80] ;  /* 0x0000800001037983 */ /* 0x000ee80000300800 */
[----:B------:R-:W3:Y:S04]  /*4c4a0*/  LDL.LU.64 R16, [R1+0x7a8] ;  /* 0x0007a80001107983 */ /* 0x000ee80000300a00 */
[----:B------:R-:W-:Y:S02]  /*4c4b0*/  @P4 LOP3.LUT R35, R35, 0x100, RZ, 0xfc, !PT ;  /* 0x0000010023234812 */ /* 0x000fe400078efcff */
[----:B------:R-:W-:Y:S01]  /*4c4c0*/  LOP3.LUT P2, RZ, R5, 0x20000000, RZ, 0xc0, !PT ;  /* 0x2000000005ff7812 */ /* 0x000fe2000784c0ff */
[----:B------:R-:W-:Y:S01]  /*4c4d0*/  IMAD.MOV.U32 R25, RZ, RZ, R0 ;  /* 0x000000ffff197224 */ /* 0x000fe200078e0000 */
[----:B------:R-:W-:Y:S01]  /*4c4e0*/  LOP3.LUT P4, RZ, R6, 0x4, RZ, 0xc0, !PT ;  /* 0x0000000406ff7812 */ /* 0x000fe2000788c0ff */
[----:B------:R-:W3:Y:S01]  /*4c4f0*/  LDL.LU.64 R14, [R1+0x7a0] ;  /* 0x0007a000010e7983 */ /* 0x000ee20000300a00 */
[----:B------:R-:W-:-:S02]  /*4c500*/  LOP3.LUT R35, R35, 0xfffffdff, RZ, 0xc0, !PT ;  /* 0xfffffdff23237812 */ /* 0x000fc400078ec0ff */
[----:B------:R-:W-:-:S09]  /*4c510*/  LOP3.LUT P3, RZ, R5, 0x40000000, RZ, 0xc0, !PT ;  /* 0x4000000005ff7812 */ /* 0x000fd2000786c0ff */
[----:B------:R-:W-:Y:S02]  /*4c520*/  @P4 LOP3.LUT R35, R35, 0x200, RZ, 0xfc, !PT ;  /* 0x0000020023234812 */ /* 0x000fe400078efcff */
[----:B------:R-:W-:Y:S02]  /*4c530*/  LOP3.LUT P4, RZ, R6, 0x2, RZ, 0xc0, !PT ;  /* 0x0000000206ff7812 */ /* 0x000fe4000788c0ff */
[----:B------:R-:W-:Y:S02]  /*4c540*/  PRMT R0, R34, 0x7772, RZ ;  /* 0x0000777222007816 */ /* 0x000fe400000000ff */
[----:B------:R-:W-:-:S03]  /*4c550*/  LOP3.LUT R35, R35, 0xfffffbff, RZ, 0xc0, !PT ;  /* 0xfffffbff23237812 */ /* 0x000fc600078ec0ff */
[----:B----4-:R0:W-:Y:S06]  /*4c560*/  @P2 STG.E.U8 desc[UR40][R8.64], R0 ;  /* 0x0000000008002986 */ /* 0x0101ec000c101128 */
[----:B------:R-:W-:Y:S02]  /*4c570*/  @P4 LOP3.LUT R35, R35, 0x400, RZ, 0xfc, !PT ;  /* 0x0000040023234812 */ /* 0x000fe400078efcff */
[----:B------:R-:W-:Y:S02]  /*4c580*/  LOP3.LUT P4, RZ, R6, 0x1, RZ, 0xc0, !PT ;  /* 0x0000000106ff7812 */ /* 0x000fe4000788c0ff */
[----:B0-----:R-:W-:-:S05]  /*4c590*/  PRMT R0, R34, 0x7773, RZ ;  /* 0x0000777322007816 */ /* 0x001fca00000000ff */
[----:B------:R0:W-:Y:S01]  /*4c5a0*/  @P3 STG.E.U8 desc[UR40][R32.64], R0 ;  /* 0x0000000020003986 */ /* 0x0001e2000c101128 */
[----:B------:R-:W-:-:S03]  /*4c5b0*/  LOP3.LUT R35, R35, 0xfffff7ff, RZ, 0xc0, !PT ;  /* 0xfffff7ff23237812 */ /* 0x000fc600078ec0ff */
[----:B0-----:R-:W4:Y:S04]  /*4c5c0*/  LDL.LU R0, [R1+0x84] ;  /* 0x0000840001007983 */ /* 0x001f280000300800 */
[----:B------:R-:W4:Y:S01]  /*4c5d0*/  LDL.LU.64 R12, [R1+0x798] ;  /* 0x00079800010c7983 */ /* 0x000f220000300a00 */
[----:B------:R-:W-:Y:S02]  /*4c5e0*/  @P4 LOP3.LUT R35, R35, 0x800, RZ, 0xfc, !PT ;  /* 0x0000080023234812 */ /* 0x000fe400078efcff */
[----:B------:R-:W-:Y:S01]  /*4c5f0*/  LOP3.LUT P4, RZ, R5, 0x80000000, RZ, 0xc0, !PT ;  /* 0x8000000005ff7812 */ /* 0x000fe2000788c0ff */
[----:B------:R-:W4:Y:S01]  /*4c600*/  LDL.LU.64 R10, [R1+0x790] ;  /* 0x00079000010a7983 */ /* 0x000f220000300a00 */
[----:B------:R-:W-:-:S03]  /*4c610*/  PRMT R5, R37, 0x7772, RZ ;  /* 0x0000777225057816 */ /* 0x000fc600000000ff */
[----:B------:R-:W4:Y:S04]  /*4c620*/  LDL.LU.64 R8, [R1+0x788] ;  /* 0x0007880001087983 */ /* 0x000f280000300a00 */
[----:B------:R-:W4:Y:S04]  /*4c630*/  LDL.LU R34, [R1+0x88] ;  /* 0x0000880001227983 */ /* 0x000f280000300800 */
[----:B------:R0:W-:Y:S01]  /*4c640*/  @P4 STG.E.U8 desc[UR40][R30.64], R5 ;  /* 0x000000051e004986 */ /* 0x0001e2000c101128 */
[----:B------:R-:W-:-:S03]  /*4c650*/  LOP3.LUT P4, RZ, R35, 0x800, RZ, 0xc0, !PT ;  /* 0x0000080023ff7812 */ /* 0x000fc6000788c0ff */
[----:B------:R-:W4:Y:S01]  /*4c660*/  LDL.LU.64 R32, [R1+0x780] ;  /* 0x0007800001207983 */ /* 0x000f220000300a00 */
[----:B0-----:R-:W-:-:S03]  /*4c670*/  PRMT R5, R37, 0x7773, RZ ;  /* 0x0000777325057816 */ /* 0x001fc600000000ff */
[----:B------:R-:W4:Y:S06]  /*4c680*/  LDL.LU.64 R30, [R1+0x778] ;  /* 0x00077800011e7983 */ /* 0x000f2c0000300a00 */
[----:B------:R0:W-:Y:S01]  /*4c690*/  @P4 STG.E.U8 desc[UR40][R28.64], R5 ;  /* 0x000000051c004986 */ /* 0x0001e2000c101128 */
[----:B------:R-:W-:-:S03]  /*4c6a0*/  LOP3.LUT P4, RZ, R35, 0x400, RZ, 0xc0, !PT ;  /* 0x0000040023ff7812 */ /* 0x000fc6000788c0ff */
[----:B------:R-:W4:Y:S04]  /*4c6b0*/  LDL.LU.64 R36, [R1+0x770] ;  /* 0x0007700001247983 */ /* 0x000f280000300a00 */
[----:B0-----:R-:W4:Y:S01]  /*4c6c0*/  LDL.LU.64 R28, [R1+0x768] ;  /* 0x00076800011c7983 */ /* 0x001f220000300a00 */
[----:B------:R-:W-:-:S03]  /*4c6d0*/  PRMT R5, R7, 0x7772, RZ ;  /* 0x0000777207057816 */ /* 0x000fc600000000ff */
[----:B------:R-:W4:Y:S04]  /*4c6e0*/  LDL.LU R20, [R1+0x8c] ;  /* 0x00008c0001147983 */ /* 0x000f280000300800 */
[----:B--2---:R0:W-:Y:S04]  /*4c6f0*/  @P4 STG.E.U8 desc[UR40][R26.64], R5 ;  /* 0x000000051a004986 */ /* 0x0041e8000c101128 */
[----:B0-----:R-:W2:Y:S01]  /*4c700*/  LDL.LU.64 R26, [R1+0x760] ;  /* 0x00076000011a7983 */ /* 0x001ea20000300a00 */
[----:B------:R-:W-:Y:S02]  /*4c710*/  LOP3.LUT P4, RZ, R35, 0x200, RZ, 0xc0, !PT ;  /* 0x0000020023ff7812 */ /* 0x000fe4000788c0ff */
[----:B------:R-:W-:-:S02]  /*4c720*/  PRMT R5, R7, 0x7773, RZ ;  /* 0x0000777307057816 */ /* 0x000fc400000000ff */
[----:B------:R-:W-:Y:S01]  /*4c730*/  LOP3.LUT P5, RZ, R6, 0x100, RZ, 0xc0, !PT ;  /* 0x0000010006ff7812 */ /* 0x000fe200078ac0ff */
[----:B------:R-:W2:Y:S08]  /*4c740*/  LDL.LU R7, [R1+0x1768] ;  /* 0x0017680001077983 */ /* 0x000eb00000300800 */
[----:B---3--:R0:W-:Y:S01]  /*4c750*/  @P4 STG.E.U8 desc[UR40][R22.64], R5 ;  /* 0x0000000516004986 */ /* 0x0081e2000c101128 */
[----:B------:R-:W-:-:S02]  /*4c760*/  LOP3.LUT P4, RZ, R35, 0x100, RZ, 0xc0, !PT ;  /* 0x0000010023ff7812 */ /* 0x000fc4000788c0ff */
[----:B0-----:R-:W-:-:S11]  /*4c770*/  PRMT R5, R21, 0x7772, RZ ;  /* 0x0000777215057816 */ /* 0x001fd600000000ff */
[----:B------:R0:W-:Y:S01]  /*4c780*/  @P4 STG.E.U8 desc[UR40][R18.64], R5 ;  /* 0x0000000512004986 */ /* 0x0001e2000c101128 */
[----:B------:R-:W-:Y:S02]  /*4c790*/  LOP3.LUT P4, RZ, R35, 0x80, RZ, 0xc0, !PT ;  /* 0x0000008023ff7812 */ /* 0x000fe4000788c0ff */
[----:B0-----:R-:W-:-:S11]  /*4c7a0*/  PRMT R5, R21, 0x7773, RZ ;  /* 0x0000777315057816 */ /* 0x001fd600000000ff */
[----:B------:R0:W-:Y:S01]  /*4c7b0*/  @P4 STG.E.U8 desc[UR40][R16.64], R5 ;  /* 0x0000000510004986 */ /* 0x0001e2000c101128 */
[----:B------:R-:W-:Y:S02]  /*4c7c0*/  LOP3.LUT P4, RZ, R35, 0x40, RZ, 0xc0, !PT ;  /* 0x0000004023ff7812 */ /* 0x000fe4000788c0ff */
[----:B0-----:R-:W-:-:S11]  /*4c7d0*/  PRMT R5, R24, 0x7772, RZ ;  /* 0x0000777218057816 */ /* 0x001fd600000000ff */
[----:B------:R0:W-:Y:S01]  /*4c7e0*/  @P4 STG.E.U8 desc[UR40][R14.64], R5 ;  /* 0x000000050e004986 */ /* 0x0001e2000c101128 */
[----:B------:R-:W-:Y:S02]  /*4c7f0*/  LOP3.LUT P4, RZ, R35, 0x20, RZ, 0xc0, !PT ;  /* 0x0000002023ff7812 */ /* 0x000fe4000788c0ff */
[----:B0-----:R-:W-:-:S11]  /*4c800*/  PRMT R5, R24, 0x7773, RZ ;  /* 0x0000777318057816 */ /* 0x001fd600000000ff */
[----:B----4-:R0:W-:Y:S01]  /*4c810*/  @P4 STG.E.U8 desc[UR40][R12.64], R5 ;  /* 0x000000050c004986 */ /* 0x0101e2000c101128 */
[----:B------:R-:W-:Y:S02]  /*4c820*/  LOP3.LUT P4, RZ, R35, 0x10, RZ, 0xc0, !PT ;  /* 0x0000001023ff7812 */ /* 0x000fe4000788c0ff */
[----:B------:R-:W-:Y:S02]  /*4c830*/  LOP3.LUT P6, RZ, R6, 0x200, RZ, 0xc0, !PT ;  /* 0x0000020006ff7812 */ /* 0x000fe400078cc0ff */
[----:B0-----:R-:W-:-:S09]  /*4c840*/  PRMT R5, R3, 0x7770, RZ ;  /* 0x0000777003057816 */ /* 0x001fd200000000ff */
[----:B------:R0:W-:Y:S01]  /*4c850*/  @P4 STG.E.U8 desc[UR40][R10.64], R5 ;  /* 0x000000050a004986 */ /* 0x0001e2000c101128 */
[----:B------:R-:W-:Y:S02]  /*4c860*/  LOP3.LUT P0, RZ, R6, 0x400, RZ, 0xc0, !PT ;  /* 0x0000040006ff7812 */ /* 0x000fe4000780c0ff */
[----:B0-----:R-:W-:-:S05]  /*4c870*/  PRMT R5, R3, 0x7771, RZ ;  /* 0x0000777103057816 */ /* 0x001fca00000000ff */
        /* <DEDUP_REMOVED lines=8> */
[C---:B0-----:R-:W-:Y:S01]  /*4c900*/  PRMT R5, R34.reuse, 0x7770, RZ ;  /* 0x0000777022057816 */ /* 0x041fe200000000ff */
[----:B------:R-:W3:Y:S04]  /*4c910*/  LDL.LU.64 R30, [R1+0x758] ;  /* 0x00075800011e7983 */ /* 0x000ee80000300a00 */
[----:B------:R0:W-:Y:S02]  /*4c920*/  @P1 STG.E.U8 desc[UR40][R36.64], R5 ;  /* 0x0000000524001986 */ /* 0x0001e4000c101128 */
[----:B0-----:R-:W-:-:S05]  /*4c930*/  PRMT R5, R34, 0x7771, RZ ;  /* 0x0000777122057816 */ /* 0x001fca00000000ff */
[----:B------:R0:W-:Y:S02]  /*4c940*/  @P2 STG.E.U8 desc[UR40][R28.64], R5 ;  /* 0x000000051c002986 */ /* 0x0001e4000c101128 */
[----:B0-----:R-:W-:Y:S02]  /*4c950*/  PRMT R5, R20, 0x7770, RZ ;  /* 0x0000777014057816 */ /* 0x001fe400000000ff */
[----:B------:R-:W4:Y:S04]  /*4c960*/  LDL.LU.64 R28, [R1+0x750] ;  /* 0x00075000011c7983 */ /* 0x000f280000300a00 */
[----:B--2---:R0:W-:Y:S04]  /*4c970*/  @P3 STG.E.U8 desc[UR40][R26.64], R5 ;  /* 0x000000051a003986 */ /* 0x0041e8000c101128 */
[----:B0-----:R-:W2:Y:S04]  /*4c980*/  LDL.LU.64 R26, [R1+0x748] ;  /* 0x00074800011a7983 */ /* 0x001ea80000300a00 */
[----:B------:R-:W2:Y:S04]  /*4c990*/  LDL.LU.64 R12, [R1+0x740] ;  /* 0x00074000010c7983 */ /* 0x000ea80000300a00 */
[----:B------:R-:W2:Y:S04]  /*4c9a0*/  LDL.LU.64 R32, [R1+0x738] ;  /* 0x0007380001207983 */ /* 0x000ea80000300a00 */
[----:B------:R-:W2:Y:S04]  /*4c9b0*/  LDL.LU R36, [R1+0x70] ;  /* 0x0000700001247983 */ /* 0x000ea80000300800 */
[----:B------:R-:W4:Y:S01]  /*4c9c0*/  LDL.LU R37, [R1+0x74] ;  /* 0x0000740001257983 */ /* 0x000f220000300800 */
[----:B------:R-:W-:-:S02]  /*4c9d0*/  LOP3.LUT P0, RZ, R6, 0x4000, RZ, 0xc0, !PT ;  /* 0x0000400006ff7812 */ /* 0x000fc4000780c0ff */
[----:B------:R-:W-:Y:S01]  /*4c9e0*/  PRMT R5, R20, 0x7771, RZ ;  /* 0x0000777114057816 */ /* 0x000fe200000000ff */
[----:B------:R-:W4:Y:S01]  /*4c9f0*/  LDL.LU R21, [R1+0x78] ;  /* 0x0000780001157983 */ /* 0x000f220000300800 */
[----:B------:R-:W-:-:S03]  /*4ca00*/  LOP3.LUT P1, RZ, R6, 0x8000, RZ, 0xc0, !PT ;  /* 0x0000800006ff7812 */ /* 0x000fc6000782c0ff */
[----:B------:R-:W4:Y:S01]  /*4ca10*/  LDL.LU R8, [R1+0x7c] ;  /* 0x00007c0001087983 */ /* 0x000f220000300800 */
[----:B------:R-:W-:-:S05]  /*4ca20*/  LOP3.LUT P2, RZ, R6, 0x10000, RZ, 0xc0, !PT ;  /* 0x0001000006ff7812 */ /* 0x000fca000784c0ff */
[----:B---3--:R0:W-:Y:S04]  /*4ca30*/  @P0 STG.E.U8 desc[UR40][R30.64], R5 ;  /* 0x000000051e000986 */ /* 0x0081e8000c101128 */
[----:B0-----:R-:W3:Y:S04]  /*4ca40*/  LDL.LU.64 R30, [R1+0x730] ;  /* 0x00073000011e7983 */ /* 0x001ee80000300a00 */
[----:B------:R-:W3:Y:S01]  /*4ca50*/  LDL.LU R9, [R1+0x60] ;  /* 0x0000600001097983 */ /* 0x000ee20000300800 */
[----:B--2---:R-:W-:-:S05]  /*4ca60*/  PRMT R5, R36, 0x7770, RZ ;  /* 0x0000777024057816 */ /* 0x004fca00000000ff */
[----:B----4-:R0:W-:Y:S04]  /*4ca70*/  @P1 STG.E.U8 desc[UR40][R28.64], R5 ;  /* 0x000000051c001986 */ /* 0x0101e8000c101128 */
[----:B0-----:R-:W2:Y:S01]  /*4ca80*/  LDL.LU.64 R28, [R1+0x728] ;  /* 0x00072800011c7983 */ /* 0x001ea20000300a00 */
[----:B------:R-:W-:-:S05]  /*4ca90*/  PRMT R5, R36, 0x7771, RZ ;  /* 0x0000777124057816 */ /* 0x000fca00000000ff */
[----:B------:R0:W-:Y:S04]  /*4caa0*/  @P2 STG.E.U8 desc[UR40][R26.64], R5 ;  /* 0x000000051a002986 */ /* 0x0001e8000c101128 */
[----:B0-----:R-:W4:Y:S01]  /*4cab0*/  LDL.LU.64 R26, [R1+0x720] ;  /* 0x00072000011a7983 */ /* 0x001f220000300a00 */
[----:B------:R-:W-:Y:S02]  /*4cac0*/  LOP3.LUT P4, RZ, R6, 0x4000000, RZ, 0xc0, !PT ;  /* 0x0400000006ff7812 */ /* 0x000fe4000788c0ff */
[----:B------:R-:W-:Y:S01]  /*4cad0*/  LOP3.LUT R2, R2, 0xefffffff, RZ, 0xc0, !PT ;  /* 0xefffffff02027812 */ /* 0x000fe200078ec0ff */
[----:B------:R-:W4:Y:S10]  /*4cae0*/  LDL.LU R5, [R1+0x68] ;  /* 0x0000680001057983 */ /* 0x000f340000300800 */
[----:B------:R-:W-:-:S02]  /*4caf0*/  @P4 LOP3.LUT R2, R2, 0x10000000, RZ, 0xfc, !PT ;  /* 0x1000000002024812 */ /* 0x000fc400078efcff */
        /* <DEDUP_REMOVED lines=19> */
[----:B------:R-:W-:Y:S02]  /*4cc30*/  LOP3.LUT P4, RZ, R6, 0x80000, RZ, 0xc0, !PT ;  /* 0x0008000006ff7812 */ /* 0x000fe4000788c0ff */
[----:B------:R-:W-:Y:S02]  /*4cc40*/  LOP3.LUT R35, R35, 0xfffffff7, RZ, 0xc0, !PT ;  /* 0xfffffff723237812 */ /* 0x000fe400078ec0ff */
[----:B------:R-:W-:-:S09]  /*4cc50*/  PRMT R10, R37, 0x7770, RZ ;  /* 0x00007770250a7816 */ /* 0x000fd200000000ff */
[----:B------:R-:W-:Y:S02]  /*4cc60*/  @P4 LOP3.LUT R35, R35, 0x8, RZ, 0xfc, !PT ;  /* 0x0000000823234812 */ /* 0x000fe400078efcff */
[----:B------:R-:W-:Y:S01]  /*4cc70*/  LOP3.LUT P4, RZ, R6, 0x40000, RZ, 0xc0, !PT ;  /* 0x0004000006ff7812 */ /* 0x000fe2000788c0ff */
[----:B------:R0:W-:Y:S02]  /*4cc80*/  @P3 STG.E.U8 desc[UR40][R12.64], R10 ;  /* 0x0000000a0c003986 */ /* 0x0001e4000c101128 */
[----:B0-----:R-:W-:-:S10]  /*4cc90*/  PRMT R10, R37, 0x7771, RZ ;  /* 0x00007771250a7816 */ /* 0x001fd400000000ff */
[----:B------:R0:W-:Y:S01]  /*4cca0*/  @P4 STG.E.U8 desc[UR40][R32.64], R10 ;  /* 0x0000000a20004986 */ /* 0x0001e2000c101128 */
[----:B------:R-:W-:Y:S02]  /*4ccb0*/  LOP3.LUT P4, RZ, R35, 0x8, RZ, 0xc0, !PT ;  /* 0x0000000823ff7812 */ /* 0x000fe4000788c0ff */
[C---:B------:R-:W-:Y:S01]  /*4ccc0*/  LOP3.LUT P5, RZ, R6.reuse, 0x8000000, RZ, 0xc0, !PT ;  /* 0x0800000006ff7812 */ /* 0x040fe200078ac0ff */
[----:B------:R1:W-:Y:S01]  /*4ccd0*/  STL [R1+0x1618], R6 ;  /* 0x0016180601007387 */ /* 0x0003e20000100800 */
[C---:B------:R-:W-:Y:S02]  /*4cce0*/  LOP3.LUT P6, RZ, R6.reuse, 0x10000000, RZ, 0xc0, !PT ;  /* 0x1000000006ff7812 */ /* 0x040fe400078cc0ff */
[----:B0-----:R-:W-:Y:S02]  /*4ccf0*/  PRMT R10, R21, 0x7770, RZ ;  /* 0x00007770150a7816 */ /* 0x001fe400000000ff */
[----:B------:R-:W-:-:S05]  /*4cd00*/  LOP3.LUT P0, RZ, R6, 0x20000000, RZ, 0xc0, !PT ;  /* 0x2000000006ff7812 */ /* 0x000fca000780c0ff */
[----:B---3--:R-:W-:Y:S01]  /*4cd10*/  @P4 STG.E.U8 desc[UR40][R30.64], R10 ;  /* 0x0000000a1e004986 */ /* 0x008fe2000c101128 */
[----:B------:R-:W-:Y:S02]  /*4cd20*/  LOP3.LUT P4, RZ, R35, 0x4, RZ, 0xc0, !PT ;  /* 0x0000000423ff7812 */ /* 0x000fe4000788c0ff */
[C---:B------:R-:W-:Y:S02]  /*4cd30*/  LOP3.LUT P1, RZ, R6.reuse, 0x40000000, RZ, 0xc0, !PT ;  /* 0x4000000006ff7812 */ /* 0x040fe4000782c0ff */
[----:B------:R-:W-:Y:S02]  /*4cd40*/  LOP3.LUT P2, RZ, R6, 0x80000000, RZ, 0xc0, !PT ;  /* 0x8000000006ff7812 */ /* 0x000fe4000784c0ff */
[----:B-1----:R-:W3:Y:S04]  /*4cd50*/  LDL.LU R6, [R1+0x64] ;  /* 0x0000640001067983 */ /* 0x002ee80000300800 */
[----:B------:R-:W3:Y:S04]  /*4cd60*/  LDL.LU R16, [R1+0x6c] ;  /* 0x00006c0001107983 */ /* 0x000ee80000300800 */
[----:B------:R-:W3:Y:S01]  /*4cd70*/  LDL.LU.64 R22, [R1+0x708] ;  /* 0x0007080001167983 */ /* 0x000ee20000300a00 */
[----:B------:R-:W-:-:S03]  /*4cd80*/  PRMT R24, R21, 0x7771, RZ ;  /* 0x0000777115187816 */ /* 0x000fc600000000ff */
[----:B------:R-:W3:Y:S04]  /*4cd90*/  LDL.LU.64 R18, [R1+0x700] ;  /* 0x0007000001127983 */ /* 0x000ee80000300a00 */
[----:B------:R-:W3:Y:S04]  /*4cda0*/  LDL.LU.64 R14, [R1+0x6f8] ;  /* 0x0006f800010e7983 */ /* 0x000ee80000300a00 */
[----:B------:R0:W-:Y:S04]  /*4cdb0*/  STL.64 [R1+0x1748], R36 ;  /* 0x0017482401007387 */ /* 0x0001e80000100a00 */
[----:B0-----:R-:W3:Y:S04]  /*4cdc0*/  LDL.LU.64 R36, [R1+0x710] ;  /* 0x0007100001247983 */ /* 0x001ee80000300a00 */
[----:B------:R-:W3:Y:S04]  /*4cdd0*/  LDL.LU R17, [R1+0x50] ;  /* 0x0000500001117983 */ /* 0x000ee80000300800 */
[----:B------:R-:W3:Y:S04]  /*4cde0*/  LDL.LU.64 R12, [R1+0x6f0] ;  /* 0x0006f000010c7983 */ /* 0x000ee80000300a00 */
[----:B------:R-:W3:Y:S04]  /*4cdf0*/  LDL.LU.64 R10, [R1+0x6e8] ;  /* 0x0006e800010a7983 */ /* 0x000ee80000300a00 */
[----:B------:R-:W3:Y:S04]  /*4ce00*/  LDL.LU.64 R32, [R1+0x6e0] ;  /* 0x0006e00001207983 */ /* 0x000ee80000300a00 */
[----:B------:R-:W3:Y:S04]  /*4ce10*/  LDL.LU.64 R30, [R1+0x6d8] ;  /* 0x0006d800011e7983 */ /* 0x000ee80000300a00 */
[----:B--2---:R0:W-:Y:S04]  /*4ce20*/  @P4 STG.E.U8 desc[UR40][R28.64], R24 ;  /* 0x000000181c004986 */ /* 0x0041e8000c101128 */
[----:B0-----:R-:W2:Y:S04]  /*4ce30*/  LDL.LU.64 R28, [R1+0x6d0] ;  /* 0x0006d000011c7983 */ /* 0x001ea80000300a00 */
[----:B------:R0:W-:Y:S04]  /*4ce40*/  STL.64 [R1+0x1750], R20 ;  /* 0x0017501401007387 */ /* 0x0001e80000100a00 */
[----:B0-----:R-:W2:Y:S01]  /*4ce50*/  LDL.LU.64 R20, [R1+0x718] ;  /* 0x0007180001147983 */ /* 0x001ea20000300a00 */
[----:B------:R-:W-:-:S02]  /*4ce60*/  LOP3.LUT P4, RZ, R35, 0x2, RZ, 0xc0, !PT ;  /* 0x0000000223ff7812 */ /* 0x000fc4000788c0ff */
[----:B------:R-:W-:-:S11]  /*4ce70*/  PRMT R24, R8, 0x7770, RZ ;  /* 0x0000777008187816 */ /* 0x000fd600000000ff */
[----:B----4-:R0:W-:Y:S04]  /*4ce80*/  @P4 STG.E.U8 desc[UR40][R26.64], R24 ;  /* 0x000000181a004986 */ /* 0x0101e8000c101128 */
[----:B0-----:R-:W4:Y:S01]  /*4ce90*/  LDL.LU.64 R26, [R1+0x6c8] ;  /* 0x0006c800011a7983 */ /* 0x001f220000300a00 */
[----:B------:R-:W-:Y:S02]  /*4cea0*/  LOP3.LUT P4, RZ, R35, 0x1, RZ, 0xc0, !PT ;  /* 0x0000000123ff7812 */ /* 0x000fe4000788c0ff */
[----:B------:R-:W-:Y:S02]  /*4ceb0*/  PRMT R35, R8, 0x7771, RZ ;  /* 0x0000777108237816 */ /* 0x000fe400000000ff */
[----:B------:R-:W-:Y:S01]  /*4cec0*/  LOP3.LUT P3, RZ, R7, 0x1, RZ, 0xc0, !PT ;  /* 0x0000000107ff7812 */ /* 0x000fe2000786c0ff */
[----:B------:R-:W-:Y:S04]  /*4ced0*/  STL.64 [R1+0x1760], R8 ;  /* 0x0017600801007387 */ /* 0x000fe80000100a00 */
[----:B---3--:R-:W-:Y:S04]  /*4cee0*/  STL.64 [R1+0x1720], R16 ;  /* 0x0017201001007387 */ /* 0x008fe80000100a00 */
[----:B--2---:R0:W-:Y:S01]  /*4cef0*/  @P4 STG.E.U8 desc[UR40][R20.64], R35 ;  /* 0x0000002314004986 */ /* 0x0041e2000c101128 */
        /* <DEDUP_REMOVED lines=11> */
[----:B------:R0:W-:Y:S02]  /*4cfb0*/  @P4 STG.E.U8 desc[UR40][R14.64], R35 ;  /* 0x000000230e004986 */ /* 0x0001e4000c101128 */
[C---:B0-----:R-:W-:Y:S02]  /*4cfc0*/  PRMT R35, R5.reuse, 0x7770, RZ ;  /* 0x0000777005237816 */ /* 0x041fe400000000ff */
[----:B------:R-:W2:Y:S04]  /*4cfd0*/  LDL.LU.64 R14, [R1+0x6c0] ;  /* 0x0006c000010e7983 */ /* 0x000ea80000300a00 */
        /* <DEDUP_REMOVED lines=10> */
[----:B----4-:R0:W-:Y:S02]  /*4d080*/  @P3 STG.E.U8 desc[UR40][R26.64], R35 ;  /* 0x000000231a003986 */ /* 0x0101e4000c101128 */
[----:B0-----:R-:W-:Y:S02]  /*4d090*/  IMAD.MOV.U32 R27, RZ, RZ, R25 ;  /* 0x000000ffff1b7224 */ /* 0x001fe400078e0019 */
[----:B------:R-:W3:Y:S04]  /*4d0a0*/  LDL.LU.64 R24, [R1+0x6b8] ;  /* 0x0006b80001187983 */ /* 0x000ee80000300a00 */
[----:B------:R-:W4:Y:S04]  /*4d0b0*/  LDL.LU.64 R12, [R1+0x6b0] ;  /* 0x0006b000010c7983 */ /* 0x000f280000300a00 */
[----:B------:R-:W2:Y:S04]  /*4d0c0*/  LDL.LU.64 R10, [R1+0x6a8] ;  /* 0x0006a800010a7983 */ /* 0x000ea80000300a00 */
[----:B------:R-:W2:Y:S04]  /*4d0d0*/  LDL.LU.64 R30, [R1+0x6a0] ;  /* 0x0006a000011e7983 */ /* 0x000ea80000300a00 */
[----:B------:R-:W2:Y:S04]  /*4d0e0*/  LDL.LU.64 R28, [R1+0x698] ;  /* 0x00069800011c7983 */ /* 0x000ea80000300a00 */
[----:B------:R-:W2:Y:S04]  /*4d0f0*/  LDL.LU R33, [R1+0x54] ;  /* 0x0000540001217983 */ /* 0x000ea80000300800 */
[----:B------:R-:W3:Y:S04]  /*4d100*/  LDL.LU R32, [R1+0x58] ;  /* 0x0000580001207983 */ /* 0x000ee80000300800 */
[----:B------:R-:W3:Y:S04]  /*4d110*/  LDL.LU R26, [R1+0x5c] ;  /* 0x00005c00011a7983 */ /* 0x000ee80000300800 */
[----:B------:R-:W3:Y:S04]  /*4d120*/  LDL.LU.64 R8, [R1+0x690] ;  /* 0x0006900001087983 */ /* 0x000ee80000300a00 */
[----:B------:R-:W3:Y:S04]  /*4d130*/  LDL.LU.64 R20, [R1+0x688] ;  /* 0x0006880001147983 */ /* 0x000ee80000300a00 */
[----:B------:R-:W3:Y:S01]  /*4d140*/  LDL.LU.64 R36, [R1+0x680] ;  /* 0x0006800001247983 */ /* 0x000ee20000300a00 */
[----:B------:R-:W-:-:S02]  /*4d150*/  LOP3.LUT P0, RZ, R7, 0x2, RZ, 0xc0, !PT ;  /* 0x0000000207ff7812 */ /* 0x000fc4000780c0ff */
[C---:B------:R-:W-:Y:S02]  /*4d160*/  LOP3.LUT P1, RZ, R7.reuse, 0x4, RZ, 0xc0, !PT ;  /* 0x0000000407ff7812 */ /* 0x040fe4000782c0ff */
        /* <DEDUP_REMOVED lines=18> */
[----:B--2---:R-:W-:-:S05]  /*4d290*/  PRMT R35, R33, 0x7770, RZ ;  /* 0x0000777021237816 */ /* 0x004fca00000000ff */
[----:B------:R0:W-:Y:S02]  /*4d2a0*/  @P0 STG.E.U8 desc[UR40][R14.64], R35 ;  /* 0x000000230e000986 */ /* 0x0001e4000c101128 */
[----:B0-----:R-:W-:-:S05]  /*4d2b0*/  PRMT R35, R33, 0x7771, RZ ;  /* 0x0000777121237816 */ /* 0x001fca00000000ff */
[----:B---3--:R0:W-:Y:S04]  /*4d2c0*/  @P1 STG.E.U8 desc[UR40][R24.64], R35 ;  /* 0x0000002318001986 */ /* 0x0081e8000c101128 */
[----:B0-----:R-:W2:Y:S01]  /*4d2d0*/  LDL.LU.64 R24, [R1+0x678] ;  /* 0x0006780001187983 */ /* 0x001ea20000300a00 */
[C---:B------:R-:W-:Y:S02]  /*4d2e0*/  LOP3.LUT P4, RZ, R7.reuse, 0x80, RZ, 0xc0, !PT ;  /* 0x0000008007ff7812 */ /* 0x040fe4000788c0ff */
[----:B------:R-:W-:Y:S01]  /*4d2f0*/  LOP3.LUT R2, R2, 0xfbffffff, RZ, 0xc0, !PT ;  /* 0xfbffffff02027812 */ /* 0x000fe200078ec0ff */
[----:B------:R-:W3:Y:S01]  /*4d300*/  LDL.LU.64 R16, [R1+0x670] ;  /* 0x0006700001107983 */ /* 0x000ee20000300a00 */
[C---:B------:R-:W-:Y:S02]  /*4d310*/  LOP3.LUT P2, RZ, R7.reuse, 0x8, RZ, 0xc0, !PT ;  /* 0x0000000807ff7812 */ /* 0x040fe4000784c0ff */
[----:B------:R-:W-:Y:S01]  /*4d320*/  LOP3.LUT P3, RZ, R7, 0x10, RZ, 0xc0, !PT ;  /* 0x0000001007ff7812 */ /* 0x000fe2000786c0ff */
[----:B------:R-:W3:Y:S01]  /*4d330*/  LDL.LU.64 R22, [R1+0x668] ;  /* 0x0006680001167983 */ /* 0x000ee20000300a00 */
[----:B------:R-:W-:-:S03]  /*4d340*/  PRMT R35, R32, 0x7770, RZ ;  /* 0x0000777020237816 */ /* 0x000fc600000000ff */
[----:B------:R-:W3:Y:S02]  /*4d350*/  LDL.LU.64 R18, [R1+0x660] ;  /* 0x0006600001127983 */ /* 0x000ee40000300a00 */
[----:B------:R-:W-:Y:S02]  /*4d360*/  @P4 LOP3.LUT R2, R2, 0x4000000, RZ, 0xfc, !PT ;  /* 0x0400000002024812 */ /* 0x000fe400078efcff */
[----:B------:R-:W-:Y:S01]  /*4d370*/  LOP3.LUT P4, RZ, R7, 0x40, RZ, 0xc0, !PT ;  /* 0x0000004007ff7812 */ /* 0x000fe2000788c0ff */
[----:B------:R-:W3:Y:S01]  /*4d380*/  LDL.LU.64 R14, [R1+0x658] ;  /* 0x00065800010e7983 */ /* 0x000ee20000300a00 */
[----:B------:R-:W-:-:S03]  /*4d390*/  LOP3.LUT R2, R2, 0xf7ffffff, RZ, 0xc0, !PT ;  /* 0xf7ffffff02027812 */ /* 0x000fc600078ec0ff */
[----:B----4-:R0:W-:Y:S08]  /*4d3a0*/  @P2 STG.E.U8 desc[UR40][R12.64], R35 ;  /* 0x000000230c002986 */ /* 0x0101f0000c101128 */
[----:B------:R-:W-:Y:S02]  /*4d3b0*/  @P4 LOP3.LUT R2, R2, 0x8000000, RZ, 0xfc, !PT ;  /* 0x0800000002024812 */ /* 0x000fe400078efcff */
[----:B------:R-:W-:-:S02]  /*4d3c0*/  LOP3.LUT P4, RZ, R7, 0x20, RZ, 0xc0, !PT ;  /* 0x0000002007ff7812 */ /* 0x000fc4000788c0ff */
[----:B0-----:R-:W-:Y:S01]  /*4d3d0*/  PRMT R35, R32, 0x7771, RZ ;  /* 0x0000777120237816 */ /* 0x001fe200000000ff */
[----:B------:R-:W4:Y:S04]  /*4d3e0*/  LDL.LU.64 R12, [R1+0x650] ;  /* 0x00065000010c7983 */ /* 0x000f280000300a00 */
[----:B------:R0:W-:Y:S02]  /*4d3f0*/  @P3 STG.E.U8 desc[UR40][R10.64], R35 ;  /* 0x000000230a003986 */ /* 0x0001e4000c101128 */
[----:B0-----:R-:W-:Y:S02]  /*4d400*/  PRMT R35, R26, 0x7770, RZ ;  /* 0x000077701a237816 */ /* 0x001fe400000000ff */
[----:B------:R-:W4:Y:S04]  /*4d410*/  LDL.LU.64 R10, [R1+0x648] ;  /* 0x00064800010a7983 */ /* 0x000f280000300a00 */
[----:B------:R0:W-:Y:S01]  /*4d420*/  @P4 STG.E.U8 desc[UR40][R30.64], R35 ;  /* 0x000000231e004986 */ /* 0x0001e2000c101128 */
[----:B------:R-:W-:-:S02]  /*4d430*/  LOP3.LUT P4, RZ, R2, 0x8000000, RZ, 0xc0, !PT ;  /* 0x0800000002ff7812 */ /* 0x000fc4000788c0ff */
[----:B0-----:R-:W-:Y:S01]  /*4d440*/  PRMT R35, R26, 0x7771, RZ ;  /* 0x000077711a237816 */ /* 0x001fe200000000ff */
[----:B------:R-:W4:Y:S10]  /*4d450*/  LDL.LU.64 R30, [R1+0x640] ;  /* 0x00064000011e7983 */ /* 0x000f340000300a00 */
        /* <DEDUP_REMOVED lines=9> */
[----:B------:R-:W-:-:S03]  /*4d4f0*/  LOP3.LUT P4, RZ, R2, 0x1000000, RZ, 0xc0, !PT ;  /* 0x0100000002ff7812 */ /* 0x000fc6000788c0ff */
[----:B------:R-:W4:Y:S04]  /*4d500*/  LDL.LU R3, [R1+0x1758] ;  /* 0x0017580001037983 */ /* 0x000f280000300800 */
[----:B0-----:R-:W4:Y:S01]  /*4d510*/  LDL.LU.64 R20, [R1+0x1750] ;  /* 0x0017500001147983 */ /* 0x001f220000300a00 */
[----:B------:R-:W-:-:S05]  /*4d520*/  PRMT R35, R0, 0x7772, RZ ;  /* 0x0000777200237816 */ /* 0x000fca00000000ff */
[----:B------:R0:W-:Y:S04]  /*4d530*/  @P4 STG.E.U8 desc[UR40][R36.64], R35 ;  /* 0x0000002324004986 */ /* 0x0001e8000c101128 */
[----:B0-----:R-:W4:Y:S01]  /*4d540*/  LDL.LU.64 R36, [R1+0x1748] ;  /* 0x0017480001247983 */ /* 0x001f220000300a00 */
[----:B------:R-:W-:Y:S02]  /*4d550*/  LOP3.LUT P4, RZ, R2, 0x800000, RZ, 0xc0, !PT ;  /* 0x0080000002ff7812 */ /* 0x000fe4000788c0ff */
[----:B------:R-:W-:Y:S02]  /*4d560*/  PRMT R35, R0, 0x7773, RZ ;  /* 0x0000777300237816 */ /* 0x000fe400000000ff */
[----:B------:R-:W4:Y:S09]  /*4d570*/  LDL.LU R0, [R1+0x1740] ;  /* 0x0017400001007983 */ /* 0x000f320000300800 */
[----:B--2---:R0:W-:Y:S04]  /*4d580*/  @P4 STG.E.U8 desc[UR40][R24.64], R35 ;  /* 0x0000002318004986 */ /* 0x0041e8000c101128 */
[----:B0-----:R-:W2:Y:S01]  /*4d590*/  LDL.LU.64 R24, [R1+0x1738] ;  /* 0x0017380001187983 */ /* 0x001ea20000300a00 */
[----:B------:R-:W-:-:S02]  /*4d5a0*/  LOP3.LUT P4, RZ, R2, 0x400000, RZ, 0xc0, !PT ;  /* 0x0040000002ff7812 */ /* 0x000fc4000788c0ff */
[----:B------:R-:W-:-:S11]  /*4d5b0*/  PRMT R35, R34, 0x7772, RZ ;  /* 0x0000777222237816 */ /* 0x000fd600000000ff */
[----:B---3--:R0:W-:Y:S01]  /*4d5c0*/  @P4 STG.E.U8 desc[UR40][R16.64], R35 ;  /* 0x0000002310004986 */ /* 0x0081e2000c101128 */
[----:B------:R-:W-:Y:S02]  /*4d5d0*/  LOP3.LUT P4, RZ, R2, 0x200000, RZ, 0xc0, !PT ;  /* 0x0020000002ff7812 */ /* 0x000fe4000788c0ff */
[----:B0-----:R-:W-:Y:S02]  /*4d5e0*/  PRMT R35, R34, 0x7773, RZ ;  /* 0x0000777322237816 */ /* 0x001fe400000000ff */
[----:B------:R-:W-:Y:S01]  /*4d5f0*/  LOP3.LUT P5, RZ, R7, 0x4000, RZ, 0xc0, !PT ;  /* 0x0000400007ff7812 */ /* 0x000fe200078ac0ff */
[----:B------:R-:W3:Y:S08]  /*4d600*/  LDL.LU R34, [R1+0x1730] ;  /* 0x0017300001227983 */ /* 0x000ef00000300800 */
[----:B------:R4:W-:Y:S01]  /*4d610*/  @P4 STG.E.U8 desc[UR40][R22.64], R35 ;  /* 0x0000002316004986 */ /* 0x0009e2000c101128 */
[----:B------:R-:W-:-:S02]  /*4d620*/  LOP3.LUT P4, RZ, R2, 0x100000, RZ, 0xc0, !PT ;  /* 0x0010000002ff7812 */ /* 0x000fc4000788c0ff */
[C---:B------:R-:W-:Y:S02]  /*4d630*/  LOP3.LUT P6, RZ, R7.reuse, 0x8000, RZ, 0xc0, !PT ;  /* 0x0000800007ff7812 */ /* 0x040fe400078cc0ff */
[C---:B------:R-:W-:Y:S02]  /*4d640*/  LOP3.LUT P0, RZ, R7.reuse, 0x10000, RZ, 0xc0, !PT ;  /* 0x0001000007ff7812 */ /* 0x040fe4000780c0ff */
[C---:B------:R-:W-:Y:S02]  /*4d650*/  LOP3.LUT P1, RZ, R7.reuse, 0x20000, RZ, 0xc0, !PT ;  /* 0x0002000007ff7812 */ /* 0x040fe4000782c0ff */
[C---:B------:R-:W-:Y:S02]  /*4d660*/  LOP3.LUT P2, RZ, R7.reuse, 0x40000, RZ, 0xc0, !PT ;  /* 0x0004000007ff7812 */ /* 0x040fe4000784c0ff */
[----:B------:R-:W-:Y:S02]  /*4d670*/  LOP3.LUT P3, RZ, R7, 0x80000, RZ, 0xc0, !PT ;  /* 0x0008000007ff7812 */ /* 0x000fe4000786c0ff */
[----:B----4-:R-:W-:-:S05]  /*4d680*/  PRMT R35, R20, 0x7772, RZ ;  /* 0x0000777214237816 */ /* 0x010fca00000000ff */
        /* <DEDUP_REMOVED lines=12> */
[----:B--2---:R0:W-:Y:S04]  /*4d750*/  @P3 STG.E.U8 desc[UR40][R24.64], R35 ;  /* 0x0000002318003986 */ /* 0x0041e8000c101128 */
[----:B0-----:R-:W2:Y:S04]  /*4d760*/  LDL.LU.64 R24, [R1+0x1728] ;  /* 0x0017280001187983 */ /* 0x001ea80000300a00 */
[----:B------:R-:W4:Y:S01]  /*4d770*/  LDL.LU.64 R28, [R1+0x628] ;  /* 0x00062800011c7983 */ /* 0x000f220000300a00 */
[----:B------:R-:W-:-:S03]  /*4d780*/  LOP3.LUT R2, R2, 0xffffefff, RZ, 0xc0, !PT ;  /* 0xffffefff02027812 */ /* 0x000fc600078ec0ff */
[----:B------:R-:W4:Y:S04]  /*4d790*/  LDL.LU.64 R14, [R1+0x620] ;  /* 0x00062000010e7983 */ /* 0x000f280000300a00 */
[----:B------:R-:W4:Y:S04]  /*4d7a0*/  LDL.LU.64 R12, [R1+0x618] ;  /* 0x00061800010c7983 */ /* 0x000f280000300a00 */
[----:B------:R-:W4:Y:S04]  /*4d7b0*/  LDL.LU.64 R10, [R1+0x610] ;  /* 0x00061000010a7983 */ /* 0x000f280000300a00 */
[----:B------:R-:W4:Y:S01]  /*4d7c0*/  LDL.LU.64 R30, [R1+0x608] ;  /* 0x00060800011e7983 */ /* 0x000f220000300a00 */
[----:B------:R-:W-:-:S03]  /*4d7d0*/  LOP3.LUT P0, RZ, R7, 0x100000, RZ, 0xc0, !PT ;  /* 0x0010000007ff7812 */ /* 0x000fc6000780c0ff */
[----:B------:R-:W4:Y:S01]  /*4d7e0*/  LDL.LU.64 R36, [R1+0x600] ;  /* 0x0006000001247983 */ /* 0x000f220000300a00 */
[C---:B------:R-:W-:Y:S02]  /*4d7f0*/  LOP3.LUT P1, RZ, R7.reuse, 0x200000, RZ, 0xc0, !PT ;  /* 0x0020000007ff7812 */ /* 0x040fe4000782c0ff */
[C---:B------:R-:W-:Y:S02]  /*4d800*/  LOP3.LUT P2, RZ, R7.reuse, 0x400000, RZ, 0xc0, !PT ;  /* 0x0040000007ff7812 */ /* 0x040fe4000784c0ff */
[----:B------:R-:W-:Y:S01]  /*4d810*/  LOP3.LUT P3, RZ, R7, 0x800000, RZ, 0xc0, !PT ;  /* 0x0080000007ff7812 */ /* 0x000fe2000786c0ff */
[----:B---3--:R-:W-:Y:S01]  /*4d820*/  STL [R1+0x1568], R34 ;  /* 0x0015682201007387 */ /* 0x008fe20000100800 */
[----:B--2---:R-:W-:-:S13]  /*4d830*/  LOP3.LUT P4, RZ, R24, 0x1, RZ, 0xc0, !PT ;  /* 0x0000000118ff7812 */ /* 0x004fda000788c0ff */
        /* <DEDUP_REMOVED lines=23> */
[----:B------:R-:W-:-:S05]  /*4d9b0*/  PRMT R7, R21, 0x7773, RZ ;  /* 0x0000777315077816 */ /* 0x000fca00000000ff */
[----:B----4-:R0:W-:Y:S04]  /*4d9c0*/  @P0 STG.E.U8 desc[UR40][R28.64], R7 ;  /* 0x000000071c000986 */ /* 0x0101e8000c101128 */
[----:B0-----:R-:W2:Y:S04]  /*4d9d0*/  LDL.LU.64 R28, [R1+0x5f8] ;  /* 0x0005f800011c7983 */ /* 0x001ea80000300a00 */
[----:B------:R-:W3:Y:S01]  /*4d9e0*/  LDL.LU.64 R16, [R1+0x5f0] ;  /* 0x0005f00001107983 */ /* 0x000ee20000300a00 */
[----:B------:R-:W-:-:S03]  /*4d9f0*/  PRMT R7, R8, 0x7772, RZ ;  /* 0x0000777208077816 */ /* 0x000fc600000000ff */
[----:B------:R-:W4:Y:S04]  /*4da00*/  LDL.LU.64 R34, [R1+0x5e8] ;  /* 0x0005e80001227983 */ /* 0x000f280000300a00 */
[----:B------:R0:W-:Y:S04]  /*4da10*/  @P1 STG.E.U8 desc[UR40][R14.64], R7 ;  /* 0x000000070e001986 */ /* 0x0001e8000c101128 */
[----:B------:R-:W3:Y:S04]  /*4da20*/  LDL.LU.64 R22, [R1+0x5e0] ;  /* 0x0005e00001167983 */ /* 0x000ee80000300a00 */
[----:B------:R-:W4:Y:S01]  /*4da30*/  LDL.LU.64 R18, [R1+0x5d8] ;  /* 0x0005d80001127983 */ /* 0x000f220000300a00 */
[----:B0-----:R-:W-:-:S03]  /*4da40*/  PRMT R7, R8, 0x7773, RZ ;  /* 0x0000777308077816 */ /* 0x001fc600000000ff */
[----:B------:R-:W4:Y:S04]  /*4da50*/  LDL.LU.64 R20, [R1+0x5d0] ;  /* 0x0005d00001147983 */ /* 0x000f280000300a00 */
[----:B------:R0:W-:Y:S04]  /*4da60*/  @P2 STG.E.U8 desc[UR40][R12.64], R7 ;  /* 0x000000070c002986 */ /* 0x0001e8000c101128 */
[----:B------:R-:W4:Y:S01]  /*4da70*/  LDL.LU.64 R14, [R1+0x5c8] ;  /* 0x0005c800010e7983 */ /* 0x000f220000300a00 */
[----:B0-----:R-:W-:-:S03]  /*4da80*/  PRMT R7, R9, 0x7772, RZ ;  /* 0x0000777209077816 */ /* 0x001fc600000000ff */
[----:B------:R-:W4:Y:S04]  /*4da90*/  LDL.LU.64 R12, [R1+0x5c0] ;  /* 0x0005c000010c7983 */ /* 0x000f280000300a00 */
[----:B------:R0:W-:Y:S02]  /*4daa0*/  @P3 STG.E.U8 desc[UR40][R10.64], R7 ;  /* 0x000000070a003986 */ /* 0x0001e4000c101128 */
[----:B0-----:R-:W-:Y:S02]  /*4dab0*/  PRMT R7, R9, 0x7773, RZ ;  /* 0x0000777309077816 */ /* 0x001fe400000000ff */
[----:B------:R-:W4:Y:S04]  /*4dac0*/  LDL.LU.64 R10, [R1+0x5b8] ;  /* 0x0005b800010a7983 */ /* 0x000f280000300a00 */
[----:B------:R0:W-:Y:S01]  /*4dad0*/  @P4 STG.E.U8 desc[UR40][R30.64], R7 ;  /* 0x000000071e004986 */ /* 0x0001e2000c101128 */
[----:B------:R-:W-:-:S03]  /*4dae0*/  LOP3.LUT P4, RZ, R2, 0x80000, RZ, 0xc0, !PT ;  /* 0x0008000002ff7812 */ /* 0x000fc6000788c0ff */
[----:B------:R-:W4:Y:S01]  /*4daf0*/  LDL.LU.64 R8, [R1+0x5b0] ;  /* 0x0005b00001087983 */ /* 0x000f220000300a00 */
[----:B0-----:R-:W-:-:S03]  /*4db00*/  PRMT R7, R6, 0x7772, RZ ;  /* 0x0000777206077816 */ /* 0x001fc600000000ff */
[----:B------:R-:W4:Y:S06]  /*4db10*/  LDL.LU.64 R30, [R1+0x5a8] ;  /* 0x0005a800011e7983 */ /* 0x000f2c0000300a00 */
[----:B------:R0:W-:Y:S01]  /*4db20*/  @P4 STG.E.U8 desc[UR40][R36.64], R7 ;  /* 0x0000000724004986 */ /* 0x0001e2000c101128 */
[----:B------:R-:W-:Y:S02]  /*4db30*/  LOP3.LUT P4, RZ, R2, 0x40000, RZ, 0xc0, !PT ;  /* 0x0004000002ff7812 */ /* 0x000fe4000788c0ff */
[----:B0-----:R-:W-:Y:S01]  /*4db40*/  PRMT R7, R6, 0x7773, RZ ;  /* 0x0000777306077816 */ /* 0x001fe200000000ff */
[----:B------:R-:W4:Y:S10]  /*4db50*/  LDL.LU.64 R36, [R1+0x5a0] ;  /* 0x0005a00001247983 */ /* 0x000f340000300a00 */
        /* <DEDUP_REMOVED lines=10> */
[C---:B------:R-:W-:Y:S02]  /*4dc00*/  LOP3.LUT P5, RZ, R24.reuse, 0x2, RZ, 0xc0, !PT ;  /* 0x0000000218ff7812 */ /* 0x040fe400078ac0ff */
[C---:B------:R-:W-:Y:S02]  /*4dc10*/  LOP3.LUT P6, RZ, R24.reuse, 0x4, RZ, 0xc0, !PT ;  /* 0x0000000418ff7812 */ /* 0x040fe400078cc0ff */
[C---:B------:R-:W-:Y:S02]  /*4dc20*/  LOP3.LUT P0, RZ, R24.reuse, 0x8, RZ, 0xc0, !PT ;  /* 0x0000000818ff7812 */ /* 0x040fe4000780c0ff */
[C---:B------:R-:W-:Y:S02]  /*4dc30*/  LOP3.LUT P1, RZ, R24.reuse, 0x10, RZ, 0xc0, !PT ;  /* 0x0000001018ff7812 */ /* 0x040fe4000782c0ff */
[----:B------:R-:W-:-:S02]  /*4dc40*/  LOP3.LUT P2, RZ, R24, 0x20, RZ, 0xc0, !PT ;  /* 0x0000002018ff7812 */ /* 0x000fc4000784c0ff */
[----:B---3--:R-:W-:-:S05]  /*4dc50*/  PRMT R7, R16, 0x7772, RZ ;  /* 0x0000777210077816 */ /* 0x008fca00000000ff */
        /* <DEDUP_REMOVED lines=12> */
[----:B0-----:R-:W-:Y:S02]  /*4dd20*/  PRMT R7, R33, 0x7773, RZ ;  /* 0x0000777321077816 */ /* 0x001fe400000000ff */
[----:B------:R-:W3:Y:S04]  /*4dd30*/  LDL.LU.64 R12, [R1+0x590] ;  /* 0x00059000010c7983 */ /* 0x000ee80000300a00 */
[----:B------:R0:W-:Y:S02]  /*4dd40*/  @P6 STG.E.U8 desc[UR40][R10.64], R7 ;  /* 0x000000070a006986 */ /* 0x0001e4000c101128 */
[----:B0-----:R-:W-:-:S05]  /*4dd50*/  PRMT R7, R32, 0x7772, RZ ;  /* 0x0000777220077816 */ /* 0x001fca00000000ff */
[----:B------:R0:W-:Y:S02]  /*4dd60*/  @P0 STG.E.U8 desc[UR40][R8.64], R7 ;  /* 0x0000000708000986 */ /* 0x0001e4000c101128 */
[----:B0-----:R-:W-:-:S05]  /*4dd70*/  PRMT R7, R32, 0x7773, RZ ;  /* 0x0000777320077816 */ /* 0x001fca00000000ff */
[----:B------:R0:W-:Y:S02]  /*4dd80*/  @P1 STG.E.U8 desc[UR40][R30.64], R7 ;  /* 0x000000071e001986 */ /* 0x0001e4000c101128 */
[----:B0-----:R-:W-:Y:S02]  /*4dd90*/  PRMT R7, R26, 0x7772, RZ ;  /* 0x000077721a077816 */ /* 0x001fe400000000ff */
[----:B------:R-:W4:Y:S04]  /*4dda0*/  LDL.LU.64 R30, [R1+0x588] ;  /* 0x00058800011e7983 */ /* 0x000f280000300a00 */
[----:B------:R0:W-:Y:S04]  /*4ddb0*/  @P2 STG.E.U8 desc[UR40][R36.64], R7 ;  /* 0x0000000724002986 */ /* 0x0001e8000c101128 */
[----:B0-----:R-:W3:Y:S04]  /*4ddc0*/  LDL.LU.64 R36, [R1+0x580] ;  /* 0x0005800001247983 */ /* 0x001ee80000300a00 */
[----:B------:R-:W3:Y:S04]  /*4ddd0*/  LDL.LU.64 R10, [R1+0x578] ;  /* 0x00057800010a7983 */ /* 0x000ee80000300a00 */
[----:B------:R-:W3:Y:S04]  /*4dde0*/  LDL.LU.64 R8, [R1+0x570] ;  /* 0x0005700001087983 */ /* 0x000ee80000300a00 */
[----:B------:R-:W3:Y:S04]  /*4ddf0*/  LDL.LU.64 R32, [R1+0x568] ;  /* 0x0005680001207983 */ /* 0x000ee80000300a00 */
[----:B------:R-:W3:Y:S04]  /*4de00*/  LDL.LU R14, [R1+0xc0] ;  /* 0x0000c000010e7983 */ /* 0x000ee80000300800 */
[----:B------:R-:W4:Y:S01]  /*4de10*/  LDL.LU R15, [R1+0xc4] ;  /* 0x0000c400010f7983 */ /* 0x000f220000300800 */
[----:B------:R-:W-:-:S02]  /*4de20*/  LOP3.LUT P3, RZ, R24, 0x40, RZ, 0xc0, !PT ;  /* 0x0000004018ff7812 */ /* 0x000fc4000786c0ff */
[----:B------:R-:W-:Y:S02]  /*4de30*/  LOP3.LUT P0, RZ, R24, 0x80, RZ, 0xc0, !PT ;  /* 0x0000008018ff7812 */ /* 0x000fe4000780c0ff */
[----:B------:R-:W-:Y:S02]  /*4de40*/  PRMT R7, R26, 0x7773, RZ ;  /* 0x000077731a077816 */ /* 0x000fe400000000ff */
[C---:B------:R-:W-:Y:S02]  /*4de50*/  LOP3.LUT P1, RZ, R24.reuse, 0x100, RZ, 0xc0, !PT ;  /* 0x0000010018ff7812 */ /* 0x040fe4000782c0ff */
[----:B------:R-:W-:-:S05]  /*4de60*/  LOP3.LUT P2, RZ, R24, 0x200, RZ, 0xc0, !PT ;  /* 0x0000020018ff7812 */ /* 0x000fca000784c0ff */
[----:B--2---:R0:W-:Y:S01]  /*4de70*/  @P3 STG.E.U8 desc[UR40][R28.64], R7 ;  /* 0x000000071c003986 */ /* 0x0041e2000c101128 */
[----:B------:R-:W-:-:S03]  /*4de80*/  IMAD.MOV.U32 R26, RZ, RZ, R27 ;  /* 0x000000ffff1a7224 */ /* 0x000fc600078e001b */
[----:B0-----:R-:W2:Y:S04]  /*4de90*/  LDL.LU R29, [R1+0xc8] ;  /* 0x0000c800011d7983 */ /* 0x001ea80000300800 */
[----:B------:R-:W2:Y:S04]  /*4dea0*/  LDL.LU R27, [R1+0xcc] ;  /* 0x0000cc00011b7983 */ /* 0x000ea80000300800 */
[----:B------:R-:W2:Y:S01]  /*4deb0*/  LDL.LU R17, [R1+0xb0] ;  /* 0x0000b00001117983 */ /* 0x000ea20000300800 */
[----:B---3--:R-:W-:-:S05]  /*4dec0*/  PRMT R7, R14, 0x7770, RZ ;  /* 0x000077700e077816 */ /* 0x008fca00000000ff */
[----:B------:R0:W-:Y:S02]  /*4ded0*/  @P0 STG.E.U8 desc[UR40][R12.64], R7 ;  /* 0x000000070c000986 */ /* 0x0001e4000c101128 */
[----:B0-----:R-:W-:-:S05]  /*4dee0*/  PRMT R7, R14, 0x7771, RZ ;  /* 0x000077710e077816 */ /* 0x001fca00000000ff */
[----:B----4-:R0:W-:Y:S02]  /*4def0*/  @P1 STG.E.U8 desc[UR40][R30.64], R7 ;  /* 0x000000071e001986 */ /* 0x0101e4000c101128 */
[----:B0-----:R-:W-:Y:S02]  /*4df00*/  PRMT R7, R15, 0x7770, RZ ;  /* 0x000077700f077816 */ /* 0x001fe400000000ff */
[----:B------:R-:W3:Y:S04]  /*4df10*/  LDL.LU.64 R30, [R1+0x560] ;  /* 0x00056000011e7983 */ /* 0x000ee80000300a00 */
[----:B------:R0:W-:Y:S04]  /*4df20*/  @P2 STG.E.U8 desc[UR40][R36.64], R7 ;  /* 0x0000000724002986 */ /* 0x0001e8000c101128 */
[----:B0-----:R-:W4:Y:S04]  /*4df30*/  LDL.LU.64 R36, [R1+0x558] ;  /* 0x0005580001247983 */ /* 0x001f280000300a00 */
[----:B------:R-:W2:Y:S01]  /*4df40*/  LDL.LU R5, [R1+0xb8] ;  /* 0x0000b80001057983 */ /* 0x000ea20000300800 */
        /* <DEDUP_REMOVED lines=18> */
[----:B------:R-:W-:Y:S01]  /*4e070*/  LOP3.LUT P4, RZ, R24, 0x2000, RZ, 0xc0, !PT ;  /* 0x0000200018ff7812 */ /* 0x000fe2000788c0ff */
[----:B--2---:R0:W-:Y:S04]  /*4e080*/  STL.64 [R1+0x1718], R4 ;  /* 0x0017180401007387 */ /* 0x0041e80000100a00 */
[----:B0-----:R-:W2:Y:S01]  /*4e090*/  LDL.LU.64 R4, [R1+0x550] ;  /* 0x0005500001047983 */ /* 0x001ea20000300a00 */
[----:B------:R-:W-:-:S07]  /*4e0a0*/  LOP3.LUT R2, R2, 0xfffffbff, RZ, 0xc0, !PT ;  /* 0xfffffbff02027812 */ /* 0x000fce00078ec0ff */
[----:B------:R-:W-:Y:S02]  /*4e0b0*/  @P4 LOP3.LUT R2, R2, 0x400, RZ, 0xfc, !PT ;  /* 0x0000040002024812 */ /* 0x000fe400078efcff */
[C---:B------:R-:W-:Y:S02]  /*4e0c0*/  LOP3.LUT P4, RZ, R24.reuse, 0x1000, RZ, 0xc0, !PT ;  /* 0x0000100018ff7812 */ /* 0x040fe4000788c0ff */
[----:B------:R-:W-:Y:S02]  /*4e0d0*/  LOP3.LUT P3, RZ, R24, 0x400, RZ, 0xc0, !PT ;  /* 0x0000040018ff7812 */ /* 0x000fe4000786c0ff */
[----:B------:R-:W-:Y:S02]  /*4e0e0*/  LOP3.LUT R2, R2, 0xfffff7ff, RZ, 0xc0, !PT ;  /* 0xfffff7ff02027812 */ /* 0x000fe400078ec0ff */
[----:B------:R-:W-:-:S07]  /*4e0f0*/  PRMT R7, R15, 0x7771, RZ ;  /* 0x000077710f077816 */ /* 0x000fce00000000ff */
[----:B------:R-:W-:Y:S02]  /*4e100*/  @P4 LOP3.LUT R2, R2, 0x800, RZ, 0xfc, !PT ;  /* 0x0000080002024812 */ /* 0x000fe400078efcff */
[----:B------:R-:W-:Y:S01]  /*4e110*/  LOP3.LUT P4, RZ, R24, 0x800, RZ, 0xc0, !PT ;  /* 0x0000080018ff7812 */ /* 0x000fe2000788c0ff */
[----:B------:R0:W-:Y:S02]  /*4e120*/  @P3 STG.E.U8 desc[UR40][R10.64], R7 ;  /* 0x000000070a003986 */ /* 0x0001e4000c101128 */
[----:B0-----:R-:W-:-:S10]  /*4e130*/  PRMT R7, R29, 0x7770, RZ ;  /* 0x000077701d077816 */ /* 0x001fd400000000ff */
[----:B------:R0:W-:Y:S01]  /*4e140*/  @P4 STG.E.U8 desc[UR40][R8.64], R7 ;  /* 0x0000000708004986 */ /* 0x0001e2000c101128 */
[----:B------:R-:W-:Y:S02]  /*4e150*/  LOP3.LUT P4, RZ, R2, 0x800, RZ, 0xc0, !PT ;  /* 0x0000080002ff7812 */ /* 0x000fe4000788c0ff */
[----:B0-----:R-:W-:-:S11]  /*4e160*/  PRMT R7, R29, 0x7771, RZ ;  /* 0x000077711d077816 */ /* 0x001fd600000000ff */
[----:B------:R0:W-:Y:S01]  /*4e170*/  @P4 STG.E.U8 desc[UR40][R32.64], R7 ;  /* 0x0000000720004986 */ /* 0x0001e2000c101128 */
[----:B------:R-:W-:Y:S02]  /*4e180*/  LOP3.LUT P4, RZ, R2, 0x400, RZ, 0xc0, !PT ;  /* 0x0000040002ff7812 */ /* 0x000fe4000788c0ff */
[----:B0-----:R-:W-:-:S11]  /*4e190*/  PRMT R7, R27, 0x7770, RZ ;  /* 0x000077701b077816 */ /* 0x001fd600000000ff */
[----:B---3--:R0:W-:Y:S01]  /*4e1a0*/  @P4 STG.E.U8 desc[UR40][R30.64], R7 ;  /* 0x000000071e004986 */ /* 0x0081e2000c101128 */
[----:B------:R-:W-:-:S03]  /*4e1b0*/  LOP3.LUT P4, RZ, R2, 0x200, RZ, 0xc0, !PT ;  /* 0x0000020002ff7812 */ /* 0x000fc6000788c0ff */
[----:B------:R1:W-:Y:S01]  /*4e1c0*/  STL.64 [R1+0x16f8], R14 ;  /* 0x0016f80e01007387 */ /* 0x0003e20000100a00 */
[----:B0-----:R-:W-:-:S03]  /*4e1d0*/  PRMT R7, R27, 0x7771, RZ ;  /* 0x000077711b077816 */ /* 0x001fc600000000ff */
[----:B-1----:R-:W3:Y:S06]  /*4e1e0*/  LDL.LU.64 R14, [R1+0x540] ;  /* 0x00054000010e7983 */ /* 0x002eec0000300a00 */
[----:B----4-:R0:W-:Y:S01]  /*4e1f0*/  @P4 STG.E.U8 desc[UR40][R36.64], R7 ;  /* 0x0000000724004986 */ /* 0x0101e2000c101128 */
[----:B------:R-:W-:-:S03]  /*4e200*/  LOP3.LUT P4, RZ, R2, 0x100, RZ, 0xc0, !PT ;  /* 0x0000010002ff7812 */ /* 0x000fc6000788c0ff */
[----:B------:R-:W4:Y:S04]  /*4e210*/  LDL R28, [R1+0xb4] ;  /* 0x0000b400011c7983 */ /* 0x000f280000100800 */
[----:B------:R-:W3:Y:S04]  /*4e220*/  LDL.LU R22, [R1+0xbc] ;  /* 0x0000bc0001167983 */ /* 0x000ee80000300800 */
[----:B------:R-:W3:Y:S01]  /*4e230*/  LDL.LU.64 R34, [R1+0x538] ;  /* 0x0005380001227983 */ /* 0x000ee20000300a00 */
[----:B0-----:R-:W-:-:S03]  /*4e240*/  PRMT R7, R17, 0x7770, RZ ;  /* 0x0000777011077816 */ /* 0x001fc600000000ff */
[----:B------:R-:W3:Y:S04]  /*4e250*/  LDL.LU.64 R18, [R1+0x530] ;  /* 0x0005300001127983 */ /* 0x000ee80000300a00 */
[----:B------:R-:W3:Y:S04]  /*4e260*/  LDL.LU R23, [R1+0xa0] ;  /* 0x0000a00001177983 */ /* 0x000ee80000300800 */
[----:B------:R-:W3:Y:S04]  /*4e270*/  LDL.LU.64 R20, [R1+0x528] ;  /* 0x0005280001147983 */ /* 0x000ee80000300a00 */
[----:B------:R-:W3:Y:S04]  /*4e280*/  LDL.LU.64 R10, [R1+0x520] ;  /* 0x00052000010a7983 */ /* 0x000ee80000300a00 */
[----:B------:R-:W3:Y:S04]  /*4e290*/  LDL.LU.64 R8, [R1+0x518] ;  /* 0x0005180001087983 */ /* 0x000ee80000300a00 */
[----:B------:R-:W3:Y:S04]  /*4e2a0*/  LDL.LU R12, [R1+0xa4] ;  /* 0x0000a400010c7983 */ /* 0x000ee80000300800 */
[----:B------:R-:W3:Y:S04]  /*4e2b0*/  LDL.LU.64 R32, [R1+0x510] ;  /* 0x0005100001207983 */ /* 0x000ee80000300a00 */
[----:B------:R-:W3:Y:S04]  /*4e2c0*/  LDL.LU.64 R30, [R1+0x508] ;  /* 0x00050800011e7983 */ /* 0x000ee80000300a00 */
[----:B------:R-:W3:Y:S04]  /*4e2d0*/  LDL.LU.64 R36, [R1+0x500] ;  /* 0x0005000001247983 */ /* 0x000ee80000300a00 */
[----:B--2---:R0:W-:Y:S04]  /*4e2e0*/  @P4 STG.E.U8 desc[UR40][R4.64], R7 ;  /* 0x0000000704004986 */ /* 0x0041e8000c101128 */
[----:B0-----:R-:W2:Y:S01]  /*4e2f0*/  LDL.LU.64 R4, [R1+0x1718] ;  /* 0x0017180001047983 */ /* 0x001ea20000300a00 */
[----:B------:R-:W-:-:S03]  /*4e300*/  PRMT R7, R17, 0x7771, RZ ;  /* 0x0000777111077816 */ /* 0x000fc600000000ff */
[----:B------:R0:W-:Y:S04]  /*4e310*/  STL [R1+0x1700], R17 ;  /* 0x0017001101007387 */ /* 0x0001e80000100800 */
[----:B0-----:R-:W2:Y:S01]  /*4e320*/  LDL.LU.64 R16, [R1+0x548] ;  /* 0x0005480001107983 */ /* 0x001ea20000300a00 */
[----:B------:R-:W-:Y:S02]  /*4e330*/  LOP3.LUT P4, RZ, R2, 0x80, RZ, 0xc0, !PT ;  /* 0x0000008002ff7812 */ /* 0x000fe4000788c0ff */
[C---:B------:R-:W-:Y:S02]  /*4e340*/  LOP3.LUT P5, RZ, R24.reuse, 0x100000, RZ, 0xc0, !PT ;  /* 0x0010000018ff7812 */ /* 0x040fe400078ac0ff */
[C---:B------:R-:W-:Y:S02]  /*4e350*/  LOP3.LUT P6, RZ, R24.reuse, 0x200000, RZ, 0xc0, !PT ;  /* 0x0020000018ff7812 */ /* 0x040fe400078cc0ff */
[----:B------:R-:W-:-:S02]  /*4e360*/  LOP3.LUT P0, RZ, R24, 0x400000, RZ, 0xc0, !PT ;  /* 0x0040000018ff7812 */ /* 0x000fc4000780c0ff */
[C---:B------:R-:W-:Y:S02]  /*4e370*/  LOP3.LUT P1, RZ, R24.reuse, 0x800000, RZ, 0xc0, !PT ;  /* 0x0080000018ff7812 */ /* 0x040fe4000782c0ff */
[C---:B------:R-:W-:Y:S02]  /*4e380*/  LOP3.LUT P2, RZ, R24.reuse, 0x1000000, RZ, 0xc0, !PT ;  /* 0x0100000018ff7812 */ /* 0x040fe4000784c0ff */
[----:B------:R-:W-:Y:S01]  /*4e390*/  LOP3.LUT P3, RZ, R24, 0x2000000, RZ, 0xc0, !PT ;  /* 0x0200000018ff7812 */ /* 0x000fe2000786c0ff */
[----:B--2---:R4:W-:Y:S01]  /*4e3a0*/  @P4 STG.E.U8 desc[UR40][R16.64], R7 ;  /* 0x0000000710004986 */ /* 0x0049e2000c101128 */
[----:B------:R-:W-:Y:S02]  /*4e3b0*/  LOP3.LUT P4, RZ, R2, 0x40, RZ, 0xc0, !PT ;  /* 0x0000004002ff7812 */ /* 0x000fe4000788c0ff */
[----:B----4-:R-:W-:-:S11]  /*4e3c0*/  PRMT R7, R28, 0x7770, RZ ;  /* 0x000077701c077816 */ /* 0x010fd600000000ff */
[----:B---3--:R0:W-:Y:S01]  /*4e3d0*/  @P4 STG.E.U8 desc[UR40][R14.64], R7 ;  /* 0x000000070e004986 */ /* 0x0081e2000c101128 */
        /* <DEDUP_REMOVED lines=17> */
[----:B0-----:R-:W-:-:S03]  /*4e4f0*/  PRMT R7, R12, 0x7770, RZ ;  /* 0x000077700c077816 */ /* 0x001fc600000000ff */
[----:B------:R-:W-:Y:S04]  /*4e500*/  STL.64 [R1+0x1710], R22 ;  /* 0x0017101601007387 */ /* 0x000fe80000100a00 */
[----:B------:R0:W-:Y:S04]  /*4e510*/  @P3 STG.E.U8 desc[UR40][R36.64], R7 ;  /* 0x0000000724003986 */ /* 0x0001e8000c101128 */
[----:B0-----:R-:W2:Y:S04]  /*4e520*/  LDL.LU.64 R36, [R1+0x4f8] ;  /* 0x0004f80001247983 */ /* 0x001ea80000300a00 */
[----:B------:R-:W3:Y:S04]  /*4e530*/  LDL.LU.64 R34, [R1+0x4f0] ;  /* 0x0004f00001227983 */ /* 0x000ee80000300a00 */
[----:B------:R-:W4:Y:S04]  /*4e540*/  LDL.LU.64 R18, [R1+0x4e8] ;  /* 0x0004e80001127983 */ /* 0x000f280000300a00 */
[----:B------:R-:W3:Y:S04]  /*4e550*/  LDL.LU.64 R20, [R1+0x4e0] ;  /* 0x0004e00001147983 */ /* 0x000ee80000300a00 */
[----:B------:R-:W3:Y:S04]  /*4e560*/  LDL.LU.64 R10, [R1+0x4d8] ;  /* 0x0004d800010a7983 */ /* 0x000ee80000300a00 */
[----:B------:R-:W3:Y:S04]  /*4e570*/  LDL.LU.64 R32, [R1+0x4d0] ;  /* 0x0004d00001207983 */ /* 0x000ee80000300a00 */
[----:B------:R-:W3:Y:S04]  /*4e580*/  LDL.LU R30, [R1+0xa8] ;  /* 0x0000a800011e7983 */ /* 0x000ee80000300800 */
[----:B------:R-:W3:Y:S04]  /*4e590*/  LDL.LU R31, [R1+0xac] ;  /* 0x0000ac00011f7983 */ /* 0x000ee80000300800 */
[----:B------:R-:W3:Y:S01]  /*4e5a0*/  LDL.LU R13, [R1+0x90] ;  /* 0x00009000010d7983 */ /* 0x000ee20000300800 */
[----:B------:R-:W-:-:S02]  /*4e5b0*/  LOP3.LUT P0, RZ, R24, 0x4000000, RZ, 0xc0, !PT ;  /* 0x0400000018ff7812 */ /* 0x000fc4000780c0ff */
[----:B------:R-:W-:Y:S01]  /*4e5c0*/  PRMT R7, R12, 0x7771, RZ ;  /* 0x000077710c077816 */ /* 0x000fe200000000ff */
[----:B------:R-:W3:Y:S04]  /*4e5d0*/  LDL.LU R8, [R1+0x94] ;  /* 0x0000940001087983 */ /* 0x000ee80000300800 */
[----:B------:R-:W3:Y:S04]  /*4e5e0*/  LDL.LU R9, [R1+0x98] ;  /* 0x0000980001097983 */ /* 0x000ee80000300800 */
[----:B------:R-:W-:Y:S01]  /*4e5f0*/  STL [R1+0x156c], R25 ;  /* 0x00156c1901007387 */ /* 0x000fe20000100800 */
        /* <DEDUP_REMOVED lines=14> */
[----:B------:R-:W2:Y:S04]  /*4e6e0*/  LDL.LU R28, [R1+0x9c] ;  /* 0x00009c00011c7983 */ /* 0x000ea80000300800 */
[----:B------:R-:W2:Y:S04]  /*4e6f0*/  LDL.LU.64 R4, [R1+0x4b8] ;  /* 0x0004b80001047983 */ /* 0x000ea80000300a00 */
[----:B------:R-:W2:Y:S04]  /*4e700*/  LDL.LU.64 R16, [R1+0x4b0] ;  /* 0x0004b00001107983 */ /* 0x000ea80000300a00 */
[----:B------:R-:W2:Y:S01]  /*4e710*/  LDL.LU.64 R14, [R1+0x4a8] ;  /* 0x0004a800010e7983 */ /* 0x000ea20000300a00 */
        /* <DEDUP_REMOVED lines=9> */
[C---:B------:R-:W-:Y:S02]  /*4e7b0*/  LOP3.LUT P1, RZ, R24.reuse, 0x8000000, RZ, 0xc0, !PT ;  /* 0x0800000018ff7812 */ /* 0x040fe4000782c0ff */
[----:B------:R-:W-:Y:S02]  /*4e7c0*/  LOP3.LUT P2, RZ, R24, 0x10000000, RZ, 0xc0, !PT ;  /* 0x1000000018ff7812 */ /* 0x000fe4000784c0ff */
[----:B---3--:R-:W-:-:S05]  /*4e7d0*/  PRMT R7, R30, 0x7770, RZ ;  /* 0x000077701e077816 */ /* 0x008fca00000000ff */
[----:B------:R-:W-:Y:S02]  /*4e7e0*/  @P4 LOP3.LUT R2, R2, 0x4, RZ, 0xfc, !PT ;  /* 0x0000000402024812 */ /* 0x000fe400078efcff */
[C---:B------:R-:W-:Y:S02]  /*4e7f0*/  LOP3.LUT P4, RZ, R24.reuse, 0x80000000, RZ, 0xc0, !PT ;  /* 0x8000000018ff7812 */ /* 0x040fe4000788c0ff */
[----:B------:R-:W-:Y:S01]  /*4e800*/  LOP3.LUT P3, RZ, R24, 0x20000000, RZ, 0xc0, !PT ;  /* 0x2000000018ff7812 */ /* 0x000fe2000786c0ff */
[----:B------:R0:W-:Y:S01]  /*4e810*/  @P1 STG.E.U8 desc[UR40][R34.64], R7 ;  /* 0x0000000722001986 */ /* 0x0001e2000c101128 */
[----:B------:R-:W-:Y:S02]  /*4e820*/  LOP3.LUT R2, R2, 0xfffffff7, RZ, 0xc0, !PT ;  /* 0xfffffff702027812 */ /* 0x000fe400078ec0ff */
[----:B0-----:R-:W-:-:S07]  /*4e830*/  PRMT R7, R30, 0x7771, RZ ;  /* 0x000077711e077816 */ /* 0x001fce00000000ff */
[----:B------:R-:W-:Y:S02]  /*4e840*/  @P4 LOP3.LUT R2, R2, 0x8, RZ, 0xfc, !PT ;  /* 0x0000000802024812 */ /* 0x000fe400078efcff */
[----:B------:R-:W-:Y:S01]  /*4e850*/  LOP3.LUT P4, RZ, R24, 0x40000000, RZ, 0xc0, !PT ;  /* 0x4000000018ff7812 */ /* 0x000fe2000788c0ff */
[----:B----4-:R0:W-:Y:S04]  /*4e860*/  @P2 STG.E.U8 desc[UR40][R18.64], R7 ;  /* 0x0000000712002986 */ /* 0x0101e8000c101128 */
[----:B------:R-:W3:Y:S04]  /*4e870*/  LDL.LU.64 R24, [R1+0x498] ;  /* 0x0004980001187983 */ /* 0x000ee80000300a00 */
[----:B------:R-:W4:Y:S01]  /*4e880*/  LDL.LU.64 R34, [R1+0x490] ;  /* 0x0004900001227983 */ /* 0x000f220000300a00 */
[----:B0-----:R-:W-:-:S03]  /*4e890*/  PRMT R7, R31, 0x7770, RZ ;  /* 0x000077701f077816 */ /* 0x001fc600000000ff */
[----:B------:R-:W3:Y:S04]  /*4e8a0*/  LDL.LU.64 R18, [R1+0x488] ;  /* 0x0004880001127983 */ /* 0x000ee80000300a00 */
        /* <DEDUP_REMOVED lines=10> */
[----:B------:R-:W3:Y:S10]  /*4e950*/  LDL.LU.64 R32, [R1+0x470] ;  /* 0x0004700001207983 */ /* 0x000ef40000300a00 */
[----:B--2---:R0:W-:Y:S01]  /*4e960*/  @P4 STG.E.U8 desc[UR40][R36.64], R7 ;  /* 0x0000000724004986 */ /* 0x0041e2000c101128 */
[----:B------:R-:W-:-:S02]  /*4e970*/  LOP3.LUT P4, RZ, R2, 0x2, RZ, 0xc0, !PT ;  /* 0x0000000202ff7812 */ /* 0x000fc4000788c0ff */
[----:B0-----:R-:W-:Y:S01]  /*4e980*/  PRMT R7, R8, 0x7770, RZ ;  /* 0x0000777008077816 */ /* 0x001fe200000000ff */
[----:B------:R-:W2:Y:S10]  /*4e990*/  LDL.LU.64 R36, [R1+0x468] ;  /* 0x0004680001247983 */ /* 0x000eb40000300a00 */
[----:B------:R0:W-:Y:S01]  /*4e9a0*/  @P4 STG.E.U8 desc[UR40][R22.64], R7 ;  /* 0x0000000716004986 */ /* 0x0001e2000c101128 */
[----:B------:R-:W-:-:S02]  /*4e9b0*/  LOP3.LUT P4, RZ, R2, 0x1, RZ, 0xc0, !PT ;  /* 0x0000000102ff7812 */ /* 0x000fc4000788c0ff */
[----:B------:R-:W-:Y:S01]  /*4e9c0*/  PRMT R2, R8, 0x7771, RZ ;  /* 0x0000777108027816 */ /* 0x000fe200000000ff */
[----:B0-----:R-:W2:Y:S10]  /*4e9d0*/  LDL.LU.64 R22, [R1+0x1710] ;  /* 0x0017100001167983 */ /* 0x001eb40000300a00 */
[----:B------:R0:W-:Y:S01]  /*4e9e0*/  @P4 STG.E.U8 desc[UR40][R4.64], R2 ;  /* 0x0000000204004986 */ /* 0x0001e2000c101128 */
[----:B------:R-:W-:-:S03]  /*4e9f0*/  LOP3.LUT P4, RZ, R3, 0x80000000, RZ, 0xc0, !PT ;  /* 0x8000000003ff7812 */ /* 0x000fc6000788c0ff */
[----:B------:R-:W2:Y:S01]  /*4ea00*/  LDL.LU.64 R6, [R1+0x4a0] ;  /* 0x0004a00001067983 */ /* 0x000ea20000300a00 */
[----:B0-----:R-:W-:-:S03]  /*4ea10*/  PRMT R2, R9, 0x7770, RZ ;  /* 0x0000777009027816 */ /* 0x001fc600000000ff */
[----:B------:R-:W3:Y:S06]  /*4ea20*/  LDL.LU.64 R4, [R1+0x1708] ;  /* 0x0017080001047983 */ /* 0x000eec0000300a00 */
[----:B------:R0:W-:Y:S01]  /*4ea30*/  @P4 STG.E.U8 desc[UR40][R16.64], R2 ;  /* 0x0000000210004986 */ /* 0x0001e2000c101128 */
[----:B------:R-:W-:Y:S02]  /*4ea40*/  LOP3.LUT P4, RZ, R3, 0x40000000, RZ, 0xc0, !PT ;  /* 0x4000000003ff7812 */ /* 0x000fe4000788c0ff */
[----:B0-----:R-:W-:Y:S01]  /*4ea50*/  PRMT R2, R9, 0x7771, RZ ;  /* 0x0000777109027816 */ /* 0x001fe200000000ff */
[----:B------:R-:W4:Y:S10]  /*4ea60*/  LDL.LU R17, [R1+0x1700] ;  /* 0x0017000001117983 */ /* 0x000f340000300800 */
[----:B------:R0:W-:Y:S04]  /*4ea70*/  @P4 STG.E.U8 desc[UR40][R14.64], R2 ;  /* 0x000000020e004986 */ /* 0x0001e8000c101128 */
[----:B0-----:R-:W4:Y:S01]  /*4ea80*/  LDL.LU.64 R14, [R1+0x16f8] ;  /* 0x0016f800010e7983 */ /* 0x001f220000300a00 */
[----:B------:R-:W-:-:S02]  /*4ea90*/  LOP3.LUT P4, RZ, R3, 0x20000000, RZ, 0xc0, !PT ;  /* 0x2000000003ff7812 */ /* 0x000fc4000788c0ff */
[----:B------:R-:W-:Y:S02]  /*4eaa0*/  PRMT R2, R28, 0x7770, RZ ;  /* 0x000077701c027816 */ /* 0x000fe400000000ff */
[C---:B------:R-:W-:Y:S02]  /*4eab0*/  LOP3.LUT P5, RZ, R0.reuse, 0x80, RZ, 0xc0, !PT ;  /* 0x0000008000ff7812 */ /* 0x040fe400078ac0ff */
[C---:B------:R-:W-:Y:S02]  /*4eac0*/  LOP3.LUT P6, RZ, R0.reuse, 0x100, RZ, 0xc0, !PT ;  /* 0x0000010000ff7812 */ /* 0x040fe400078cc0ff */
[C---:B------:R-:W-:Y:S02]  /*4ead0*/  LOP3.LUT P0, RZ, R0.reuse, 0x200, RZ, 0xc0, !PT ;  /* 0x0000020000ff7812 */ /* 0x040fe4000780c0ff */
[C---:B------:R-:W-:Y:S02]  /*4eae0*/  LOP3.LUT P1, RZ, R0.reuse, 0x400, RZ, 0xc0, !PT ;  /* 0x0000040000ff7812 */ /* 0x040fe4000782c0ff */
[----:B------:R-:W-:-:S02]  /*4eaf0*/  LOP3.LUT P2, RZ, R0, 0x800, RZ, 0xc0, !PT ;  /* 0x0000080000ff7812 */ /* 0x000fc4000784c0ff */
[----:B------:R-:W-:Y:S01]  /*4eb00*/  LOP3.LUT P3, RZ, R0, 0x1000, RZ, 0xc0, !PT ;  /* 0x0000100000ff7812 */ /* 0x000fe2000786c0ff */
[----:B--2---:R0:W-:Y:S01]  /*4eb10*/  @P4 STG.E.U8 desc[UR40][R6.64], R2 ;  /* 0x0000000206004986 */ /* 0x0041e2000c101128 */
[----:B------:R-:W-:Y:S02]  /*4eb20*/  LOP3.LUT P4, RZ, R3, 0x10000000, RZ, 0xc0, !PT ;  /* 0x1000000003ff7812 */ /* 0x000fe4000788c0ff */
[----:B0-----:R-:W-:-:S11]  /*4eb30*/  PRMT R2, R28, 0x7771, RZ ;  /* 0x000077711c027816 */ /* 0x001fd600000000ff */
[----:B---3--:R4:W-:Y:S02]  /*4eb40*/  @P4 STG.E.U8 desc[UR40][R24.64], R2 ;  /* 0x0000000218004986 */ /* 0x0089e4000c101128 */
        /* <DEDUP_REMOVED lines=12> */
[----:B0-----:R-:W2:Y:S01]  /*4ec10*/  LDL.LU.64 R36, [R1+0x460] ;  /* 0x0004600001247983 */ /* 0x001ea20000300a00 */
[----:B------:R-:W-:Y:S02]  /*4ec20*/  LOP3.LUT P4, RZ, R4, 0x100, RZ, 0xc0, !PT ;  /* 0x0000010004ff7812 */ /* 0x000fe4000788c0ff */
[----:B------:R-:W-:Y:S01]  /*4ec30*/  LOP3.LUT R3, R3, 0xffefffff, RZ, 0xc0, !PT ;  /* 0xffefffff03037812 */ /* 0x000fe200078ec0ff */
[----:B------:R-:W3:Y:S04]  /*4ec40*/  LDL.LU.64 R18, [R1+0x458] ;  /* 0x0004580001127983 */ /* 0x000ee80000300a00 */
[----:B------:R-:W4:Y:S01]  /*4ec50*/  LDL.LU.64 R20, [R1+0x450] ;  /* 0x0004500001147983 */ /* 0x000f220000300a00 */
[----:B------:R-:W-:-:S03]  /*4ec60*/  LOP3.LUT P0, RZ, R0, 0x2000, RZ, 0xc0, !PT ;  /* 0x0000200000ff7812 */ /* 0x000fc6000780c0ff */
[----:B------:R-:W3:Y:S02]  /*4ec70*/  LDL.LU.64 R14, [R1+0x448] ;  /* 0x00044800010e7983 */ /* 0x000ee40000300a00 */
[----:B------:R-:W-:Y:S02]  /*4ec80*/  @P4 LOP3.LUT R3, R3, 0x100000, RZ, 0xfc, !PT ;  /* 0x0010000003034812 */ /* 0x000fe400078efcff */
[C---:B------:R-:W-:Y:S01]  /*4ec90*/  LOP3.LUT P4, RZ, R0.reuse, 0x1000000, RZ, 0xc0, !PT ;  /* 0x0100000000ff7812 */ /* 0x040fe2000788c0ff */
[----:B------:R-:W3:Y:S01]  /*4eca0*/  LDL.LU.64 R10, [R1+0x440] ;  /* 0x00044000010a7983 */ /* 0x000ee20000300a00 */
[----:B------:R-:W-:Y:S02]  /*4ecb0*/  LOP3.LUT R3, R3, 0xffdfffff, RZ, 0xc0, !PT ;  /* 0xffdfffff03037812 */ /* 0x000fe400078ec0ff */
[----:B------:R-:W-:Y:S01]  /*4ecc0*/  LOP3.LUT P1, RZ, R0, 0x4000, RZ, 0xc0, !PT ;  /* 0x0000400000ff7812 */ /* 0x000fe2000782c0ff */
[----:B------:R-:W3:Y:S08]  /*4ecd0*/  LDL.LU.64 R32, [R1+0x438] ;  /* 0x0004380001207983 */ /* 0x000ef00000300a00 */
        /* <DEDUP_REMOVED lines=17> */
[----:B------:R-:W-:Y:S01]  /*4edf0*/  LOP3.LUT R3, R3, 0xf7ffffff, RZ, 0xc0, !PT ;  /* 0xf7ffffff03037812 */ /* 0x000fe200078ec0ff */
[----:B------:R0:W-:Y:S01]  /*4ee00*/  STL [R1+0x1628], R0 ;  /* 0x0016280001007387 */ /* 0x0001e20000100800 */
[C---:B------:R-:W-:Y:S02]  /*4ee10*/  LOP3.LUT P2, RZ, R0.reuse, 0x8000, RZ, 0xc0, !PT ;  /* 0x0000800000ff7812 */ /* 0x040fe4000784c0ff */
[----:B------:R-:W-:-:S07]  /*4ee20*/  LOP3.LUT P3, RZ, R0, 0x10000, RZ, 0xc0, !PT ;  /* 0x0001000000ff7812 */ /* 0x000fce000786c0ff */
[----:B------:R-:W-:Y:S02]  /*4ee30*/  @P4 LOP3.LUT R3, R3, 0x8000000, RZ, 0xfc, !PT ;  /* 0x0800000003034812 */ /* 0x000fe400078efcff */
[----:B------:R-:W-:Y:S02]  /*4ee40*/  LOP3.LUT P4, RZ, R0, 0x20000, RZ, 0xc0, !PT ;  /* 0x0002000000ff7812 */ /* 0x000fe4000788c0ff */
[----:B0-----:R-:W4:Y:S01]  /*4ee50*/  LDL.LU R0, [R1+0xb4] ;  /* 0x0000b40001007983 */ /* 0x001f220000300800 */
[----:B------:R-:W-:Y:S01]  /*4ee60*/  PRMT R2, R27, 0x7772, RZ ;  /* 0x000077721b027816 */ /* 0x000fe200000000ff */
[----:B------:R-:W-:-:S04]  /*4ee70*/  IMAD.MOV.U32 R29, RZ, RZ, R26 ;  /* 0x000000ffff1d7224 */ /* 0x000fc800078e001a */
[----:B--2---:R0:W-:Y:S04]  /*4ee80*/  @P0 STG.E.U8 desc[UR40][R36.64], R2 ;  /* 0x0000000224000986 */ /* 0x0041e8000c101128 */
[----:B0-----:R-:W2:Y:S01]  /*4ee90*/  LDL.LU.64 R36, [R1+0x430] ;  /* 0x0004300001247983 */ /* 0x001ea20000300a00 */
[----:B------:R-:W-:-:S03]  /*4eea0*/  PRMT R2, R27, 0x7773, RZ ;  /* 0x000077731b027816 */ /* 0x000fc600000000ff */
[----:B------:R-:W2:Y:S04]  /*4eeb0*/  LDL.LU.64 R26, [R1+0x428] ;  /* 0x00042800011a7983 */ /* 0x000ea80000300a00 */
[----:B------:R-:W2:Y:S04]  /*4eec0*/  LDL.LU.64 R6, [R1+0x420] ;  /* 0x0004200001067983 */ /* 0x000ea80000300a00 */
[----:B------:R-:W2:Y:S04]  /*4eed0*/  LDL.LU.64 R24, [R1+0x418] ;  /* 0x0004180001187983 */ /* 0x000ea80000300a00 */
[----:B---3--:R0:W-:Y:S04]  /*4eee0*/  @P1 STG.E.U8 desc[UR40][R18.64], R2 ;  /* 0x0000000212001986 */ /* 0x0081e8000c101128 */
[----:B------:R-:W3:Y:S01]  /*4eef0*/  LDL.LU.64 R34, [R1+0x410] ;  /* 0x0004100001227983 */ /* 0x000ee20000300a00 */
[----:B0-----:R-:W-:-:S03]  /*4ef00*/  PRMT R2, R17, 0x7772, RZ ;  /* 0x0000777211027816 */ /* 0x001fc600000000ff */
[----:B------:R-:W3:Y:S04]  /*4ef10*/  LDL.LU.64 R18, [R1+0x408] ;  /* 0x0004080001127983 */ /* 0x000ee80000300a00 */
[----:B----4-:R0:W-:Y:S02]  /*4ef20*/  @P2 STG.E.U8 desc[UR40][R20.64], R2 ;  /* 0x0000000214002986 */ /* 0x0101e4000c101128 */
[----:B0-----:R-:W-:Y:S02]  /*4ef30*/  PRMT R2, R17, 0x7773, RZ ;  /* 0x0000777311027816 */ /* 0x001fe400000000ff */
[----:B------:R-:W4:Y:S04]  /*4ef40*/  LDL.LU.64 R20, [R1+0x400] ;  /* 0x0004000001147983 */ /* 0x000f280000300a00 */
[----:B------:R0:W-:Y:S04]  /*4ef50*/  @P3 STG.E.U8 desc[UR40][R14.64], R2 ;  /* 0x000000020e003986 */ /* 0x0001e8000c101128 */
[----:B------:R-:W3:Y:S04]  /*4ef60*/  LDL.LU.64 R16, [R1+0x3f8] ;  /* 0x0003f80001107983 */ /* 0x000ee80000300a00 */
[----:B0-----:R-:W3:Y:S01]  /*4ef70*/  LDL.LU.64 R14, [R1+0x3f0] ;  /* 0x0003f000010e7983 */ /* 0x001ee20000300a00 */
[----:B------:R-:W-:-:S05]  /*4ef80*/  PRMT R2, R0, 0x7772, RZ ;  /* 0x0000777200027816 */ /* 0x000fca00000000ff */
[----:B------:R0:W-:Y:S01]  /*4ef90*/  @P4 STG.E.U8 desc[UR40][R10.64], R2 ;  /* 0x000000020a004986 */ /* 0x0001e2000c101128 */
[C---:B------:R-:W-:Y:S02]  /*4efa0*/  LOP3.LUT P4, RZ, R3.reuse, 0x8000000, RZ, 0xc0, !PT ;  /* 0x0800000003ff7812 */ /* 0x040fe4000788c0ff */
[----:B0-----:R-:W-:Y:S01]  /*4efb0*/  PRMT R2, R0, 0x7773, RZ ;  /* 0x0000777300027816 */ /* 0x001fe200000000ff */
[----:B------:R-:W4:Y:S10]  /*4efc0*/  LDL.LU.64 R10, [R1+0x3e8] ;  /* 0x0003e800010a7983 */ /* 0x000f340000300a00 */
[----:B------:R0:W-:Y:S01]  /*4efd0*/  @P4 STG.E.U8 desc[UR40][R32.64], R2 ;  /* 0x0000000220004986 */ /* 0x0001e2000c101128 */
[----:B------:R-:W-:-:S02]  /*4efe0*/  LOP3.LUT P4, RZ, R3, 0x4000000, RZ, 0xc0, !PT ;  /* 0x0400000003ff7812 */ /* 0x000fc4000788c0ff */
[----:B0-----:R-:W-:Y:S01]  /*4eff0*/  PRMT R2, R5, 0x7772, RZ ;  /* 0x0000777205027816 */ /* 0x001fe200000000ff */
[----:B------:R-:W4:Y:S10]  /*4f000*/  LDL.LU.64 R32, [R1+0x3e0] ;  /* 0x0003e00001207983 */ /* 0x000f340000300a00 */
[----:B--2---:R0:W-:Y:S01]  /*4f010*/  @P4 STG.E.U8 desc[UR40][R36.64], R2 ;  /* 0x0000000224004986 */ /* 0x0041e2000c101128 */
[----:B------:R-:W-:-:S02]  /*4f020*/  LOP3.LUT P4, RZ, R3, 0x2000000, RZ, 0xc0, !PT ;  /* 0x0200000003ff7812 */ /* 0x000fc4000788c0ff */
[----:B0-----:R-:W-:Y:S01]  /*4f030*/  PRMT R2, R5, 0x7773, RZ ;  /* 0x0000777305027816 */ /* 0x001fe200000000ff */
[----:B------:R-:W2:Y:S04]  /*4f040*/  LDL.LU.64 R36, [R1+0x3d0] ;  /* 0x0003d00001247983 */ /* 0x000ea80000300a00 */
[----:B------:R-:W2:Y:S06]  /*4f050*/  LDL.LU R5, [R1+0x16f0] ;  /* 0x0016f00001057983 */ /* 0x000eac0000300800 */
[----:B------:R0:W-:Y:S04]  /*4f060*/  @P4 STG.E.U8 desc[UR40][R26.64], R2 ;  /* 0x000000021a004986 */ /* 0x0001e8000c101128 */
[----:B0-----:R-:W2:Y:S01]  /*4f070*/  LDL.LU.64 R26, [R1+0x16e8] ;  /* 0x0016e800011a7983 */ /* 0x001ea20000300a00 */
[----:B------:R-:W-:-:S02]  /*4f080*/  LOP3.LUT P4, RZ, R3, 0x1000000, RZ, 0xc0, !PT ;  /* 0x0100000003ff7812 */ /* 0x000fc4000788c0ff */
[----:B------:R-:W-:-:S11]  /*4f090*/  PRMT R2, R22, 0x7772, RZ ;  /* 0x0000777216027816 */ /* 0x000fd600000000ff */
[----:B------:R0:W-:Y:S01]  /*4f0a0*/  @P4 STG.E.U8 desc[UR40][R6.64], R2 ;  /* 0x0000000206004986 */ /* 0x0001e2000c101128 */
[----:B------:R-:W-:Y:S02]  /*4f0b0*/  LOP3.LUT P4, RZ, R3, 0x800000, RZ, 0xc0, !PT ;  /* 0x0080000003ff7812 */ /* 0x000fe4000788c0ff */
[----:B0-----:R-:W-:-:S11]  /*4f0c0*/  PRMT R2, R22, 0x7773, RZ ;  /* 0x0000777316027816 */ /* 0x001fd600000000ff */
        /* <DEDUP_REMOVED lines=8> */
[C---:B------:R-:W-:Y:S02]  /*4f150*/  LOP3.LUT P5, RZ, R4.reuse, 0x80, RZ, 0xc0, !PT ;  /* 0x0000008004ff7812 */ /* 0x040fe400078ac0ff */
[----:B------:R-:W-:Y:S02]  /*4f160*/  LOP3.LUT P6, RZ, R4, 0x40, RZ, 0xc0, !PT ;  /* 0x0000004004ff7812 */ /* 0x000fe400078cc0ff */
[----:B0-----:R-:W-:-:S07]  /*4f170*/  PRMT R2, R12, 0x7772, RZ ;  /* 0x000077720c027816 */ /* 0x001fce00000000ff */
[----:B----4-:R0:W-:Y:S01]  /*4f180*/  @P4 STG.E.U8 desc[UR40][R20.64], R2 ;  /* 0x0000000214004986 */ /* 0x0101e2000c101128 */
        /* <DEDUP_REMOVED lines=11> */
[----:B------:R0:W-:Y:S02]  /*4f240*/  @P1 STG.E.U8 desc[UR40][R32.64], R2 ;  /* 0x0000000220001986 */ /* 0x0001e4000c101128 */
[----:B0-----:R-:W-:-:S05]  /*4f250*/  PRMT R2, R31, 0x7773, RZ ;  /* 0x000077731f027816 */ /* 0x001fca00000000ff */
[----:B--2---:R0:W-:Y:S04]  /*4f260*/  @P2 STG.E.U8 desc[UR40][R26.64], R2 ;  /* 0x000000021a002986 */ /* 0x0041e8000c101128 */
[----:B0-----:R-:W2:Y:S01]  /*4f270*/  LDL.LU.64 R26, [R1+0x16e0] ;  /* 0x0016e000011a7983 */ /* 0x001ea20000300a00 */
[----:B------:R-:W-:-:S03]  /*4f280*/  PRMT R2, R13, 0x7772, RZ ;  /* 0x000077720d027816 */ /* 0x000fc600000000ff */
[----:B------:R-:W3:Y:S04]  /*4f290*/  LDL.LU.64 R30, [R1+0x3c8] ;  /* 0x0003c800011e7983 */ /* 0x000ee80000300a00 */
[----:B------:R0:W-:Y:S04]  /*4f2a0*/  @P3 STG.E.U8 desc[UR40][R36.64], R2 ;  /* 0x0000000224003986 */ /* 0x0001e8000c101128 */
[----:B0-----:R-:W4:Y:S01]  /*4f2b0*/  LDL.LU.64 R36, [R1+0x3c0] ;  /* 0x0003c00001247983 */ /* 0x001f220000300a00 */
[C---:B------:R-:W-:Y:S02]  /*4f2c0*/  LOP3.LUT P0, RZ, R4.reuse, 0x2, RZ, 0xc0, !PT ;  /* 0x0000000204ff7812 */ /* 0x040fe4000780c0ff */
[----:B------:R-:W-:Y:S01]  /*4f2d0*/  LOP3.LUT P1, RZ, R4, 0x1, RZ, 0xc0, !PT ;  /* 0x0000000104ff7812 */ /* 0x000fe2000782c0ff */
[----:B------:R-:W2:Y:S01]  /*4f2e0*/  LDL.LU.64 R14, [R1+0x3b8] ;  /* 0x0003b800010e7983 */ /* 0x000ea20000300a00 */
[----:B------:R-:W-:-:S03]  /*4f2f0*/  PRMT R2, R13, 0x7773, RZ ;  /* 0x000077730d027816 */ /* 0x000fc600000000ff */
[----:B------:R-:W2:Y:S04]  /*4f300*/  LDL.LU.64 R10, [R1+0x3b0] ;  /* 0x0003b000010a7983 */ /* 0x000ea80000300a00 */
[----:B------:R-:W2:Y:S04]  /*4f310*/  LDL.LU.64 R32, [R1+0x3a8] ;  /* 0x0003a80001207983 */ /* 0x000ea80000300a00 */
[----:B------:R-:W2:Y:S04]  /*4f320*/  LDL.LU R12, [R1+0x120] ;  /* 0x00012000010c7983 */ /* 0x000ea80000300800 */
[----:B------:R-:W-:Y:S04]  /*4f330*/  STL.64 [R1+0x16c0], R4 ;  /* 0x0016c00401007387 */ /* 0x000fe80000100a00 */
[----:B---3--:R0:W-:Y:S02]  /*4f340*/  @P0 STG.E.U8 desc[UR40][R30.64], R2 ;  /* 0x000000021e000986 */ /* 0x0081e4000c101128 */
[----:B0-----:R-:W-:-:S02]  /*4f350*/  PRMT R2, R8, 0x7772, RZ ;  /* 0x0000777208027816 */ /* 0x001fc400000000ff */
[----:B------:R-:W3:Y:S04]  /*4f360*/  LDL.LU.64 R30, [R1+0x398] ;  /* 0x00039800011e7983 */ /* 0x000ee80000300a00 */
[----:B------:R-:W3:Y:S04]  /*4f370*/  LDL.LU R13, [R1+0x124] ;  /* 0x00012400010d7983 */ /* 0x000ee80000300800 */
[----:B----4-:R0:W-:Y:S04]  /*4f380*/  @P1 STG.E.U8 desc[UR40][R36.64], R2 ;  /* 0x0000000224001986 */ /* 0x0101e8000c101128 */
[----:B0-----:R-:W4:Y:S04]  /*4f390*/  LDL.LU.64 R36, [R1+0x390] ;  /* 0x0003900001247983 */ /* 0x001f280000300a00 */
[----:B------:R-:W3:Y:S04]  /*4f3a0*/  LDL.LU R0, [R1+0x128] ;  /* 0x0001280001007983 */ /* 0x000ee80000300800 */
[----:B------:R-:W3:Y:S01]  /*4f3b0*/  LDL.LU.64 R4, [R1+0x380] ;  /* 0x0003800001047983 */ /* 0x000ee20000300a00 */
[----:B--2---:R-:W-:-:S02]  /*4f3c0*/  LOP3.LUT P4, RZ, R26, 0x200000, RZ, 0xc0, !PT ;  /* 0x002000001aff7812 */ /* 0x004fc4000788c0ff */
        /* <DEDUP_REMOVED lines=16> */
[----:B---3--:R0:W-:Y:S04]  /*4f4d0*/  STL.64 [R1+0x16d8], R4 ;  /* 0x0016d80401007387 */ /* 0x0081e80000100a00 */
[----:B0-----:R-:W2:Y:S06]  /*4f4e0*/  LDL.LU.64 R4, [R1+0x388] ;  /* 0x0003880001047983 */ /* 0x001eac0000300a00 */
[----:B------:R-:W-:-:S02]  /*4f4f0*/  @P4 LOP3.LUT R3, R3, 0x20000, RZ, 0xfc, !PT ;  /* 0x0002000003034812 */ /* 0x000fc400078efcff */
[C---:B------:R-:W-:Y:S01]  /*4f500*/  LOP3.LUT P4, RZ, R26.reuse, 0x8000000, RZ, 0xc0, !PT ;  /* 0x080000001aff7812 */ /* 0x040fe2000788c0ff */
[----:B------:R-:W3:Y:S01]  /*4f510*/  LDL.LU.64 R6, [R1+0x378] ;  /* 0x0003780001067983 */ /* 0x000ee20000300a00 */
[----:B------:R-:W-:Y:S02]  /*4f520*/  LOP3.LUT R3, R3, 0xfffbffff, RZ, 0xc0, !PT ;  /* 0xfffbffff03037812 */ /* 0x000fe400078ec0ff */
[C---:B------:R-:W-:Y:S01]  /*4f530*/  LOP3.LUT P2, RZ, R26.reuse, 0x80000000, RZ, 0xc0, !PT ;  /* 0x800000001aff7812 */ /* 0x040fe2000784c0ff */
[----:B------:R-:W3:Y:S01]  /*4f540*/  LDL.LU R18, [R1+0x12c] ;  /* 0x00012c0001127983 */ /* 0x000ee20000300800 */
[----:B------:R-:W-:Y:S02]  /*4f550*/  LOP3.LUT P3, RZ, R26, 0x40000000, RZ, 0xc0, !PT ;  /* 0x400000001aff7812 */ /* 0x000fe4000786c0ff */
[----:B------:R-:W-:Y:S01]  /*4f560*/  PRMT R2, R8, 0x7773, RZ ;  /* 0x0000777308027816 */ /* 0x000fe200000000ff */
[----:B------:R-:W3:Y:S04]  /*4f570*/  LDL.LU.64 R24, [R1+0x370] ;  /* 0x0003700001187983 */ /* 0x000ee80000300a00 */
[----:B------:R-:W-:Y:S01]  /*4f580*/  @P4 LOP3.LUT R3, R3, 0x40000, RZ, 0xfc, !PT ;  /* 0x0004000003034812 */ /* 0x000fe200078efcff */
[----:B------:R-:W3:Y:S01]  /*4f590*/  LDL.LU R20, [R1+0x110] ;  /* 0x0001100001147983 */ /* 0x000ee20000300800 */
[----:B------:R-:W-:-:S02]  /*4f5a0*/  LOP3.LUT P4, RZ, R26, 0x10000000, RZ, 0xc0, !PT ;  /* 0x100000001aff7812 */ /* 0x000fc4000788c0ff */
[----:B------:R-:W-:Y:S01]  /*4f5b0*/  LOP3.LUT R3, R3, 0xfff7ffff, RZ, 0xc0, !PT ;  /* 0xfff7ffff03037812 */ /* 0x000fe200078ec0ff */
[----:B------:R0:W-:Y:S04]  /*4f5c0*/  @P2 STG.E.U8 desc[UR40][R14.64], R2 ;  /* 0x000000020e002986 */ /* 0x0001e8000c101128 */
[----:B------:R-:W3:Y:S04]  /*4f5d0*/  LDL.LU.64 R34, [R1+0x368] ;  /* 0x0003680001227983 */ /* 0x000ee80000300a00 */
[----:B------:R-:W3:Y:S02]  /*4f5e0*/  LDL.LU.64 R22, [R1+0x360] ;  /* 0x0003600001167983 */ /* 0x000ee40000300a00 */
[----:B------:R-:W-:-:S02]  /*4f5f0*/  @P4 LOP3.LUT R3, R3, 0x80000, RZ, 0xfc, !PT ;  /* 0x0008000003034812 */ /* 0x000fc400078efcff */
[----:B------:R-:W-:Y:S01]  /*4f600*/  LOP3.LUT P4, RZ, R26, 0x20000000, RZ, 0xc0, !PT ;  /* 0x200000001aff7812 */ /* 0x000fe2000788c0ff */
[----:B0-----:R-:W3:Y:S01]  /*4f610*/  LDL.LU.64 R14, [R1+0x358] ;  /* 0x00035800010e7983 */ /* 0x001ee20000300a00 */
[----:B------:R-:W-:-:S03]  /*4f620*/  PRMT R2, R9, 0x7772, RZ ;  /* 0x0000777209027816 */ /* 0x000fc600000000ff */
[----:B------:R-:W3:Y:S04]  /*4f630*/  LDL.LU R16, [R1+0x114] ;  /* 0x0001140001107983 */ /* 0x000ee80000300800 */
[----:B------:R0:W-:Y:S02]  /*4f640*/  @P3 STG.E.U8 desc[UR40][R10.64], R2 ;  /* 0x000000020a003986 */ /* 0x0001e4000c101128 */
[----:B0-----:R-:W-:Y:S02]  /*4f650*/  PRMT R2, R9, 0x7773, RZ ;  /* 0x0000777309027816 */ /* 0x001fe400000000ff */
[----:B------:R-:W3:Y:S04]  /*4f660*/  LDL.LU.64 R10, [R1+0x350] ;  /* 0x00035000010a7983 */ /* 0x000ee80000300a00 */
[----:B------:R0:W-:Y:S01]  /*4f670*/  @P4 STG.E.U8 desc[UR40][R32.64], R2 ;  /* 0x0000000220004986 */ /* 0x0001e2000c101128 */
[----:B------:R-:W-:-:S03]  /*4f680*/  LOP3.LUT P4, RZ, R3, 0x80000, RZ, 0xc0, !PT ;  /* 0x0008000003ff7812 */ /* 0x000fc6000788c0ff */
[----:B------:R-:W3:Y:S01]  /*4f690*/  LDL.LU.64 R8, [R1+0x348] ;  /* 0x0003480001087983 */ /* 0x000ee20000300a00 */
[----:B0-----:R-:W-:-:S03]  /*4f6a0*/  PRMT R2, R28, 0x7772, RZ ;  /* 0x000077721c027816 */ /* 0x001fc600000000ff */
[----:B------:R-:W3:Y:S06]  /*4f6b0*/  LDL.LU.64 R32, [R1+0x340] ;  /* 0x0003400001207983 */ /* 0x000eec0000300a00 */
[----:B------:R0:W-:Y:S01]  /*4f6c0*/  @P4 STG.E.U8 desc[UR40][R30.64], R2 ;  /* 0x000000021e004986 */ /* 0x0001e2000c101128 */
[C---:B------:R-:W-:Y:S02]  /*4f6d0*/  LOP3.LUT P4, RZ, R3.reuse, 0x40000, RZ, 0xc0, !PT ;  /* 0x0004000003ff7812 */ /* 0x040fe4000788c0ff */
[----:B0-----:R-:W-:Y:S01]  /*4f6e0*/  PRMT R2, R28, 0x7773, RZ ;  /* 0x000077731c027816 */ /* 0x001fe200000000ff */
[----:B------:R-:W3:Y:S10]  /*4f6f0*/  LDL.LU.64 R30, [R1+0x338] ;  /* 0x00033800011e7983 */ /* 0x000ef40000300a00 */
[----:B----4-:R0:W-:Y:S01]  /*4f700*/  @P4 STG.E.U8 desc[UR40][R36.64], R2 ;  /* 0x0000000224004986 */ /* 0x0101e2000c101128 */
[----:B------:R-:W-:-:S02]  /*4f710*/  LOP3.LUT P4, RZ, R3, 0x20000, RZ, 0xc0, !PT ;  /* 0x0002000003ff7812 */ /* 0x000fc4000788c0ff */
[----:B0-----:R-:W-:Y:S01]  /*4f720*/  PRMT R2, R12, 0x7770, RZ ;  /* 0x000077700c027816 */ /* 0x001fe200000000ff */
[----:B------:R-:W4:Y:S10]  /*4f730*/  LDL.LU.64 R36, [R1+0x330] ;  /* 0x0003300001247983 */ /* 0x000f340000300a00 */
[----:B--2---:R0:W-:Y:S04]  /*4f740*/  @P4 STG.E.U8 desc[UR40][R4.64], R2 ;  /* 0x0000000204004986 */ /* 0x0041e8000c101128 */
[----:B0-----:R-:W2:Y:S01]  /*4f750*/  LDL.LU.64 R4, [R1+0x16d8] ;  /* 0x0016d80001047983 */ /* 0x001ea20000300a00 */
[----:B------:R-:W-:-:S02]  /*4f760*/  LOP3.LUT P4, RZ, R3, 0x10000, RZ, 0xc0, !PT ;  /* 0x0001000003ff7812 */ /* 0x000fc4000788c0ff */
[----:B------:R-:W-:Y:S02]  /*4f770*/  PRMT R2, R12, 0x7771, RZ ;  /* 0x000077710c027816 */ /* 0x000fe400000000ff */
[C---:B------:R-:W-:Y:S02]  /*4f780*/  LOP3.LUT P5, RZ, R26.reuse, 0x100000, RZ, 0xc0, !PT ;  /* 0x001000001aff7812 */ /* 0x040fe400078ac0ff */
[C---:B------:R-:W-:Y:S02]  /*4f790*/  LOP3.LUT P6, RZ, R26.reuse, 0x80000, RZ, 0xc0, !PT ;  /* 0x000800001aff7812 */ /* 0x040fe400078cc0ff */
[C---:B------:R-:W-:Y:S02]  /*4f7a0*/  LOP3.LUT P0, RZ, R26.reuse, 0x40000, RZ, 0xc0, !PT ;  /* 0x000400001aff7812 */ /* 0x040fe4000780c0ff */
[C---:B------:R-:W-:Y:S01]  /*4f7b0*/  LOP3.LUT P1, RZ, R26.reuse, 0x20000, RZ, 0xc0, !PT ;  /* 0x000200001aff7812 */ /* 0x040fe2000782c0ff */
[----:B------:R-:W-:Y:S01]  /*4f7c0*/  STL.64 [R1+0x16c8], R12 ;  /* 0x0016c80c01007387 */ /* 0x000fe20000100a00 */
[----:B------:R-:W-:-:S03]  /*4f7d0*/  LOP3.LUT P2, RZ, R26, 0x10000, RZ, 0xc0, !PT ;  /* 0x000100001aff7812 */ /* 0x000fc6000784c0ff */
[----:B--2---:R0:W-:Y:S01]  /*4f7e0*/  @P4 STG.E.U8 desc[UR40][R4.64], R2 ;  /* 0x0000000204004986 */ /* 0x0041e2000c101128 */
[----:B------:R-:W-:Y:S02]  /*4f7f0*/  LOP3.LUT P4, RZ, R3, 0x8000, RZ, 0xc0, !PT ;  /* 0x0000800003ff7812 */ /* 0x000fe4000788c0ff */
[----:B0-----:R-:W-:-:S11]  /*4f800*/  PRMT R2, R13, 0x7770, RZ ;  /* 0x000077700d027816 */ /* 0x001fd600000000ff */
[----:B---3--:R0:W-:Y:S01]  /*4f810*/  @P4 STG.E.U8 desc[UR40][R6.64], R2 ;  /* 0x0000000206004986 */ /* 0x0081e2000c101128 */
        /* <DEDUP_REMOVED lines=15> */
[----:B0-----:R-:W-:Y:S02]  /*4f910*/  PRMT R2, R20, 0x7771, RZ ;  /* 0x0000777114027816 */ /* 0x001fe400000000ff */
[----:B------:R-:W2:Y:S04]  /*4f920*/  LDL.LU.64 R8, [R1+0x328] ;  /* 0x0003280001087983 */ /* 0x000ea80000300a00 */
[----:B------:R0:W-:Y:S04]  /*4f930*/  @P1 STG.E.U8 desc[UR40][R32.64], R2 ;  /* 0x0000000220001986 */ /* 0x0001e8000c101128 */
[----:B------:R-:W3:Y:S04]  /*4f940*/  LDL.LU.64 R24, [R1+0x320] ;  /* 0x0003200001187983 */ /* 0x000ee80000300a00 */
[----:B0-----:R-:W2:Y:S04]  /*4f950*/  LDL.LU.64 R32, [R1+0x318] ;  /* 0x0003180001207983 */ /* 0x001ea80000300a00 */
[----:B------:R-:W2:Y:S04]  /*4f960*/  LDL.LU.64 R34, [R1+0x310] ;  /* 0x0003100001227983 */ /* 0x000ea80000300a00 */
[----:B------:R-:W2:Y:S04]  /*4f970*/  LDL.LU.64 R22, [R1+0x308] ;  /* 0x0003080001167983 */ /* 0x000ea80000300a00 */
[----:B------:R-:W2:Y:S04]  /*4f980*/  LDL.LU.64 R14, [R1+0x300] ;  /* 0x00030000010e7983 */ /* 0x000ea80000300a00 */
[----:B------:R-:W2:Y:S01]  /*4f990*/  LDL.LU R17, [R1+0x118] ;  /* 0x0001180001117983 */ /* 0x000ea20000300800 */
[----:B------:R-:W-:-:S05]  /*4f9a0*/  PRMT R2, R16, 0x7770, RZ ;  /* 0x0000777010027816 */ /* 0x000fca00000000ff */
[----:B------:R0:W-:Y:S04]  /*4f9b0*/  @P2 STG.E.U8 desc[UR40][R30.64], R2 ;  /* 0x000000021e002986 */ /* 0x0001e8000c101128 */
[----:B0-----:R-:W3:Y:S01]  /*4f9c0*/  LDL.LU R31, [R1+0x11c] ;  /* 0x00011c00011f7983 */ /* 0x001ee20000300800 */
[C---:B------:R-:W-:Y:S02]  /*4f9d0*/  LOP3.LUT P3, RZ, R26.reuse, 0x8000, RZ, 0xc0, !PT ;  /* 0x000080001aff7812 */ /* 0x040fe4000786c0ff */
[----:B------:R-:W-:Y:S02]  /*4f9e0*/  LOP3.LUT P0, RZ, R26, 0x4000, RZ, 0xc0, !PT ;  /* 0x000040001aff7812 */ /* 0x000fe4000780c0ff */
[----:B------:R-:W-:Y:S02]  /*4f9f0*/  PRMT R2, R16, 0x7771, RZ ;  /* 0x0000777110027816 */ /* 0x000fe400000000ff */
[----:B------:R-:W-:-:S02]  /*4fa00*/  LOP3.LUT P1, RZ, R26, 0x2000, RZ, 0xc0, !PT ;  /* 0x000020001aff7812 */ /* 0x000fc4000782c0ff */
[----:B------:R-:W-:-:S05]  /*4fa10*/  LOP3.LUT P2, RZ, R26, 0x1000, RZ, 0xc0, !PT ;  /* 0x000010001aff7812 */ /* 0x000fca000784c0ff */
[----:B----4-:R0:W-:Y:S04]  /*4fa20*/  @P3 STG.E.U8 desc[UR40][R36.64], R2 ;  /* 0x0000000224003986 */ /* 0x0101e8000c101128 */
[----:B0-----:R-:W4:Y:S04]  /*4fa30*/  LDL.LU R36, [R1+0x100] ;  /* 0x0001000001247983 */ /* 0x001f280000300800 */
[----:B------:R-:W4:Y:S04]  /*4fa40*/  LDL.LU R21, [R1+0x104] ;  /* 0x0001040001157983 */ /* 0x000f280000300800 */
[----:B------:R-:W4:Y:S01]  /*4fa50*/  LDL.LU R10, [R1+0x108] ;  /* 0x00010800010a7983 */ /* 0x000f220000300800 */
[----:B--2---:R-:W-:-:S05]  /*4fa60*/  PRMT R2, R17, 0x7770, RZ ;  /* 0x0000777011027816 */ /* 0x004fca00000000ff */
[----:B------:R0:W-:Y:S02]  /*4fa70*/  @P0 STG.E.U8 desc[UR40][R8.64], R2 ;  /* 0x0000000208000986 */ /* 0x0001e4000c101128 */
[----:B0-----:R-:W-:Y:S02]  /*4fa80*/  PRMT R2, R17, 0x7771, RZ ;  /* 0x0000777111027816 */ /* 0x001fe400000000ff */
[----:B------:R-:W2:Y:S04]  /*4fa90*/  LDL.LU.64 R8, [R1+0x2f8] ;  /* 0x0002f80001087983 */ /* 0x000ea80000300a00 */
[----:B---3--:R0:W-:Y:S04]  /*4faa0*/  @P1 STG.E.U8 desc[UR40][R24.64], R2 ;  /* 0x0000000218001986 */ /* 0x0081e8000c101128 */
[----:B------:R-:W-:Y:S04]  /*4fab0*/  STL.64 [R1+0x16a0], R16 ;  /* 0x0016a01001007387 */ /* 0x000fe80000100a00 */
[----:B------:R-:W3:Y:S01]  /*4fac0*/  LDL.LU R11, [R1+0x10c] ;  /* 0x00010c00010b7983 */ /* 0x000ee20000300800 */
[----:B0-----:R-:W-:-:S05]  /*4fad0*/  PRMT R2, R31, 0x7770, RZ ;  /* 0x000077701f027816 */ /* 0x001fca00000000ff */
[----:B------:R0:W-:Y:S04]  /*4fae0*/  @P2 STG.E.U8 desc[UR40][R32.64], R2 ;  /* 0x0000000220002986 */ /* 0x0001e8000c101128 */
[----:B0-----:R-:W2:Y:S04]  /*4faf0*/  LDL.LU.64 R32, [R1+0x2f0] ;  /* 0x0002f00001207983 */ /* 0x001ea80000300a00 */
[----:B------:R-:W2:Y:S01]  /*4fb00*/  LDL.LU R24, [R1+0xf0] ;  /* 0x0000f00001187983 */ /* 0x000ea20000300800 */
        /* <DEDUP_REMOVED lines=19> */
[----:B--2---:R0:W-:Y:S04]  /*4fc40*/  STL [R1+0x16d0], R24 ;  /* 0x0016d01801007387 */ /* 0x0041e80000100800 */
[----:B0-----:R-:W2:Y:S04]  /*4fc50*/  LDL.LU.64 R24, [R1+0x2e8] ;  /* 0x0002e80001187983 */ /* 0x001ea80000300a00 */
[----:B------:R-:W3:Y:S04]  /*4fc60*/  LDL.LU.64 R12, [R1+0x2e0] ;  /* 0x0002e000010c7983 */ /* 0x000ee80000300a00 */
[----:B------:R-:W3:Y:S01]  /*4fc70*/  LDL.LU.64 R4, [R1+0x2d8] ;  /* 0x0002d80001047983 */ /* 0x000ee20000300a00 */
[----:B------:R-:W-:-:S02]  /*4fc80*/  LOP3.LUT R3, R3, 0xfffffbff, RZ, 0xc0, !PT ;  /* 0xfffffbff03037812 */ /* 0x000fc400078ec0ff */
[C---:B------:R-:W-:Y:S01]  /*4fc90*/  LOP3.LUT P3, RZ, R26.reuse, 0x800, RZ, 0xc0, !PT ;  /* 0x000008001aff7812 */ /* 0x040fe2000786c0ff */
[----:B------:R-:W3:Y:S01]  /*4fca0*/  LDL.LU R6, [R1+0xf4] ;  /* 0x0000f40001067983 */ /* 0x000ee20000300800 */
[----:B------:R-:W-:Y:S02]  /*4fcb0*/  @P4 LOP3.LUT R3, R3, 0x400, RZ, 0xfc, !PT ;  /* 0x0000040003034812 */ /* 0x000fe400078efcff */
[----:B------:R-:W-:Y:S01]  /*4fcc0*/  LOP3.LUT P4, RZ, R26, 0x200, RZ, 0xc0, !PT ;  /* 0x000002001aff7812 */ /* 0x000fe2000788c0ff */
[----:B------:R-:W3:Y:S01]  /*4fcd0*/  LDL.LU R19, [R1+0xf8] ;  /* 0x0000f80001137983 */ /* 0x000ee20000300800 */
[----:B------:R-:W-:Y:S02]  /*4fce0*/  LOP3.LUT R3, R3, 0xfffff7ff, RZ, 0xc0, !PT ;  /* 0xfffff7ff03037812 */ /* 0x000fe400078ec0ff */
[----:B------:R-:W-:Y:S01]  /*4fcf0*/  PRMT R2, R31, 0x7771, RZ ;  /* 0x000077711f027816 */ /* 0x000fe200000000ff */
[----:B------:R-:W3:Y:S08]  /*4fd00*/  LDL.LU.64 R16, [R1+0x2c0] ;  /* 0x0002c00001107983 */ /* 0x000ef00000300a00 */
[----:B------:R-:W-:-:S02]  /*4fd10*/  @P4 LOP3.LUT R3, R3, 0x800, RZ, 0xfc, !PT ;  /* 0x0000080003034812 */ /* 0x000fc400078efcff */
[----:B------:R-:W-:Y:S01]  /*4fd20*/  LOP3.LUT P4, RZ, R26, 0x400, RZ, 0xc0, !PT ;  /* 0x000004001aff7812 */ /* 0x000fe2000788c0ff */
[----:B------:R4:W-:Y:S02]  /*4fd30*/  @P3 STG.E.U8 desc[UR40][R34.64], R2 ;  /* 0x0000000222003986 */ /* 0x0009e4000c101128 */
[----:B----4-:R-:W-:Y:S02]  /*4fd40*/  PRMT R2, R36, 0x7770, RZ ;  /* 0x0000777024027816 */ /* 0x010fe400000000ff */
[----:B------:R-:W4:Y:S08]  /*4fd50*/  LDL.LU.64 R34, [R1+0x2b8] ;  /* 0x0002b80001227983 */ /* 0x000f300000300a00 */
[----:B------:R0:W-:Y:S01]  /*4fd60*/  @P4 STG.E.U8 desc[UR40][R22.64], R2 ;  /* 0x0000000216004986 */ /* 0x0001e2000c101128 */
[----:B------:R-:W-:-:S03]  /*4fd70*/  LOP3.LUT P4, RZ, R3, 0x800, RZ, 0xc0, !PT ;  /* 0x0000080003ff7812 */ /* 0x000fc6000788c0ff */
[----:B------:R-:W4:Y:S01]  /*4fd80*/  LDL.LU R30, [R1+0xfc] ;  /* 0x0000fc00011e7983 */ /* 0x000f220000300800 */
[----:B0-----:R-:W-:-:S03]  /*4fd90*/  PRMT R2, R36, 0x7771, RZ ;  /* 0x0000777124027816 */ /* 0x001fc600000000ff */
[----:B------:R-:W4:Y:S06]  /*4fda0*/  LDL.LU.64 R22, [R1+0x2b0] ;  /* 0x0002b00001167983 */ /* 0x000f2c0000300a00 */
[----:B------:R0:W-:Y:S01]  /*4fdb0*/  @P4 STG.E.U8 desc[UR40][R14.64], R2 ;  /* 0x000000020e004986 */ /* 0x0001e2000c101128 */
[----:B------:R-:W-:Y:S02]  /*4fdc0*/  LOP3.LUT P4, RZ, R3, 0x400, RZ, 0xc0, !PT ;  /* 0x0000040003ff7812 */ /* 0x000fe4000788c0ff */
        /* <DEDUP_REMOVED lines=9> */
[----:B------:R0:W-:Y:S04]  /*4fe60*/  STL.64 [R1+0x16b0], R20 ;  /* 0x0016b01401007387 */ /* 0x0001e80000100a00 */
[----:B0-----:R-:W4:Y:S04]  /*4fe70*/  LDL.LU.64 R20, [R1+0x2c8] ;  /* 0x0002c80001147983 */ /* 0x001f280000300a00 */
[----:B------:R-:W4:Y:S04]  /*4fe80*/  LDL.LU.64 R32, [R1+0x298] ;  /* 0x0002980001207983 */ /* 0x000f280000300a00 */
[----:B--2---:R0:W-:Y:S01]  /*4fe90*/  @P4 STG.E.U8 desc[UR40][R24.64], R2 ;  /* 0x0000000218004986 */ /* 0x0041e2000c101128 */
[----:B------:R-:W-:-:S02]  /*4fea0*/  LOP3.LUT P4, RZ, R3, 0x80, RZ, 0xc0, !PT ;  /* 0x0000008003ff7812 */ /* 0x000fc4000788c0ff */
[----:B0-----:R-:W-:Y:S01]  /*4feb0*/  PRMT R2, R10, 0x7771, RZ ;  /* 0x000077710a027816 */ /* 0x001fe200000000ff */
[----:B------:R-:W2:Y:S10]  /*4fec0*/  LDL.LU R24, [R1+0x16d0] ;  /* 0x0016d00001187983 */ /* 0x000eb40000300800 */
[----:B---3--:R0:W-:Y:S01]  /*4fed0*/  @P4 STG.E.U8 desc[UR40][R12.64], R2 ;  /* 0x000000020c004986 */ /* 0x0081e2000c101128 */
[----:B------:R-:W-:-:S02]  /*4fee0*/  LOP3.LUT P4, RZ, R3, 0x40, RZ, 0xc0, !PT ;  /* 0x0000004003ff7812 */ /* 0x000fc4000788c0ff */
[C---:B0-----:R-:W-:Y:S01]  /*4fef0*/  PRMT R2, R11.reuse, 0x7770, RZ ;  /* 0x000077700b027816 */ /* 0x041fe200000000ff */
[----:B------:R-:W3:Y:S10]  /*4ff00*/  LDL.LU.64 R12, [R1+0x16c8] ;  /* 0x0016c800010c7983 */ /* 0x000ef40000300a00 */
[----:B------:R0:W-:Y:S04]  /*4ff10*/  @P4 STG.E.U8 desc[UR40][R4.64], R2 ;  /* 0x0000000204004986 */ /* 0x0001e8000c101128 */
[----:B0-----:R-:W3:Y:S01]  /*4ff20*/  LDL.LU.64 R4, [R1+0x16c0] ;  /* 0x0016c00001047983 */ /* 0x001ee20000300a00 */
[----:B------:R-:W-:-:S03]  /*4ff30*/  PRMT R2, R11, 0x7771, RZ ;  /* 0x000077710b027816 */ /* 0x000fc600000000ff */
[----:B------:R0:W-:Y:S04]  /*4ff40*/  STL.64 [R1+0x16a8], R10 ;  /* 0x0016a80a01007387 */ /* 0x0001e80000100a00 */
[----:B0-----:R-:W3:Y:S01]  /*4ff50*/  LDL.LU.64 R10, [R1+0x2d0] ;  /* 0x0002d000010a7983 */ /* 0x001ee20000300a00 */
[----:B------:R-:W-:Y:S02]  /*4ff60*/  LOP3.LUT P4, RZ, R3, 0x20, RZ, 0xc0, !PT ;  /* 0x0000002003ff7812 */ /* 0x000fe4000788c0ff */
[C---:B------:R-:W-:Y:S02]  /*4ff70*/  LOP3.LUT P5, RZ, R26.reuse, 0x2, RZ, 0xc0, !PT ;  /* 0x000000021aff7812 */ /* 0x040fe400078ac0ff */
[----:B------:R-:W-:Y:S02]  /*4ff80*/  LOP3.LUT P6, RZ, R26, 0x1, RZ, 0xc0, !PT ;  /* 0x000000011aff7812 */ /* 0x000fe400078cc0ff */
[----:B------:R-:W-:-:S02]  /*4ff90*/  LOP3.LUT P0, RZ, R27, 0x80000000, RZ, 0xc0, !PT ;  /* 0x800000001bff7812 */ /* 0x000fc4000780c0ff */
[C---:B------:R-:W-:Y:S02]  /*4ffa0*/  LOP3.LUT P1, RZ, R27.reuse, 0x40000000, RZ, 0xc0, !PT ;  /* 0x400000001bff7812 */ /* 0x040fe4000782c0ff */
[C---:B------:R-:W-:Y:S01]  /*4ffb0*/  LOP3.LUT P2, RZ, R27.reuse, 0x20000000, RZ, 0xc0, !PT ;  /* 0x200000001bff7812 */ /* 0x040fe2000784c0ff */
[----:B------:R-:W-:Y:S01]  /*4ffc0*/  IMAD.MOV.U32 R37, RZ, RZ, R29 ;  /* 0x000000ffff257224 */ /* 0x000fe200078e001d */
[----:B------:R-:W-:Y:S01]  /*4ffd0*/  LOP3.LUT P3, RZ, R27, 0x10000000, RZ, 0xc0, !PT ;  /* 0x100000001bff7812 */ /* 0x000fe2000786c0ff */
[----:B--2---:R-:W-:Y:S04]  /*4ffe0*/  STL [R1+0x16b8], R24 ;  /* 0x0016b81801007387 */ /* 0x004fe80000100800 */
[----:B------:R-:W-:Y:S04]  /*4fff0*/  STL [R1+0x16bc], R6 ;  /* 0x0016bc0601007387 */ /* 0x000fe80000100800 */
[----:B---3--:R0:W-:Y:S01]  /*50000*/  @P4 STG.E.U8 desc[UR40][R10.64], R2 ;  /* 0x000000020a004986 */ /* 0x0081e2000c101128 */
[----:B------:R-:W-:-:S02]  /*50010*/  LOP3.LUT P4, RZ, R3, 0x10, RZ, 0xc0, !PT ;  /* 0x0000001003ff7812 */ /* 0x000fc4000788c0ff */
[----:B0-----:R-:W-:-:S11]  /*50020*/  PRMT R2, R24, 0x7770, RZ ;  /* 0x0000777018027816 */ /* 0x001fd600000000ff */
[----:B----4-:R0:W-:Y:S02]  /*50030*/  @P4 STG.E.U8 desc[UR40][R20.64], R2 ;  /* 0x0000000214004986 */ /* 0x0101e4000c101128 */
[----:B0-----:R-:W-:-:S05]  /*50040*/  PRMT R2, R24, 0x7771, RZ ;  /* 0x0000777118027816 */ /* 0x001fca00000000ff */
[----:B------:R0:W-:Y:S02]  /*50050*/  @P5 STG.E.U8 desc[UR40][R16.64], R2 ;  /* 0x0000000210005986 */ /* 0x0001e4000c101128 */
[----:B0-----:R-:W-:-:S05]  /*50060*/  PRMT R2, R6, 0x7770, RZ ;  /* 0x0000777006027816 */ /* 0x001fca00000000ff */
[----:B------:R0:W-:Y:S02]  /*50070*/  @P6 STG.E.U8 desc[UR40][R34.64], R2 ;  /* 0x0000000222006986 */ /* 0x0001e4000c101128 */
[----:B0-----:R-:W-:Y:S02]  /*50080*/  PRMT R2, R6, 0x7771, RZ ;  /* 0x0000777106027816 */ /* 0x001fe400000000ff */
[----:B------:R-:W2:Y:S04]  /*50090*/  LDL.LU.64 R34, [R1+0x290] ;  /* 0x0002900001227983 */ /* 0x000ea80000300a00 */
[----:B------:R0:W-:Y:S02]  /*500a0*/  @P0 STG.E.U8 desc[UR40][R22.64], R2 ;  /* 0x0000000216000986 */ /* 0x0001e4000c101128 */
[----:B0-----:R-:W-:-:S02]  /*500b0*/  PRMT R2, R19, 0x7770, RZ ;  /* 0x0000777013027816 */ /* 0x001fc400000000ff */
[----:B------:R-:W3:Y:S04]  /*500c0*/  LDL.LU.64 R22, [R1+0x288] ;  /* 0x0002880001167983 */ /* 0x000ee80000300a00 */
[----:B------:R0:W-:Y:S04]  /*500d0*/  @P1 STG.E.U8 desc[UR40][R14.64], R2 ;  /* 0x000000020e001986 */ /* 0x0001e8000c101128 */
[----:B0-----:R-:W4:Y:S01]  /*500e0*/  LDL.LU.64 R14, [R1+0x280] ;  /* 0x00028000010e7983 */ /* 0x001f220000300a00 */
[----:B------:R-:W-:-:S03]  /*500f0*/  PRMT R2, R19, 0x7771, RZ ;  /* 0x0000777113027816 */ /* 0x000fc600000000ff */
[----:B------:R-:W4:Y:S04]  /*50100*/  LDL.LU.64 R28, [R1+0x278] ;  /* 0x00027800011c7983 */ /* 0x000f280000300a00 */
[----:B------:R0:W-:Y:S04]  /*50110*/  @P2 STG.E.U8 desc[UR40][R8.64], R2 ;  /* 0x0000000208002986 */ /* 0x0001e8000c101128 */
[----:B0-----:R-:W4:Y:S01]  /*50120*/  LDL.LU.64 R8, [R1+0x270] ;  /* 0x0002700001087983 */ /* 0x001f220000300a00 */
[----:B------:R-:W-:-:S05]  /*50130*/  PRMT R2, R30, 0x7770, RZ ;  /* 0x000077701e027816 */ /* 0x000fca00000000ff */
[----:B------:R0:W-:Y:S04]  /*50140*/  @P3 STG.E.U8 desc[UR40][R32.64], R2 ;  /* 0x0000000220003986 */ /* 0x0001e8000c101128 */
[----:B0-----:R-:W4:Y:S04]  /*50150*/  LDL.LU.64 R32, [R1+0x268] ;  /* 0x0002680001207983 */ /* 0x001f280000300a00 */
[----:B------:R-:W4:Y:S04]  /*50160*/  LDL.LU.64 R6, [R1+0x260] ;  /* 0x0002600001067983 */ /* 0x000f280000300a00 */
[----:B------:R-:W4:Y:S04]  /*50170*/  LDL.LU.64 R24, [R1+0x258] ;  /* 0x0002580001187983 */ /* 0x000f280000300a00 */
[----:B------:R-:W4:Y:S01]  /*50180*/  LDL.LU.64 R20, [R1+0x250] ;  /* 0x0002500001147983 */ /* 0x000f220000300a00 */
[----:B------:R-:W-:-:S02]  /*50190*/  LOP3.LUT P4, RZ, R27, 0x8000, RZ, 0xc0, !PT ;  /* 0x000080001bff7812 */ /* 0x000fc4000788c0ff */
[----:B------:R-:W-:Y:S01]  /*501a0*/  LOP3.LUT R4, R4, 0xefffffff, RZ, 0xc0, !PT ;  /* 0xefffffff04047812 */ /* 0x000fe200078ec0ff */
[----:B------:R-:W4:Y:S01]  /*501b0*/  LDL.LU.64 R10, [R1+0x248] ;  /* 0x00024800010a7983 */ /* 0x000f220000300a00 */
[----:B------:R-:W-:Y:S02]  /*501c0*/  LOP3.LUT R3, R3, 0xfffffffe, RZ, 0xc0, !PT ;  /* 0xfffffffe03037812 */ /* 0x000fe400078ec0ff */
[----:B------:R-:W-:Y:S01]  /*501d0*/  LOP3.LUT P0, RZ, R27, 0x8000000, RZ, 0xc0, !PT ;  /* 0x080000001bff7812 */ /* 0x000fe2000780c0ff */
[----:B------:R-:W4:Y:S06]  /*501e0*/  LDL.LU.64 R16, [R1+0x240] ;  /* 0x0002400001107983 */ /* 0x000f2c0000300a00 */
        /* <DEDUP_REMOVED lines=10> */
[----:B------:R-:W-:-:S13]  /*50290*/  LOP3.LUT P4, RZ, R27, 0x80000, RZ, 0xc0, !PT ;  /* 0x000800001bff7812 */ /* 0x000fda000788c0ff */
[----:B------:R-:W-:Y:S02]  /*502a0*/  @P4 LOP3.LUT R3, R3, 0x1, RZ, 0xfc, !PT ;  /* 0x0000000103034812 */ /* 0x000fe400078efcff */
[----:B------:R-:W-:Y:S02]  /*502b0*/  LOP3.LUT P4, RZ, R27, 0x100000, RZ, 0xc0, !PT ;  /* 0x001000001bff7812 */ /* 0x000fe4000788c0ff */
[----:B------:R-:W-:-:S11]  /*502c0*/  LOP3.LUT R3, R3, 0xfffffffd, RZ, 0xc0, !PT ;  /* 0xfffffffd03037812 */ /* 0x000fd600078ec0ff */
[----:B------:R-:W-:Y:S02]  /*502d0*/  @P4 LOP3.LUT R3, R3, 0x2, RZ, 0xfc, !PT ;  /* 0x0000000203034812 */ /* 0x000fe400078efcff */
[----:B------:R-:W-:Y:S02]  /*502e0*/  LOP3.LUT P4, RZ, R27, 0x200000, RZ, 0xc0, !PT ;  /* 0x002000001bff7812 */ /* 0x000fe4000788c0ff */
[----:B------:R-:W-:Y:S02]  /*502f0*/  LOP3.LUT R3, R3, 0xfffffffb, RZ, 0xc0, !PT ;  /* 0xfffffffb03037812 */ /* 0x000fe400078ec0ff */
[C---:B------:R-:W-:Y:S02]  /*50300*/  LOP3.LUT P1, RZ, R27.reuse, 0x4000000, RZ, 0xc0, !PT ;  /* 0x040000001bff7812 */ /* 0x040fe4000782c0ff */
[----:B------:R-:W-:Y:S02]  /*50310*/  PRMT R2, R30, 0x7771, RZ ;  /* 0x000077711e027816 */ /* 0x000fe400000000ff */
[----:B------:R-:W-:-:S05]  /*50320*/  LOP3.LUT P2, RZ, R27, 0x2000000, RZ, 0xc0, !PT ;  /* 0x020000001bff7812 */ /* 0x000fca000784c0ff */
[----:B------:R-:W-:Y:S02]  /*50330*/  @P4 LOP3.LUT R3, R3, 0x4, RZ, 0xfc, !PT ;  /* 0x0000000403034812 */ /* 0x000fe400078efcff */
[C---:B------:R-:W-:Y:S02]  /*50340*/  LOP3.LUT P4, RZ, R27.reuse, 0x400000, RZ, 0xc0, !PT ;  /* 0x004000001bff7812 */ /* 0x040fe4000788c0ff */
[----:B------:R-:W-:Y:S02]  /*50350*/  LOP3.LUT P3, RZ, R27, 0x1000000, RZ, 0xc0, !PT ;  /* 0x010000001bff7812 */ /* 0x000fe4000786c0ff */
[----:B------:R-:W-:-:S09]  /*50360*/  LOP3.LUT R3, R3, 0xfffffff7, RZ, 0xc0, !PT ;  /* 0xfffffff703037812 */ /* 0x000fd200078ec0ff */
[----:B------:R-:W-:Y:S02]  /*50370*/  @P4 LOP3.LUT R3, R3, 0x8, RZ, 0xfc, !PT ;  /* 0x0000000803034812 */ /* 0x000fe400078efcff */
[----:B------:R-:W-:Y:S01]  /*50380*/  LOP3.LUT P4, RZ, R27, 0x800000, RZ, 0xc0, !PT ;  /* 0x008000001bff7812 */ /* 0x000fe2000788c0ff */
[----:B--2---:R0:W-:Y:S02]  /*50390*/  @P0 STG.E.U8 desc[UR40][R34.64], R2 ;  /* 0x0000000222000986 */ /* 0x0041e4000c101128 */
[----:B0-----:R-:W-:-:S05]  /*503a0*/  PRMT R2, R12, 0x7772, RZ ;  /* 0x000077720c027816 */ /* 0x001fca00000000ff */
[----:B---3--:R0:W-:Y:S02]  /*503b0*/  @P1 STG.E.U8 desc[UR40][R22.64], R2 ;  /* 0x0000000216001986 */ /* 0x0081e4000c101128 */
[----:B0-----:R-:W-:-:S05]  /*503c0*/  PRMT R2, R12, 0x7773, RZ ;  /* 0x000077730c027816 */ /* 0x001fca00000000ff */
[----:B----4-:R0:W-:Y:S02]  /*503d0*/  @P2 STG.E.U8 desc[UR40][R14.64], R2 ;  /* 0x000000020e002986 */ /* 0x0101e4000c101128 */
[----:B0-----:R-:W-:-:S05]  /*503e0*/  PRMT R2, R13, 0x7772, RZ ;  /* 0x000077720d027816 */ /* 0x001fca00000000ff */
[----:B------:R0:W-:Y:S02]  /*503f0*/  @P3 STG.E.U8 desc[UR40][R28.64], R2 ;  /* 0x000000021c003986 */ /* 0x0001e4000c101128 */
[----:B0-----:R-:W-:Y:S02]  /*50400*/  PRMT R2, R13, 0x7773, RZ ;  /* 0x000077730d027816 */ /* 0x001fe400000000ff */
[----:B------:R-:W2:Y:S04]  /*50410*/  LDL.LU.64 R28, [R1+0x238] ;  /* 0x00023800011c7983 */ /* 0x000ea80000300a00 */
[----:B------:R0:W-:Y:S01]  /*50420*/  @P4 STG.E.U8 desc[UR40][R8.64], R2 ;  /* 0x0000000208004986 */ /* 0x0001e2000c101128 */
[----:B------:R-:W-:-:S03]  /*50430*/  LOP3.LUT P4, RZ, R3, 0x8, RZ, 0xc0, !PT ;  /* 0x0000000803ff7812 */ /* 0x000fc6000788c0ff */
[----:B------:R-:W3:Y:S04]  /*50440*/  LDL.LU.64 R34, [R1+0x230] ;  /* 0x0002300001227983 */ /* 0x000ee80000300a00 */
[----:B------:R-:W4:Y:S01]  /*50450*/  LDL.LU.64 R22, [R1+0x228] ;  /* 0x0002280001167983 */ /* 0x000f220000300a00 */
[----:B0-----:R-:W-:-:S03]  /*50460*/  PRMT R2, R0, 0x7772, RZ ;  /* 0x0000777200027816 */ /* 0x001fc600000000ff */
[----:B------:R-:W2:Y:S04]  /*50470*/  LDL.LU.64 R14, [R1+0x220] ;  /* 0x00022000010e7983 */ /* 0x000ea80000300a00 */
[----:B------:R0:W-:Y:S01]  /*50480*/  @P4 STG.E.U8 desc[UR40][R32.64], R2 ;  /* 0x0000000220004986 */ /* 0x0001e2000c101128 */
[----:B------:R-:W-:-:S03]  /*50490*/  LOP3.LUT P4, RZ, R3, 0x4, RZ, 0xc0, !PT ;  /* 0x0000000403ff7812 */ /* 0x000fc6000788c0ff */
[----:B------:R-:W2:Y:S04]  /*504a0*/  LDL.LU.64 R12, [R1+0x218] ;  /* 0x00021800010c7983 */ /* 0x000ea80000300a00 */
[----:B------:R-:W2:Y:S01]  /*504b0*/  LDL.LU.64 R8, [R1+0x210] ;  /* 0x0002100001087983 */ /* 0x000ea20000300a00 */
[----:B0-----:R-:W-:-:S03]  /*504c0*/  PRMT R2, R0, 0x7773, RZ ;  /* 0x0000777300027816 */ /* 0x001fc600000000ff */
[----:B------:R-:W2:Y:S04]  /*504d0*/  LDL.LU.64 R32, [R1+0x208] ;  /* 0x0002080001207983 */ /* 0x000ea80000300a00 */
[----:B------:R0:W-:Y:S01]  /*504e0*/  @P4 STG.E.U8 desc[UR40][R6.64], R2 ;  /* 0x0000000206004986 */ /* 0x0001e2000c101128 */
[C---:B------:R-:W-:Y:S02]  /*504f0*/  LOP3.LUT P4, RZ, R3.reuse, 0x2, RZ, 0xc0, !PT ;  /* 0x0000000203ff7812 */ /* 0x040fe4000788c0ff */
[----:B0-----:R-:W-:Y:S01]  /*50500*/  PRMT R2, R18, 0x7772, RZ ;  /* 0x0000777212027816 */ /* 0x001fe200000000ff */
[----:B------:R-:W2:Y:S10]  /*50510*/  LDL.LU R6, [R1+0x16bc] ;  /* 0x0016bc0001067983 */ /* 0x000eb40000300800 */
[----:B------:R0:W-:Y:S01]  /*50520*/  @P4 STG.E.U8 desc[UR40][R24.64], R2 ;  /* 0x0000000218004986 */ /* 0x0001e2000c101128 */
[----:B------:R-:W-:-:S02]  /*50530*/  LOP3.LUT P4, RZ, R3, 0x1, RZ, 0xc0, !PT ;  /* 0x0000000103ff7812 */ /* 0x000fc4000788c0ff */
[----:B0-----:R-:W-:Y:S01]  /*50540*/  PRMT R2, R18, 0x7773, RZ ;  /* 0x0000777312027816 */ /* 0x001fe200000000ff */
[----:B------:R-:W2:Y:S10]  /*50550*/  LDL.LU R24, [R1+0x16b8] ;  /* 0x0016b80001187983 */ /* 0x000eb40000300800 */
[----:B------:R0:W-:Y:S04]  /*50560*/  @P4 STG.E.U8 desc[UR40][R20.64], R2 ;  /* 0x0000000214004986 */ /* 0x0001e8000c101128 */
[----:B0-----:R-:W2:Y:S01]  /*50570*/  LDL.LU.64 R20, [R1+0x16b0] ;  /* 0x0016b00001147983 */ /* 0x001ea20000300a00 */
[----:B------:R-:W-:-:S02]  /*50580*/  LOP3.LUT P4, RZ, R4, 0x80000000, RZ, 0xc0, !PT ;  /* 0x8000000004ff7812 */ /* 0x000fc4000788c0ff */
[----:B--2---:R-:W-:-:S11]  /*50590*/  PRMT R2, R20, 0x7772, RZ ;  /* 0x0000777214027816 */ /* 0x004fd600000000ff */
[----:B------:R0:W-:Y:S01]  /*505a0*/  @P4 STG.E.U8 desc[UR40][R10.64], R2 ;  /* 0x000000020a004986 */ /* 0x0001e2000c101128 */
[----:B------:R-:W-:Y:S02]  /*505b0*/  LOP3.LUT P4, RZ, R4, 0x40000000, RZ, 0xc0, !PT ;  /* 0x4000000004ff7812 */ /* 0x000fe4000788c0ff */
[----:B0-----:R-:W-:Y:S01]  /*505c0*/  PRMT R2, R20, 0x7773, RZ ;  /* 0x0000777314027816 */ /* 0x001fe200000000ff */
[----:B------:R-:W2:Y:S10]  /*505d0*/  LDL.LU.64 R10, [R1+0x16a8] ;  /* 0x0016a800010a7983 */ /* 0x000eb40000300a00 */
[----:B------:R0:W-:Y:S04]  /*505e0*/  @P4 STG.E.U8 desc[UR40][R16.64], R2 ;  /* 0x0000000210004986 */ /* 0x0001e8000c101128 */
[----:B0-----:R-:W2:Y:S01]  /*505f0*/  LDL.LU.64 R16, [R1+0x16a0] ;  /* 0x0016a00001107983 */ /* 0x001ea20000300a00 */
[----:B------:R-:W-:-:S02]  /*50600*/  LOP3.LUT P4, RZ, R4, 0x20000000, RZ, 0xc0, !PT ;  /* 0x2000000004ff7812 */ /* 0x000fc4000788c0ff */
[C---:B------:R-:W-:Y:S02]  /*50610*/  LOP3.LUT P5, RZ, R27.reuse, 0x4000, RZ, 0xc0, !PT ;  /* 0x000040001bff7812 */ /* 0x040fe400078ac0ff */
[C---:B------:R-:W-:Y:S02]  /*50620*/  LOP3.LUT P6, RZ, R27.reuse, 0x2000, RZ, 0xc0, !PT ;  /* 0x000020001bff7812 */ /* 0x040fe400078cc0ff */
[C---:B------:R-:W-:Y:S02]  /*50630*/  LOP3.LUT P0, RZ, R27.reuse, 0x1000, RZ, 0xc0, !PT ;  /* 0x000010001bff7812 */ /* 0x040fe4000780c0ff */
[C---:B------:R-:W-:Y:S02]  /*50640*/  LOP3.LUT P1, RZ, R27.reuse, 0x800, RZ, 0xc0, !PT ;  /* 0x000008001bff7812 */ /* 0x040fe4000782c0ff */
[----:B------:R-:W-:Y:S02]  /*50650*/  LOP3.LUT P2, RZ, R27, 0x400, RZ, 0xc0, !PT ;  /* 0x000004001bff7812 */ /* 0x000fe4000784c0ff */
[----:B--2---:R-:W-:-:S05]  /*50660*/  PRMT R2, R16, 0x7772, RZ ;  /* 0x0000777210027816 */ /* 0x004fca00000000ff */
[----:B------:R0:W-:Y:S04]  /*50670*/  @P4 STG.E.U8 desc[UR40][R28.64], R2 ;  /* 0x000000021c004986 */ /* 0x0001e8000c101128 */
[----:B0-----:R-:W2:Y:S01]  /*50680*/  LDL.LU.64 R28, [R1+0x1698] ;  /* 0x00169800011c7983 */ /* 0x001ea20000300a00 */
[----:B------:R-:W-:Y:S02]  /*50690*/  LOP3.LUT P4, RZ, R4, 0x10000000, RZ, 0xc0, !PT ;  /* 0x1000000004ff7812 */ /* 0x000fe4000788c0ff */
[----:B------:R-:W-:-:S11]  /*506a0*/  PRMT R2, R16, 0x7773, RZ ;  /* 0x0000777310027816 */ /* 0x000fd600000000ff */
[----:B---3--:R0:W-:Y:S02]  /*506b0*/  @P4 STG.E.U8 desc[UR40][R34.64], R2 ;  /* 0x0000000222004986 */ /* 0x0081e4000c101128 */
[----:B0-----:R-:W-:-:S05]  /*506c0*/  PRMT R2, R17, 0x7772, RZ ;  /* 0x0000777211027816 */ /* 0x001fca00000000ff */
[----:B----4-:R0:W-:Y:S02]  /*506d0*/  @P5 STG.E.U8 desc[UR40][R22.64], R2 ;  /* 0x0000000216005986 */ /* 0x0101e4000c101128 */
[----:B0-----:R-:W-:-:S05]  /*506e0*/  PRMT R2, R17, 0x7773, RZ ;  /* 0x0000777311027816 */ /* 0x001fca00000000ff */
[----:B------:R0:W-:Y:S01]  /*506f0*/  @P6 STG.E.U8 desc[UR40][R14.64], R2 ;  /* 0x000000020e006986 */ /* 0x0001e2000c101128 */
[----:B------:R-:W-:Y:S02]  /*50700*/  LOP3.LUT P3, RZ, R27, 0x200, RZ, 0xc0, !PT ;  /* 0x000002001bff7812 */ /* 0x000fe4000786c0ff */
[----:B0-----:R-:W-:-:S05]  /*50710*/  PRMT R2, R31, 0x7772, RZ ;  /* 0x000077721f027816 */ /* 0x001fca00000000ff */
[----:B------:R0:W-:Y:S02]  /*50720*/  @P0 STG.E.U8 desc[UR40][R12.64], R2 ;  /* 0x000000020c000986 */ /* 0x0001e4000c101128 */
[----:B0-----:R-:W-:-:S05]  /*50730*/  PRMT R2, R31, 0x7773, RZ ;  /* 0x000077731f027816 */ /* 0x001fca00000000ff */
[----:B------:R0:W-:Y:S02]  /*50740*/  @P1 STG.E.U8 desc[UR40][R8.64], R2 ;  /* 0x0000000208001986 */ /* 0x0001e4000c101128 */
[----:B0-----:R-:W-:-:S05]  /*50750*/  PRMT R2, R36, 0x7772, RZ ;  /* 0x0000777224027816 */ /* 0x001fca00000000ff */
[----:B------:R0:W-:Y:S02]  /*50760*/  @P2 STG.E.U8 desc[UR40][R32.64], R2 ;  /* 0x0000000220002986 */ /* 0x0001e4000c101128 */
[----:B0-----:R-:W-:Y:S01]  /*50770*/  PRMT R2, R36, 0x7773, RZ ;  /* 0x0000777324027816 */ /* 0x001fe200000000ff */
[----:B------:R-:W-:-:S04]  /*50780*/  IMAD.MOV.U32 R31, RZ, RZ, R37 ;  /* 0x000000ffff1f7224 */ /* 0x000fc800078e0025 */
[----:B--2---:R0:W-:Y:S04]  /*50790*/  @P3 STG.E.U8 desc[UR40][R28.64], R2 ;  /* 0x000000021c003986 */ /* 0x0041e8000c101128 */
[----:B0-----:R-:W2:Y:S04]  /*507a0*/  LDL.LU.64 R28, [R1+0x1690] ;  /* 0x00169000011c7983 */ /* 0x001ea80000300a00 */
[----:B------:R-:W3:Y:S04]  /*507b0*/  LDL.LU.64 R32, [R1+0x1f8] ;  /* 0x0001f80001207983 */ /* 0x000ee80000300a00 */
[----:B------:R-:W4:Y:S04]  /*507c0*/  LDL.LU.64 R36, [R1+0x1f0] ;  /* 0x0001f00001247983 */ /* 0x000f280000300a00 */
[----:B------:R-:W3:Y:S04]  /*507d0*/  LDL.LU.64 R16, [R1+0x1e8] ;  /* 0x0001e80001107983 */ /* 0x000ee80000300a00 */
[----:B------:R-:W3:Y:S04]  /*507e0*/  LDL.LU.64 R14, [R1+0x1e0] ;  /* 0x0001e000010e7983 */ /* 0x000ee80000300a00 */
[----:B------:R-:W4:Y:S01]  /*507f0*/  LDL.LU.64 R12, [R1+0x1d8] ;  /* 0x0001d800010c7983 */ /* 0x000f220000300a00 */
[----:B------:R-:W-:-:S02]  /*50800*/  LOP3.LUT R4, R4, 0xffefffff, RZ, 0xc0, !PT ;  /* 0xffefffff04047812 */ /* 0x000fc400078ec0ff */
[----:B------:R-:W-:Y:S01]  /*50810*/  LOP3.LUT P0, RZ, R27, 0x100, RZ, 0xc0, !PT ;  /* 0x000001001bff7812 */ /* 0x000fe2000780c0ff */
[----:B------:R-:W4:Y:S01]  /*50820*/  LDL.LU.64 R8, [R1+0x1d0] ;  /* 0x0001d00001087983 */ /* 0x000f220000300a00 */
[----:B------:R-:W-:Y:S02]  /*50830*/  PRMT R2, R21, 0x7772, RZ ;  /* 0x0000777215027816 */ /* 0x000fe400000000ff */
[C---:B------:R-:W-:Y:S02]  /*50840*/  LOP3.LUT P1, RZ, R27.reuse, 0x80, RZ, 0xc0, !PT ;  /* 0x000000801bff7812 */ /* 0x040fe4000782c0ff */
[C---:B------:R-:W-:Y:S02]  /*50850*/  LOP3.LUT P2, RZ, R27.reuse, 0x40, RZ, 0xc0, !PT ;  /* 0x000000401bff7812 */ /* 0x040fe4000784c0ff */
[----:B------:R-:W-:Y:S02]  /*50860*/  LOP3.LUT P3, RZ, R27, 0x20, RZ, 0xc0, !PT ;  /* 0x000000201bff7812 */ /* 0x000fe4000786c0ff */
[----:B--2---:R-:W-:-:S13]  /*50870*/  LOP3.LUT P4, RZ, R28, 0x10000000, RZ, 0xc0, !PT ;  /* 0x100000001cff7812 */ /* 0x004fda000788c0ff */
[----:B------:R-:W-:Y:S02]  /*50880*/  @P4 LOP3.LUT R4, R4, 0x100000, RZ, 0xfc, !PT ;  /* 0x0010000004044812 */ /* 0x000fe400078efcff */
[----:B------:R-:W-:Y:S02]  /*50890*/  LOP3.LUT P4, RZ, R28, 0x20000000, RZ, 0xc0, !PT ;  /* 0x200000001cff7812 */ /* 0x000fe4000788c0ff */
[----:B------:R-:W-:Y:S01]  /*508a0*/  LOP3.LUT R4, R4, 0xffdfffff, RZ, 0xc0, !PT ;  /* 0xffdfffff04047812 */ /* 0x000fe200078ec0ff */
[----:B---3--:R0:W-:Y:S10]  /*508b0*/  @P0 STG.E.U8 desc[UR40][R32.64], R2 ;  /* 0x0000000220000986 */ /* 0x0081f4000c101128 */
[----:B------:R-:W-:-:S02]  /*508c0*/  @P4 LOP3.LUT R4, R4, 0x200000, RZ, 0xfc, !PT ;  /* 0x0020000004044812 */ /* 0x000fc400078efcff */
[----:B------:R-:W-:Y:S01]  /*508d0*/  LOP3.LUT P4, RZ, R28, 0x40000000, RZ, 0xc0, !PT ;  /* 0x400000001cff7812 */ /* 0x000fe2000788c0ff */
[----:B0-----:R-:W2:Y:S01]  /*508e0*/  LDL.LU.64 R32, [R1+0x1c8] ;  /* 0x0001c80001207983 */ /* 0x001ea20000300a00 */
[----:B------:R-:W-:Y:S02]  /*508f0*/  LOP3.LUT R4, R4, 0xffbfffff, RZ, 0xc0, !PT ;  /* 0xffbfffff04047812 */ /* 0x000fe400078ec0ff */
[----:B------:R-:W-:-:S05]  /*50900*/  PRMT R2, R21, 0x7773, RZ ;  /* 0x0000777315027816 */ /* 0x000fca00000000ff */
[----:B----4-:R0:W-:Y:S04]  /*50910*/  @P1 STG.E.U8 desc[UR40][R36.64], R2 ;  /* 0x0000000224001986 */ /* 0x0101e8000c101128 */
[----:B------:R-:W-:Y:S02]  /*50920*/  @P4 LOP3.LUT R4, R4, 0x400000, RZ, 0xfc, !PT ;  /* 0x0040000004044812 */ /* 0x000fe400078efcff */
[----:B------:R-:W-:Y:S01]  /*50930*/  LOP3.LUT P4, RZ, R28, 0x80000000, RZ, 0xc0, !PT ;  /* 0x800000001cff7812 */ /* 0x000fe2000788c0ff */
[----:B0-----:R-:W3:Y:S01]  /*50940*/  LDL.LU.64 R36, [R1+0x1c0] ;  /* 0x0001c00001247983 */ /* 0x001ee20000300a00 */
        /* <DEDUP_REMOVED lines=15> */
[----:B------:R-:W4:Y:S04]  /*50a40*/  LDL.LU.64 R26, [R1+0x1b8] ;  /* 0x0001b800011a7983 */ /* 0x000f280000300a00 */
[----:B------:R-:W4:Y:S04]  /*50a50*/  LDL.LU.64 R34, [R1+0x1b0] ;  /* 0x0001b00001227983 */ /* 0x000f280000300a00 */
[----:B------:R-:W4:Y:S04]  /*50a60*/  LDL.LU.64 R22, [R1+0x1a8] ;  /* 0x0001a80001167983 */ /* 0x000f280000300a00 */
[----:B------:R-:W4:Y:S01]  /*50a70*/  LDL.LU.64 R20, [R1+0x1a0] ;  /* 0x0001a00001147983 */ /* 0x000f220000300a00 */
[----:B------:R-:W-:-:S03]  /*50a80*/  PRMT R2, R10, 0x7772, RZ ;  /* 0x000077720a027816 */ /* 0x000fc600000000ff */
[----:B------:R-:W4:Y:S04]  /*50a90*/  LDL.LU R18, [R1+0xe0] ;  /* 0x0000e00001127983 */ /* 0x000f280000300800 */
[----:B------:R0:W-:Y:S02]  /*50aa0*/  @P2 STG.E.U8 desc[UR40][R16.64], R2 ;  /* 0x0000000210002986 */ /* 0x0001e4000c101128 */
[----:B0-----:R-:W-:Y:S02]  /*50ab0*/  PRMT R2, R10, 0x7773, RZ ;  /* 0x000077730a027816 */ /* 0x001fe400000000ff */
[----:B------:R-:W4:Y:S04]  /*50ac0*/  LDL.LU.64 R16, [R1+0x198] ;  /* 0x0001980001107983 */ /* 0x000f280000300a00 */
[----:B------:R0:W-:Y:S02]  /*50ad0*/  @P3 STG.E.U8 desc[UR40][R14.64], R2 ;  /* 0x000000020e003986 */ /* 0x0001e4000c101128 */
[----:B0-----:R-:W-:-:S02]  /*50ae0*/  PRMT R2, R11, 0x7772, RZ ;  /* 0x000077720b027816 */ /* 0x001fc400000000ff */
[----:B------:R-:W4:Y:S04]  /*50af0*/  LDL.LU.64 R14, [R1+0x190] ;  /* 0x00019000010e7983 */ /* 0x000f280000300a00 */
[----:B------:R0:W-:Y:S04]  /*50b00*/  @P4 STG.E.U8 desc[UR40][R12.64], R2 ;  /* 0x000000020c004986 */ /* 0x0001e8000c101128 */
[----:B------:R-:W4:Y:S04]  /*50b10*/  LDL.LU R7, [R1+0xe4] ;  /* 0x0000e40001077983 */ /* 0x000f280000300800 */
[----:B0-----:R-:W4:Y:S01]  /*50b20*/  LDL.LU.64 R12, [R1+0x188] ;  /* 0x00018800010c7983 */ /* 0x001f220000300a00 */
[----:B------:R-:W-:-:S03]  /*50b30*/  PRMT R2, R11, 0x7773, RZ ;  /* 0x000077730b027816 */ /* 0x000fc600000000ff */
[----:B------:R-:W4:Y:S01]  /*50b40*/  LDL.LU.64 R10, [R1+0x180] ;  /* 0x00018000010a7983 */ /* 0x000f220000300a00 */
[----:B------:R-:W-:-:S03]  /*50b50*/  LOP3.LUT P4, RZ, R4, 0x8000000, RZ, 0xc0, !PT ;  /* 0x0800000004ff7812 */ /* 0x000fc6000788c0ff */
[----:B------:R-:W4:Y:S10]  /*50b60*/  LDL.LU R25, [R1+0xe8] ;  /* 0x0000e80001197983 */ /* 0x000f340000300800 */
[----:B------:R0:W-:Y:S01]  /*50b70*/  @P4 STG.E.U8 desc[UR40][R8.64], R2 ;  /* 0x0000000208004986 */ /* 0x0001e2000c101128 */
[----:B------:R-:W-:-:S02]  /*50b80*/  LOP3.LUT P4, RZ, R4, 0x4000000, RZ, 0xc0, !PT ;  /* 0x0400000004ff7812 */ /* 0x000fc4000788c0ff */
        /* <DEDUP_REMOVED lines=9> */
[----:B------:R-:W-:Y:S02]  /*50c20*/  PRMT R2, R6, 0x7772, RZ ;  /* 0x0000777206027816 */ /* 0x000fe400000000ff */
[----:B------:R-:W-:-:S09]  /*50c30*/  LOP3.LUT P5, RZ, R28, 0x8000000, RZ, 0xc0, !PT ;  /* 0x080000001cff7812 */ /* 0x000fd200078ac0ff */
[----:B----4-:R0:W-:Y:S01]  /*50c40*/  @P4 STG.E.U8 desc[UR40][R26.64], R2 ;  /* 0x000000021a004986 */ /* 0x0101e2000c101128 */
        /* <DEDUP_REMOVED lines=10> */
[----:B------:R-:W-:Y:S02]  /*50cf0*/  LOP3.LUT P6, RZ, R28, 0x4000000, RZ, 0xc0, !PT ;  /* 0x040000001cff7812 */ /* 0x000fe400078cc0ff */
[----:B0-----:R-:W-:-:S09]  /*50d00*/  PRMT R2, R30, 0x7772, RZ ;  /* 0x000077721e027816 */ /* 0x001fd200000000ff */
[----:B------:R0:W-:Y:S01]  /*50d10*/  @P4 STG.E.U8 desc[UR40][R16.64], R2 ;  /* 0x0000000210004986 */ /* 0x0001e2000c101128 */
[----:B------:R-:W-:Y:S02]  /*50d20*/  LOP3.LUT P0, RZ, R28, 0x2000000, RZ, 0xc0, !PT ;  /* 0x020000001cff7812 */ /* 0x000fe4000780c0ff */
[----:B0-----:R-:W-:-:S05]  /*50d30*/  PRMT R2, R30, 0x7773, RZ ;  /* 0x000077731e027816 */ /* 0x001fca00000000ff */
[----:B------:R0:W-:Y:S02]  /*50d40*/  @P5 STG.E.U8 desc[UR40][R14.64], R2 ;  /* 0x000000020e005986 */ /* 0x0001e4000c101128 */
[----:B0-----:R-:W-:-:S05]  /*50d50*/  PRMT R2, R18, 0x7770, RZ ;  /* 0x0000777012027816 */ /* 0x001fca00000000ff */
[----:B------:R0:W-:Y:S04]  /*50d60*/  @P6 STG.E.U8 desc[UR40][R12.64], R2 ;  /* 0x000000020c006986 */ /* 0x0001e8000c101128 */
[----:B------:R-:W-:Y:S01]  /*50d70*/  STL [R1+0x1680], R18 ;  /* 0x0016801201007387 */ /* 0x000fe20000100800 */
[----:B0-----:R-:W-:-:S05]  /*50d80*/  PRMT R2, R18, 0x7771, RZ ;  /* 0x0000777112027816 */ /* 0x001fca00000000ff */
[----:B------:R0:W-:Y:S04]  /*50d90*/  @P0 STG.E.U8 desc[UR40][R10.64], R2 ;  /* 0x000000020a000986 */ /* 0x0001e8000c101128 */
[----:B0-----:R-:W4:Y:S01]  /*50da0*/  LDL.LU.64 R10, [R1+0x990] ;  /* 0x00099000010a7983 */ /* 0x001f220000300a00 */
[C---:B------:R-:W-:Y:S02]  /*50db0*/  LOP3.LUT P1, RZ, R28.reuse, 0x1000000, RZ, 0xc0, !PT ;  /* 0x010000001cff7812 */ /* 0x040fe4000782c0ff */
[C---:B------:R-:W-:Y:S01]  /*50dc0*/  LOP3.LUT P2, RZ, R28.reuse, 0x800000, RZ, 0xc0, !PT ;  /* 0x008000001cff7812 */ /* 0x040fe2000784c0ff */
[----:B------:R-:W4:Y:S01]  /*50dd0*/  LDL.LU.64 R20, [R1+0x998] ;  /* 0x0009980001147983 */ /* 0x000f220000300a00 */
[C---:B------:R-:W-:Y:S02]  /*50de0*/  PRMT R2, R7.reuse, 0x7770, RZ ;  /* 0x0000777007027816 */ /* 0x040fe400000000ff */
[----:B------:R-:W-:Y:S01]  /*50df0*/  LOP3.LUT P3, RZ, R28, 0x400000, RZ, 0xc0, !PT ;  /* 0x004000001cff7812 */ /* 0x000fe2000786c0ff */
[----:B------:R-:W4:Y:S04]  /*50e00*/  LDL.LU.64 R16, [R1+0x9a0] ;  /* 0x0009a00001107983 */ /* 0x000f280000300a00 */
[----:B------:R-:W4:Y:S04]  /*50e10*/  LDL.LU.64 R14, [R1+0x9a8] ;  /* 0x0009a800010e7983 */ /* 0x000f280000300a00 */
[----:B---3--:R0:W-:Y:S02]  /*50e20*/  @P1 STG.E.U8 desc[UR40][R36.64], R2 ;  /* 0x0000000224001986 */ /* 0x0081e4000c101128 */
[----:B0-----:R-:W-:-:S05]  /*50e30*/  PRMT R2, R7, 0x7771, RZ ;  /* 0x0000777107027816 */ /* 0x001fca00000000ff */
[----:B------:R0:W-:Y:S02]  /*50e40*/  @P2 STG.E.U8 desc[UR40][R8.64], R2 ;  /* 0x0000000208002986 */ /* 0x0001e4000c101128 */
[----:B0-----:R-:W-:Y:S02]  /*50e50*/  PRMT R2, R25, 0x7770, RZ ;  /* 0x0000777019027816 */ /* 0x001fe400000000ff */
[----:B------:R-:W3:Y:S04]  /*50e60*/  LDL.LU.64 R8, [R1+0x9b0] ;  /* 0x0009b00001087983 */ /* 0x000ee80000300a00 */
[----:B--2---:R0:W-:Y:S04]  /*50e70*/  @P3 STG.E.U8 desc[UR40][R32.64], R2 ;  /* 0x0000000220003986 */ /* 0x0041e8000c101128 */
[----:B0-----:R-:W2:Y:S04]  /*50e80*/  LDL.LU.64 R32, [R1+0x9b8] ;  /* 0x0009b80001207983 */ /* 0x001ea80000300a00 */
[----:B------:R-:W2:Y:S04]  /*50e90*/  LDL.LU R12, [R1+0xec] ;  /* 0x0000ec00010c7983 */ /* 0x000ea80000300800 */
[----:B------:R-:W3:Y:S04]  /*50ea0*/  LDL.LU R13, [R1+0x170] ;  /* 0x00017000010d7983 */ /* 0x000ee80000300800 */
[----:B------:R-:W3:Y:S01]  /*50eb0*/  LDL.LU R24, [R1+0x174] ;  /* 0x0001740001187983 */ /* 0x000ee20000300800 */
[----:B------:R-:W-:-:S02]  /*50ec0*/  LOP3.LUT P0, RZ, R28, 0x200000, RZ, 0xc0, !PT ;  /* 0x002000001cff7812 */ /* 0x000fc4000780c0ff */
[----:B------:R-:W-:Y:S01]  /*50ed0*/  PRMT R2, R25, 0x7771, RZ ;  /* 0x0000777119027816 */ /* 0x000fe200000000ff */
[----:B------:R-:W3:Y:S01]  /*50ee0*/  LDL.LU R6, [R1+0x178] ;  /* 0x0001780001067983 */ /* 0x000ee20000300800 */
[----:B------:R-:W-:Y:S02]  /*50ef0*/  LOP3.LUT P4, RZ, R28, 0x200, RZ, 0xc0, !PT ;  /* 0x000002001cff7812 */ /* 0x000fe4000788c0ff */
[----:B------:R-:W-:-:S11]  /*50f00*/  LOP3.LUT R4, R4, 0xffffefff, RZ, 0xc0, !PT ;  /* 0xffffefff04047812 */ /* 0x000fd600078ec0ff */
[----:B------:R-:W-:Y:S02]  /*50f10*/  @P4 LOP3.LUT R4, R4, 0x1000, RZ, 0xfc, !PT ;  /* 0x0000100004044812 */ /* 0x000fe400078efcff */
[----:B------:R-:W-:Y:S02]  /*50f20*/  LOP3.LUT P4, RZ, R28, 0x400, RZ, 0xc0, !PT ;  /* 0x000004001cff7812 */ /* 0x000fe4000788c0ff */
[----:B------:R-:W-:-:S11]  /*50f30*/  LOP3.LUT R4, R4, 0xffffdfff, RZ, 0xc0, !PT ;  /* 0xffffdfff04047812 */ /* 0x000fd600078ec0ff */
[----:B------:R-:W-:Y:S01]  /*50f40*/  @P4 LOP3.LUT R4, R4, 0x2000, RZ, 0xfc, !PT ;  /* 0x0000200004044812 */ /* 0x000fe200078efcff */
[----:B----4-:R0:W-:Y:S04]  /*50f50*/  @P0 STG.E.U8 desc[UR40][R10.64], R2 ;  /* 0x000000020a000986 */ /* 0x0101e8000c101128 */
[----:B0-----:R-:W4:Y:S01]  /*50f60*/  LDL.LU R10, [R1+0x17c] ;  /* 0x00017c00010a7983 */ /* 0x001f220000300800 */
[----:B------:R-:W-:-:S03]  /*50f70*/  IMAD.MOV.U32 R11, RZ, RZ, R31 ;  /* 0x000000ffff0b7224 */ /* 0x000fc600078e001f */
[----:B------:R-:W4:Y:S01]  /*50f80*/  LDL.LU.64 R30, [R1+0x9c0] ;  /* 0x0009c000011e7983 */ /* 0x000f220000300a00 */
[----:B------:R-:W-:Y:S02]  /*50f90*/  LOP3.LUT P4, RZ, R28, 0x800, RZ, 0xc0, !PT ;  /* 0x000008001cff7812 */ /* 0x000fe4000788c0ff */
[----:B------:R-:W-:Y:S01]  /*50fa0*/  LOP3.LUT R4, R4, 0xffffbfff, RZ, 0xc0, !PT ;  /* 0xffffbfff04047812 */ /* 0x000fe200078ec0ff */
[----:B------:R-:W4:Y:S01]  /*50fb0*/  LDL.LU.64 R18, [R1+0x9c8] ;  /* 0x0009c80001127983 */ /* 0x000f220000300a00 */
[C---:B------:R-:W-:Y:S02]  /*50fc0*/  LOP3.LUT P1, RZ, R28.reuse, 0x100000, RZ, 0xc0, !PT ;  /* 0x001000001cff7812 */ /* 0x040fe4000782c0ff */
[C---:B------:R-:W-:Y:S01]  /*50fd0*/  LOP3.LUT P2, RZ, R28.reuse, 0x80000, RZ, 0xc0, !PT ;  /* 0x000800001cff7812 */ /* 0x040fe2000784c0ff */
[----:B------:R-:W4:Y:S01]  /*50fe0*/  LDL.LU R3, [R1+0x164] ;  /* 0x0001640001037983 */ /* 0x000f220000300800 */
[----:B------:R-:W-:-:S03]  /*50ff0*/  LOP3.LUT P3, RZ, R28, 0x40000, RZ, 0xc0, !PT ;  /* 0x000400001cff7812 */ /* 0x000fc6000786c0ff */
[----:B------:R-:W4:Y:S02]  /*51000*/  LDL.LU.64 R36, [R1+0x9e0] ;  /* 0x0009e00001247983 */ /* 0x000f240000300a00 */
[----:B------:R-:W-:Y:S02]  /*51010*/  @P4 LOP3.LUT R4, R4, 0x4000, RZ, 0xfc, !PT ;  /* 0x0000400004044812 */ /* 0x000fe400078efcff */
[----:B------:R-:W-:Y:S01]  /*51020*/  LOP3.LUT P4, RZ, R28, 0x1000, RZ, 0xc0, !PT ;  /* 0x000010001cff7812 */ /* 0x000fe2000788c0ff */
[----:B------:R-:W4:Y:S01]  /*51030*/  LDL.LU R0, [R1+0x168] ;  /* 0x0001680001007983 */ /* 0x000f220000300800 */
        /* <DEDUP_REMOVED lines=15> */
[----:B--2---:R-:W-:-:S05]  /*51130*/  PRMT R2, R12, 0x7770, RZ ;  /* 0x000077700c027816 */ /* 0x004fca00000000ff */
[----:B------:R0:W-:Y:S02]  /*51140*/  @P1 STG.E.U8 desc[UR40][R20.64], R2 ;  /* 0x0000000214001986 */ /* 0x0001e4000c101128 */
[----:B0-----:R-:W-:-:S05]  /*51150*/  PRMT R2, R12, 0x7771, RZ ;  /* 0x000077710c027816 */ /* 0x001fca00000000ff */
[----:B------:R3:W-:Y:S02]  /*51160*/  @P2 STG.E.U8 desc[UR40][R16.64], R2 ;  /* 0x0000000210002986 */ /* 0x0007e4000c101128 */
[----:B---3--:R-:W-:-:S05]  /*51170*/  PRMT R2, R13, 0x7770, RZ ;  /* 0x000077700d027816 */ /* 0x008fca00000000ff */
[----:B------:R0:W-:Y:S02]  /*51180*/  @P3 STG.E.U8 desc[UR40][R14.64], R2 ;  /* 0x000000020e003986 */ /* 0x0001e4000c101128 */
[----:B0-----:R-:W-:-:S05]  /*51190*/  PRMT R2, R13, 0x7771, RZ ;  /* 0x000077710d027816 */ /* 0x001fca00000000ff */
[----:B------:R0:W-:Y:S01]  /*511a0*/  @P4 STG.E.U8 desc[UR40][R8.64], R2 ;  /* 0x0000000208004986 */ /* 0x0001e2000c101128 */
[----:B------:R-:W-:-:S03]  /*511b0*/  LOP3.LUT P4, RZ, R4, 0x80000, RZ, 0xc0, !PT ;  /* 0x0008000004ff7812 */ /* 0x000fc6000788c0ff */
[----:B------:R1:W-:Y:S01]  /*511c0*/  STL.64 [R1+0x1658], R12 ;  /* 0x0016580c01007387 */ /* 0x0003e20000100a00 */
[----:B0-----:R-:W-:-:S03]  /*511d0*/  PRMT R2, R24, 0x7770, RZ ;  /* 0x0000777018027816 */ /* 0x001fc600000000ff */
[----:B-1----:R-:W2:Y:S04]  /*511e0*/  LDL.LU.64 R12, [R1+0x9d8] ;  /* 0x0009d800010c7983 */ /* 0x002ea80000300a00 */
[----:B------:R-:W3:Y:S04]  /*511f0*/  LDL.LU.64 R26, [R1+0x9e8] ;  /* 0x0009e800011a7983 */ /* 0x000ee80000300a00 */
[----:B------:R-:W2:Y:S04]  /*51200*/  LDL.LU.64 R34, [R1+0x9f0] ;  /* 0x0009f00001227983 */ /* 0x000ea80000300a00 */
[----:B------:R-:W2:Y:S04]  /*51210*/  LDL.LU R20, [R1+0x16c] ;  /* 0x00016c0001147983 */ /* 0x000ea80000300800 */
[----:B------:R-:W2:Y:S04]  /*51220*/  LDL.LU.64 R22, [R1+0x9f8] ;  /* 0x0009f80001167983 */ /* 0x000ea80000300a00 */
[----:B------:R-:W2:Y:S04]  /*51230*/  LDL.LU.64 R16, [R1+0xa00] ;  /* 0x000a000001107983 */ /* 0x000ea80000300a00 */
[----:B------:R-:W2:Y:S04]  /*51240*/  LDL.LU.64 R14, [R1+0xa08] ;  /* 0x000a0800010e7983 */ /* 0x000ea80000300a00 */
[----:B------:R0:W-:Y:S04]  /*51250*/  @P4 STG.E.U8 desc[UR40][R32.64], R2 ;  /* 0x0000000220004986 */ /* 0x0001e8000c101128 */
[----:B------:R-:W2:Y:S04]  /*51260*/  LDL.LU.64 R8, [R1+0xa10] ;  /* 0x000a100001087983 */ /* 0x000ea80000300a00 */
[----:B------:R1:W-:Y:S01]  /*51270*/  STL.64 [R1+0x1668], R24 ;  /* 0x0016681801007387 */ /* 0x0003e20000100a00 */
[----:B0-----:R-:W-:-:S03]  /*51280*/  PRMT R2, R24, 0x7771, RZ ;  /* 0x0000777118027816 */ /* 0x001fc600000000ff */
[----:B-1----:R-:W2:Y:S01]  /*51290*/  LDL.LU.64 R24, [R1+0x9d0] ;  /* 0x0009d00001187983 */ /* 0x002ea20000300a00 */
[----:B------:R-:W-:-:S03]  /*512a0*/  LOP3.LUT P4, RZ, R4, 0x40000, RZ, 0xc0, !PT ;  /* 0x0004000004ff7812 */ /* 0x000fc6000788c0ff */
[----:B------:R-:W3:Y:S10]  /*512b0*/  LDL.LU.64 R32, [R1+0xa18] ;  /* 0x000a180001207983 */ /* 0x000ef40000300a00 */
[----:B----4-:R0:W-:Y:S04]  /*512c0*/  @P4 STG.E.U8 desc[UR40][R30.64], R2 ;  /* 0x000000021e004986 */ /* 0x0101e8000c101128 */
[----:B0-----:R-:W4:Y:S01]  /*512d0*/  LDL.LU.64 R30, [R1+0xa20] ;  /* 0x000a2000011e7983 */ /* 0x001f220000300a00 */
[----:B------:R-:W-:-:S02]  /*512e0*/  LOP3.LUT P4, RZ, R4, 0x20000, RZ, 0xc0, !PT ;  /* 0x0002000004ff7812 */ /* 0x000fc4000788c0ff */
[----:B------:R-:W-:-:S11]  /*512f0*/  PRMT R2, R6, 0x7770, RZ ;  /* 0x0000777006027816 */ /* 0x000fd600000000ff */
[----:B------:R0:W-:Y:S01]  /*51300*/  @P4 STG.E.U8 desc[UR40][R18.64], R2 ;  /* 0x0000000212004986 */ /* 0x0001e2000c101128 */
[----:B------:R-:W-:Y:S02]  /*51310*/  LOP3.LUT P4, RZ, R4, 0x10000, RZ, 0xc0, !PT ;  /* 0x0001000004ff7812 */ /* 0x000fe4000788c0ff */
[----:B0-----:R-:W-:Y:S01]  /*51320*/  PRMT R2, R6, 0x7771, RZ ;  /* 0x0000777106027816 */ /* 0x001fe200000000ff */
[----:B------:R-:W4:Y:S01]  /*51330*/  LDL.LU R18, [R1+0x1680] ;  /* 0x0016800001127983 */ /* 0x000f220000300800 */
[C---:B------:R-:W-:Y:S02]  /*51340*/  LOP3.LUT P5, RZ, R28.reuse, 0x100, RZ, 0xc0, !PT ;  /* 0x000001001cff7812 */ /* 0x040fe400078ac0ff */
[C---:B------:R-:W-:Y:S02]  /*51350*/  LOP3.LUT P6, RZ, R28.reuse, 0x80, RZ, 0xc0, !PT ;  /* 0x000000801cff7812 */ /* 0x040fe400078cc0ff */
[C---:B------:R-:W-:Y:S02]  /*51360*/  LOP3.LUT P0, RZ, R28.reuse, 0x40, RZ, 0xc0, !PT ;  /* 0x000000401cff7812 */ /* 0x040fe4000780c0ff */
[----:B------:R-:W-:-:S02]  /*51370*/  LOP3.LUT P1, RZ, R28, 0x20, RZ, 0xc0, !PT ;  /* 0x000000201cff7812 */ /* 0x000fc4000782c0ff */
[C---:B------:R-:W-:Y:S02]  /*51380*/  LOP3.LUT P2, RZ, R28.reuse, 0x10, RZ, 0xc0, !PT ;  /* 0x000000101cff7812 */ /* 0x040fe4000784c0ff */
[----:B------:R-:W-:Y:S01]  /*51390*/  LOP3.LUT P3, RZ, R28, 0x8, RZ, 0xc0, !PT ;  /* 0x000000081cff7812 */ /* 0x000fe2000786c0ff */
[----:B------:R-:W-:Y:S04]  /*513a0*/  STL.64 [R1+0x1670], R6 ;  /* 0x0016700601007387 */ /* 0x000fe80000100a00 */
[----:B------:R-:W-:Y:S04]  /*513b0*/  STL.64 [R1+0x1678], R10 ;  /* 0x0016780a01007387 */ /* 0x000fe80000100a00 */
        /* <DEDUP_REMOVED lines=12> */
[----:B------:R0:W-:Y:S02]  /*51480*/  @P4 STG.E.U8 desc[UR40][R34.64], R2 ;  /* 0x0000000222004986 */ /* 0x0001e4000c101128 */
[C---:B0-----:R-:W-:Y:S02]  /*51490*/  PRMT R2, R3.reuse, 0x7770, RZ ;  /* 0x0000777003027816 */ /* 0x041fe400000000ff */
[----:B------:R-:W2:Y:S04]  /*514a0*/  LDL.LU.64 R34, [R1+0xa28] ;  /* 0x000a280001227983 */ /* 0x000ea80000300a00 */
[----:B------:R0:W-:Y:S02]  /*514b0*/  @P5 STG.E.U8 desc[UR40][R22.64], R2 ;  /* 0x0000000216005986 */ /* 0x0001e4000c101128 */
[----:B0-----:R-:W-:-:S02]  /*514c0*/  PRMT R2, R3, 0x7771, RZ ;  /* 0x0000777103027816 */ /* 0x001fc400000000ff */
[----:B------:R-:W3:Y:S04]  /*514d0*/  LDL.LU.64 R22, [R1+0xa30] ;  /* 0x000a300001167983 */ /* 0x000ee80000300a00 */
        /* <DEDUP_REMOVED lines=8> */
[----:B----4-:R0:W-:Y:S04]  /*51560*/  @P3 STG.E.U8 desc[UR40][R30.64], R2 ;  /* 0x000000021e003986 */ /* 0x0101e8000c101128 */
[----:B0-----:R-:W4:Y:S04]  /*51570*/  LDL.LU.64 R30, [R1+0xa38] ;  /* 0x000a3800011e7983 */ /* 0x001f280000300a00 */
[----:B------:R-:W2:Y:S04]  /*51580*/  LDL.LU.64 R16, [R1+0xa40] ;  /* 0x000a400001107983 */ /* 0x000ea80000300a00 */
[----:B------:R-:W2:Y:S04]  /*51590*/  LDL.LU.64 R14, [R1+0xa48] ;  /* 0x000a4800010e7983 */ /* 0x000ea80000300a00 */
[----:B------:R-:W2:Y:S04]  /*515a0*/  LDL.LU.64 R32, [R1+0xa50] ;  /* 0x000a500001207983 */ /* 0x000ea80000300a00 */
[----:B------:R-:W2:Y:S04]  /*515b0*/  LDL.LU R21, [R1+0x150] ;  /* 0x0001500001157983 */ /* 0x000ea80000300800 */
[----:B------:R-:W3:Y:S04]  /*515c0*/  LDL.LU R8, [R1+0x154] ;  /* 0x0001540001087983 */ /* 0x000ee80000300800 */
[----:B------:R-:W3:Y:S04]  /*515d0*/  LDL.LU R9, [R1+0x158] ;  /* 0x0001580001097983 */ /* 0x000ee80000300800 */
[----:B------:R-:W3:Y:S04]  /*515e0*/  LDL.LU R19, [R1+0x15c] ;  /* 0x00015c0001137983 */ /* 0x000ee80000300800 */
[----:B------:R-:W3:Y:S04]  /*515f0*/  LDL.LU.64 R10, [R1+0xa58] ;  /* 0x000a5800010a7983 */ /* 0x000ee80000300a00 */
[----:B------:R-:W3:Y:S01]  /*51600*/  LDL.LU.64 R6, [R1+0xa60] ;  /* 0x000a600001067983 */ /* 0x000ee20000300a00 */
[----:B------:R-:W-:-:S02]  /*51610*/  LOP3.LUT P4, RZ, R29, 0x400000, RZ, 0xc0, !PT ;  /* 0x004000001dff7812 */ /* 0x000fc4000788c0ff */
[----:B------:R-:W-:Y:S01]  /*51620*/  LOP3.LUT R4, R4, 0xffffffef, RZ, 0xc0, !PT ;  /* 0xffffffef04047812 */ /* 0x000fe200078ec0ff */
[----:B------:R-:W4:Y:S01]  /*51630*/  LDL.LU.64 R24, [R1+0xa68] ;  /* 0x000a680001187983 */ /* 0x000f220000300a00 */
[C---:B------:R-:W-:Y:S02]  /*51640*/  LOP3.LUT P0, RZ, R28.reuse, 0x4, RZ, 0xc0, !PT ;  /* 0x000000041cff7812 */ /* 0x040fe4000780c0ff */
        /* <DEDUP_REMOVED lines=20> */
[----:B------:R-:W-:-:S09]  /*51790*/  LOP3.LUT P2, RZ, R28, 0x1, RZ, 0xc0, !PT ;  /* 0x000000011cff7812 */ /* 0x000fd2000784c0ff */
[----:B------:R-:W-:Y:S02]  /*517a0*/  @P4 LOP3.LUT R4, R4, 0x400, RZ, 0xfc, !PT ;  /* 0x0000040004044812 */ /* 0x000fe400078efcff */
[C---:B------:R-:W-:Y:S02]  /*517b0*/  LOP3.LUT P4, RZ, R29.reuse, 0x20000000, RZ, 0xc0, !PT ;  /* 0x200000001dff7812 */ /* 0x040fe4000788c0ff */
[----:B------:R-:W-:Y:S02]  /*517c0*/  LOP3.LUT P3, RZ, R29, 0x80000000, RZ, 0xc0, !PT ;  /* 0x800000001dff7812 */ /* 0x000fe4000786c0ff */
[----:B------:R-:W-:-:S09]  /*517d0*/  LOP3.LUT R4, R4, 0xfffff7ff, RZ, 0xc0, !PT ;  /* 0xfffff7ff04047812 */ /* 0x000fd200078ec0ff */
[----:B------:R-:W-:Y:S02]  /*517e0*/  @P4 LOP3.LUT R4, R4, 0x800, RZ, 0xfc, !PT ;  /* 0x0000080004044812 */ /* 0x000fe400078efcff */
[----:B------:R-:W-:Y:S02]  /*517f0*/  LOP3.LUT P4, RZ, R29, 0x40000000, RZ, 0xc0, !PT ;  /* 0x400000001dff7812 */ /* 0x000fe4000788c0ff */
[----:B--2---:R-:W-:-:S05]  /*51800*/  PRMT R2, R21, 0x7770, RZ ;  /* 0x0000777015027816 */ /* 0x004fca00000000ff */
[----:B------:R0:W-:Y:S02]  /*51810*/  @P0 STG.E.U8 desc[UR40][R34.64], R2 ;  /* 0x0000000222000986 */ /* 0x0001e4000c101128 */
[----:B0-----:R-:W-:-:S05]  /*51820*/  PRMT R2, R21, 0x7771, RZ ;  /* 0x0000777115027816 */ /* 0x001fca00000000ff */
[----:B---3--:R0:W-:Y:S02]  /*51830*/  @P1 STG.E.U8 desc[UR40][R22.64], R2 ;  /* 0x0000000216001986 */ /* 0x0081e4000c101128 */
[----:B0-----:R-:W-:-:S05]  /*51840*/  PRMT R2, R8, 0x7770, RZ ;  /* 0x0000777008027816 */ /* 0x001fca00000000ff */
[----:B----4-:R0:W-:Y:S02]  /*51850*/  @P2 STG.E.U8 desc[UR40][R30.64], R2 ;  /* 0x000000021e002986 */ /* 0x0101e4000c101128 */
[----:B0-----:R-:W-:Y:S02]  /*51860*/  PRMT R2, R8, 0x7771, RZ ;  /* 0x0000777108027816 */ /* 0x001fe400000000ff */
[----:B------:R-:W2:Y:S04]  /*51870*/  LDL.LU.64 R30, [R1+0xa78] ;  /* 0x000a7800011e7983 */ /* 0x000ea80000300a00 */
[----:B------:R0:W-:Y:S04]  /*51880*/  @P3 STG.E.U8 desc[UR40][R16.64], R2 ;  /* 0x0000000210003986 */ /* 0x0001e8000c101128 */
        /* <DEDUP_REMOVED lines=21> */
[----:B------:R-:W-:-:S11]  /*519e0*/  PRMT R2, R18, 0x7772, RZ ;  /* 0x0000777212027816 */ /* 0x000fd600000000ff */
[----:B------:R0:W-:Y:S01]  /*519f0*/  @P4 STG.E.U8 desc[UR40][R24.64], R2 ;  /* 0x0000000218004986 */ /* 0x0001e2000c101128 */
[----:B------:R-:W-:-:S03]  /*51a00*/  LOP3.LUT P4, RZ, R4, 0x80, RZ, 0xc0, !PT ;  /* 0x0000008004ff7812 */ /* 0x000fc6000788c0ff */
[----:B0-----:R-:W3:Y:S01]  /*51a10*/  LDL.LU.64 R24, [R1+0x1668] ;  /* 0x0016680001187983 */ /* 0x001ee20000300a00 */
[----:B------:R-:W-:-:S03]  /*51a20*/  PRMT R2, R18, 0x7773, RZ ;  /* 0x0000777312027816 */ /* 0x000fc600000000ff */
[----:B------:R-:W3:Y:S06]  /*51a30*/  LDL.LU R18, [R1+0x1660] ;  /* 0x0016600001127983 */ /* 0x000eec0000300800 */
[----:B------:R0:W-:Y:S04]  /*51a40*/  @P4 STG.E.U8 desc[UR40][R12.64], R2 ;  /* 0x000000020c004986 */ /* 0x0001e8000c101128 */
[----:B0-----:R-:W4:Y:S01]  /*51a50*/  LDL.LU.64 R12, [R1+0x1658] ;  /* 0x00165800010c7983 */ /* 0x001f220000300a00 */
[----:B------:R-:W-:-:S02]  /*51a60*/  LOP3.LUT P4, RZ, R4, 0x40, RZ, 0xc0, !PT ;  /* 0x0000004004ff7812 */ /* 0x000fc4000788c0ff */
[----:B--2---:R-:W-:-:S11]  /*51a70*/  PRMT R2, R7, 0x7772, RZ ;  /* 0x0000777207027816 */ /* 0x004fd600000000ff */
[----:B------:R0:W-:Y:S04]  /*51a80*/  @P4 STG.E.U8 desc[UR40][R30.64], R2 ;  /* 0x000000021e004986 */ /* 0x0001e8000c101128 */
[----:B0-----:R-:W2:Y:S01]  /*51a90*/  LDL.LU.64 R30, [R1+0x1650] ;  /* 0x00165000011e7983 */ /* 0x001ea20000300a00 */
[----:B------:R-:W-:Y:S02]  /*51aa0*/  LOP3.LUT P4, RZ, R4, 0x20, RZ, 0xc0, !PT ;  /* 0x0000002004ff7812 */ /* 0x000fe4000788c0ff */
[----:B------:R-:W-:Y:S02]  /*51ab0*/  PRMT R2, R7, 0x7773, RZ ;  /* 0x0000777307027816 */ /* 0x000fe400000000ff */
[----:B------:R-:W-:-:S09]  /*51ac0*/  LOP3.LUT P5, RZ, R29, 0x200000, RZ, 0xc0, !PT ;  /* 0x002000001dff7812 */ /* 0x000fd200078ac0ff */
[----:B---3--:R0:W-:Y:S01]  /*51ad0*/  @P4 STG.E.U8 desc[UR40][R36.64], R2 ;  /* 0x0000000224004986 */ /* 0x0081e2000c101128 */
[----:B------:R-:W-:Y:S02]  /*51ae0*/  LOP3.LUT P4, RZ, R4, 0x10, RZ, 0xc0, !PT ;  /* 0x0000001004ff7812 */ /* 0x000fe4000788c0ff */
[----:B------:R-:W-:Y:S02]  /*51af0*/  LOP3.LUT P6, RZ, R29, 0x100000, RZ, 0xc0, !PT ;  /* 0x001000001dff7812 */ /* 0x000fe400078cc0ff */
[----:B0-----:R-:W-:-:S09]  /*51b00*/  PRMT R2, R25, 0x7772, RZ ;  /* 0x0000777219027816 */ /* 0x001fd200000000ff */
        /* <DEDUP_REMOVED lines=16> */
[----:B--2---:R0:W-:Y:S04]  /*51c10*/  @P3 STG.E.U8 desc[UR40][R30.64], R2 ;  /* 0x000000021e003986 */ /* 0x0041e8000c101128 */
[----:B0-----:R-:W2:Y:S04]  /*51c20*/  LDL.LU.64 R30, [R1+0x1648] ;  /* 0x00164800011e7983 */ /* 0x001ea80000300a00 */
[----:B------:R-:W3:Y:S04]  /*51c30*/  LDL.LU.64 R32, [R1+0xac0] ;  /* 0x000ac00001207983 */ /* 0x000ee80000300a00 */
[----:B------:R-:W4:Y:S04]  /*51c40*/  LDL.LU.64 R34, [R1+0xac8] ;  /* 0x000ac80001227983 */ /* 0x000f280000300a00 */
[----:B------:R-:W2:Y:S04]  /*51c50*/  LDL.LU.64 R22, [R1+0xad0] ;  /* 0x000ad00001167983 */ /* 0x000ea80000300a00 */
[----:B------:R-:W2:Y:S04]  /*51c60*/  LDL.LU.64 R16, [R1+0xad8] ;  /* 0x000ad80001107983 */ /* 0x000ea80000300a00 */
[----:B------:R-:W2:Y:S04]  /*51c70*/  LDL.LU.64 R14, [R1+0xae0] ;  /* 0x000ae000010e7983 */ /* 0x000ea80000300a00 */
[----:B------:R-:W2:Y:S01]  /*51c80*/  LDL.LU.64 R12, [R1+0xae8] ;  /* 0x000ae800010c7983 */ /* 0x000ea20000300a00 */
        /* <DEDUP_REMOVED lines=23> */
[C---:B------:R-:W-:Y:S02]  /*51e00*/  LOP3.LUT P4, RZ, R29.reuse, 0x400, RZ, 0xc0, !PT ;  /* 0x000004001dff7812 */ /* 0x040fe4000788c0ff */
[----:B------:R-:W-:Y:S02]  /*51e10*/  LOP3.LUT R4, R4, 0xfffffff7, RZ, 0xc0, !PT ;  /* 0xfffffff704047812 */ /* 0x000fe400078ec0ff */
[C---:B------:R-:W-:Y:S02]  /*51e20*/  LOP3.LUT P1, RZ, R29.reuse, 0x4000, RZ, 0xc0, !PT ;  /* 0x000040001dff7812 */ /* 0x040fe4000782c0ff */
[C---:B------:R-:W-:Y:S02]  /*51e30*/  LOP3.LUT P2, RZ, R29.reuse, 0x2000, RZ, 0xc0, !PT ;  /* 0x000020001dff7812 */ /* 0x040fe4000784c0ff */
[----:B------:R-:W-:-:S02]  /*51e40*/  LOP3.LUT P3, RZ, R29, 0x1000, RZ, 0xc0, !PT ;  /* 0x000010001dff7812 */ /* 0x000fc4000786c0ff */
[C---:B------:R-:W-:Y:S02]  /*51e50*/  LOP3.LUT P5, RZ, R29.reuse, 0x4, RZ, 0xc0, !PT ;  /* 0x000000041dff7812 */ /* 0x040fe400078ac0ff */
[C---:B------:R-:W-:Y:S02]  /*51e60*/  LOP3.LUT P6, RZ, R29.reuse, 0x2, RZ, 0xc0, !PT ;  /* 0x000000021dff7812 */ /* 0x040fe400078cc0ff */
[----:B------:R-:W-:Y:S02]  /*51e70*/  @P4 LOP3.LUT R4, R4, 0x8, RZ, 0xfc, !PT ;  /* 0x0000000804044812 */ /* 0x000fe400078efcff */
[C---:B------:R-:W-:Y:S01]  /*51e80*/  LOP3.LUT P4, RZ, R29.reuse, 0x800, RZ, 0xc0, !PT ;  /* 0x000008001dff7812 */ /* 0x040fe2000788c0ff */
[----:B---3--:R0:W-:Y:S04]  /*51e90*/  @P0 STG.E.U8 desc[UR40][R32.64], R2 ;  /* 0x0000000220000986 */ /* 0x0081e8000c101128 */
[----:B0-----:R-:W3:Y:S01]  /*51ea0*/  LDL.LU.64 R32, [R1+0xaf0] ;  /* 0x000af00001207983 */ /* 0x001ee20000300a00 */
[----:B------:R-:W-:-:S03]  /*51eb0*/  LOP3.LUT P0, RZ, R29, 0x1, RZ, 0xc0, !PT ;  /* 0x000000011dff7812 */ /* 0x000fc6000780c0ff */
[----:B------:R-:W3:Y:S04]  /*51ec0*/  LDL.LU.64 R36, [R1+0xb00] ;  /* 0x000b000001247983 */ /* 0x000ee80000300a00 */
[----:B------:R-:W3:Y:S04]  /*51ed0*/  LDL.LU.64 R26, [R1+0xb08] ;  /* 0x000b0800011a7983 */ /* 0x000ee80000300a00 */
[----:B------:R-:W3:Y:S01]  /*51ee0*/  LDL.LU.64 R28, [R1+0xaf8] ;  /* 0x000af800011c7983 */ /* 0x000ee20000300a00 */
[----:B------:R-:W-:-:S05]  /*51ef0*/  PRMT R2, R6, 0x7772, RZ ;  /* 0x0000777206027816 */ /* 0x000fca00000000ff */
[----:B----4-:R0:W-:Y:S02]  /*51f00*/  @P1 STG.E.U8 desc[UR40][R34.64], R2 ;  /* 0x0000000222001986 */ /* 0x0101e4000c101128 */
[----:B0-----:R-:W-:Y:S02]  /*51f10*/  PRMT R2, R6, 0x7773, RZ ;  /* 0x0000777306027816 */ /* 0x001fe400000000ff */
[----:B------:R-:W4:Y:S04]  /*51f20*/  LDL.LU.64 R6, [R1+0xb10] ;  /* 0x000b100001067983 */ /* 0x000f280000300a00 */
[----:B------:R-:W4:Y:S04]  /*51f30*/  LDL.LU.64 R24, [R1+0xb18] ;  /* 0x000b180001187983 */ /* 0x000f280000300a00 */
[----:B--2---:R0:W-:Y:S04]  /*51f40*/  @P2 STG.E.U8 desc[UR40][R22.64], R2 ;  /* 0x0000000216002986 */ /* 0x0041e8000c101128 */
[----:B------:R-:W2:Y:S01]  /*51f50*/  LDL.LU.64 R34, [R1+0xb20] ;  /* 0x000b200001227983 */ /* 0x000ea20000300a00 */
[----:B0-----:R-:W-:-:S03]  /*51f60*/  PRMT R2, R10, 0x7772, RZ ;  /* 0x000077720a027816 */ /* 0x001fc600000000ff */
[----:B------:R-:W2:Y:S04]  /*51f70*/  LDL.LU.64 R22, [R1+0xb28] ;  /* 0x000b280001167983 */ /* 0x000ea80000300a00 */
[----:B------:R0:W-:Y:S02]  /*51f80*/  @P3 STG.E.U8 desc[UR40][R16.64], R2 ;  /* 0x0000000210003986 */ /* 0x0001e4000c101128 */
[----:B0-----:R-:W-:Y:S02]  /*51f90*/  PRMT R2, R10, 0x7773, RZ ;  /* 0x000077730a027816 */ /* 0x001fe400000000ff */
[----:B------:R-:W2:Y:S04]  /*51fa0*/  LDL.LU.64 R16, [R1+0xb30] ;  /* 0x000b300001107983 */ /* 0x000ea80000300a00 */
[----:B------:R0:W-:Y:S01]  /*51fb0*/  @P4 STG.E.U8 desc[UR40][R14.64], R2 ;  /* 0x000000020e004986 */ /* 0x0001e2000c101128 */
[----:B------:R-:W-:-:S03]  /*51fc0*/  LOP3.LUT P4, RZ, R4, 0x8, RZ, 0xc0, !PT ;  /* 0x0000000804ff7812 */ /* 0x000fc6000788c0ff */
[----:B0-----:R-:W2:Y:S01]  /*51fd0*/  LDL.LU.64 R14, [R1+0xb38] ;  /* 0x000b3800010e7983 */ /* 0x001ea20000300a00 */
[----:B------:R-:W-:-:S09]  /*51fe0*/  PRMT R2, R11, 0x7772, RZ ;  /* 0x000077720b027816 */ /* 0x000fd200000000ff */
[----:B------:R0:W-:Y:S04]  /*51ff0*/  @P4 STG.E.U8 desc[UR40][R12.64], R2 ;  /* 0x000000020c004986 */ /* 0x0001e8000c101128 */
[----:B0-----:R-:W2:Y:S01]  /*52000*/  LDL.LU.64 R12, [R1+0xb40] ;  /* 0x000b4000010c7983 */ /* 0x001ea20000300a00 */
[----:B------:R-:W-:-:S03]  /*52010*/  IMAD.MOV.U32 R2, RZ, RZ, R11 ;  /* 0x000000ffff027224 */ /* 0x000fc600078e000b */
[----:B------:R-:W2:Y:S01]  /*52020*/  LDL.LU.64 R10, [R1+0xb48] ;  /* 0x000b4800010a7983 */ /* 0x000ea20000300a00 */
[----:B------:R-:W-:Y:S02]  /*52030*/  LOP3.LUT P4, RZ, R4, 0x4, RZ, 0xc0, !PT ;  /* 0x0000000404ff7812 */ /* 0x000fe4000788c0ff */
[----:B------:R-:W-:Y:S02]  /*52040*/  PRMT R2, R2, 0x7773, RZ ;  /* 0x0000777302027816 */ /* 0x000fe400000000ff */
[C---:B------:R-:W-:Y:S02]  /*52050*/  LOP3.LUT P1, RZ, R30.reuse, 0x80000000, RZ, 0xc0, !PT ;  /* 0x800000001eff7812 */ /* 0x040fe4000782c0ff */
[----:B------:R-:W-:-:S07]  /*52060*/  LOP3.LUT P2, RZ, R30, 0x40000000, RZ, 0xc0, !PT ;  /* 0x400000001eff7812 */ /* 0x000fce000784c0ff */
[----:B---3--:R0:W-:Y:S01]  /*52070*/  @P4 STG.E.U8 desc[UR40][R32.64], R2 ;  /* 0x0000000220004986 */ /* 0x0081e2000c101128 */
[C---:B------:R-:W-:Y:S02]  /*52080*/  LOP3.LUT P4, RZ, R4.reuse, 0x2, RZ, 0xc0, !PT ;  /* 0x0000000204ff7812 */ /* 0x040fe4000788c0ff */
[----:B0-----:R-:W-:Y:S01]  /*52090*/  PRMT R2, R3, 0x7772, RZ ;  /* 0x0000777203027816 */ /* 0x001fe200000000ff */
[----:B------:R-:W3:Y:S10]  /*520a0*/  LDL.LU.64 R32, [R1+0xb50] ;  /* 0x000b500001207983 */ /* 0x000ef40000300a00 */
[----:B------:R0:W-:Y:S01]  /*520b0*/  @P4 STG.E.U8 desc[UR40][R28.64], R2 ;  /* 0x000000021c004986 */ /* 0x0001e2000c101128 */
        /* <DEDUP_REMOVED lines=10> */
[----:B0-----:R-:W-:-:S11]  /*52160*/  PRMT R2, R20, 0x7772, RZ ;  /* 0x0000777214027816 */ /* 0x001fd600000000ff */
[----:B------:R0:W-:Y:S01]  /*52170*/  @P4 STG.E.U8 desc[UR40][R24.64], R2 ;  /* 0x0000000218004986 */ /* 0x0001e2000c101128 */
[----:B------:R-:W-:Y:S02]  /*52180*/  LOP3.LUT P4, RZ, R5, 0x10000000, RZ, 0xc0, !PT ;  /* 0x1000000005ff7812 */ /* 0x000fe4000788c0ff */
[----:B0-----:R-:W-:-:S11]  /*52190*/  PRMT R2, R20, 0x7773, RZ ;  /* 0x0000777314027816 */ /* 0x001fd600000000ff */
[----:B--2---:R0:W-:Y:S02]  /*521a0*/  @P4 STG.E.U8 desc[UR40][R34.64], R2 ;  /* 0x0000000222004986 */ /* 0x0041e4000c101128 */
        /* <DEDUP_REMOVED lines=8> */
[----:B------:R0:W-:Y:S02]  /*52230*/  @P1 STG.E.U8 desc[UR40][R12.64], R2 ;  /* 0x000000020c001986 */ /* 0x0001e4000c101128 */
[----:B0-----:R-:W-:-:S05]  /*52240*/  PRMT R2, R9, 0x7772, RZ ;  /* 0x0000777209027816 */ /* 0x001fca00000000ff */
[----:B------:R0:W-:Y:S02]  /*52250*/  @P2 STG.E.U8 desc[UR40][R10.64], R2 ;  /* 0x000000020a002986 */ /* 0x0001e4000c101128 */
[----:B0-----:R-:W-:Y:S02]  /*52260*/  PRMT R2, R9, 0x7773, RZ ;  /* 0x0000777309027816 */ /* 0x001fe400000000ff */
[----:B------:R-:W4:Y:S01]  /*52270*/  LDL.LU.64 R8, [R1+0xb60] ;  /* 0x000b600001087983 */ /* 0x000f220000300a00 */
[C---:B------:R-:W-:Y:S02]  /*52280*/  LOP3.LUT P3, RZ, R30.reuse, 0x20000000, RZ, 0xc0, !PT ;  /* 0x200000001eff7812 */ /* 0x040fe4000786c0ff */
[C---:B------:R-:W-:Y:S01]  /*52290*/  LOP3.LUT P0, RZ, R30.reuse, 0x10000000, RZ, 0xc0, !PT ;  /* 0x100000001eff7812 */ /* 0x040fe2000780c0ff */
[----:B------:R-:W4:Y:S01]  /*522a0*/  LDL.LU.64 R20, [R1+0xb68] ;  /* 0x000b680001147983 */ /* 0x000f220000300a00 */
[----:B------:R-:W-:-:S03]  /*522b0*/  LOP3.LUT P1, RZ, R30, 0x8000000, RZ, 0xc0, !PT ;  /* 0x080000001eff7812 */ /* 0x000fc6000782c0ff */
[----:B------:R-:W4:Y:S06]  /*522c0*/  LDL.LU.64 R16, [R1+0xb70] ;  /* 0x000b700001107983 */ /* 0x000f2c0000300a00 */
[----:B---3--:R0:W-:Y:S02]  /*522d0*/  @P3 STG.E.U8 desc[UR40][R32.64], R2 ;  /* 0x0000000220003986 */ /* 0x0081e4000c101128 */
[C---:B0-----:R-:W-:Y:S02]  /*522e0*/  PRMT R2, R19.reuse, 0x7772, RZ ;  /* 0x0000777213027816 */ /* 0x041fe400000000ff */
[----:B------:R-:W3:Y:S04]  /*522f0*/  LDL.LU.64 R32, [R1+0xb78] ;  /* 0x000b780001207983 */ /* 0x000ee80000300a00 */
[----:B------:R-:W3:Y:S04]  /*52300*/  LDL.LU R10, [R1+0x140] ;  /* 0x00014000010a7983 */ /* 0x000ee80000300800 */
[----:B------:R-:W3:Y:S04]  /*52310*/  LDL.LU R11, [R1+0x144] ;  /* 0x00014400010b7983 */ /* 0x000ee80000300800 */
[----:B------:R-:W3:Y:S04]  /*52320*/  LDL.LU R12, [R1+0x148] ;  /* 0x00014800010c7983 */ /* 0x000ee80000300800 */
[----:B------:R-:W3:Y:S04]  /*52330*/  LDL.LU R13, [R1+0x14c] ;  /* 0x00014c00010d7983 */ /* 0x000ee80000300800 */
[----:B--2---:R0:W-:Y:S02]  /*52340*/  @P0 STG.E.U8 desc[UR40][R14.64], R2 ;  /* 0x000000020e000986 */ /* 0x0041e4000c101128 */
[----:B0-----:R-:W-:-:S02]  /*52350*/  PRMT R2, R19, 0x7773, RZ ;  /* 0x0000777313027816 */ /* 0x001fc400000000ff */
[----:B------:R-:W2:Y:S04]  /*52360*/  LDL.LU.64 R14, [R1+0xb80] ;  /* 0x000b8000010e7983 */ /* 0x000ea80000300a00 */
[----:B----4-:R0:W-:Y:S04]  /*52370*/  @P1 STG.E.U8 desc[UR40][R8.64], R2 ;  /* 0x0000000208001986 */ /* 0x0101e8000c101128 */
[----:B0-----:R-:W4:Y:S04]  /*52380*/  LDL.LU.64 R8, [R1+0xb88] ;  /* 0x000b880001087983 */ /* 0x001f280000300a00 */
[----:B------:R-:W2:Y:S04]  /*52390*/  LDL.LU R0, [R1+0x130] ;  /* 0x0001300001007983 */ /* 0x000ea80000300800 */
        /* <DEDUP_REMOVED lines=19> */
[C---:B------:R-:W-:Y:S01]  /*524d0*/  LOP3.LUT P4, RZ, R30.reuse, 0x400000, RZ, 0xc0, !PT ;  /* 0x004000001eff7812 */ /* 0x040fe2000788c0ff */
[----:B--2---:R0:W-:Y:S04]  /*524e0*/  STL [R1+0x1640], R6 ;  /* 0x0016400601007387 */ /* 0x0041e80000100800 */
[----:B0-----:R-:W2:Y:S01]  /*524f0*/  LDL.LU.64 R6, [R1+0xb90] ;  /* 0x000b900001067983 */ /* 0x001ea20000300a00 */
[----:B------:R-:W-:Y:S02]  /*52500*/  LOP3.LUT R5, R5, 0xfbffffff, RZ, 0xc0, !PT ;  /* 0xfbffffff05057812 */ /* 0x000fe400078ec0ff */
[----:B------:R-:W-:Y:S01]  /*52510*/  LOP3.LUT P2, RZ, R30, 0x4000000, RZ, 0xc0, !PT ;  /* 0x040000001eff7812 */ /* 0x000fe2000784c0ff */
[----:B------:R-:W2:Y:S04]  /*52520*/  LDL.LU.64 R28, [R1+0xba0] ;  /* 0x000ba000011c7983 */ /* 0x000ea80000300a00 */
[----:B------:R-:W-:-:S02]  /*52530*/  @P4 LOP3.LUT R5, R5, 0x4000000, RZ, 0xfc, !PT ;  /* 0x0400000005054812 */ /* 0x000fc400078efcff */
[C---:B------:R-:W-:Y:S01]  /*52540*/  LOP3.LUT P4, RZ, R30.reuse, 0x800000, RZ, 0xc0, !PT ;  /* 0x008000001eff7812 */ /* 0x040fe2000788c0ff */
[----:B------:R-:W2:Y:S01]  /*52550*/  LDL.LU.64 R36, [R1+0xba8] ;  /* 0x000ba80001247983 */ /* 0x000ea20000300a00 */
[----:B------:R-:W-:Y:S02]  /*52560*/  LOP3.LUT P3, RZ, R30, 0x2000000, RZ, 0xc0, !PT ;  /* 0x020000001eff7812 */ /* 0x000fe4000786c0ff */
[----:B------:R-:W-:Y:S01]  /*52570*/  LOP3.LUT R5, R5, 0xf7ffffff, RZ, 0xc0, !PT ;  /* 0xf7ffffff05057812 */ /* 0x000fe200078ec0ff */
[----:B------:R-:W2:Y:S01]  /*52580*/  LDL.LU R19, [R1+0x138] ;  /* 0x0001380001137983 */ /* 0x000ea20000300800 */
[----:B---3--:R-:W-:-:S03]  /*52590*/  PRMT R2, R10, 0x7770, RZ ;  /* 0x000077700a027816 */ /* 0x008fc600000000ff */
[----:B------:R-:W3:Y:S04]  /*525a0*/  LDL.LU.64 R26, [R1+0xbb0] ;  /* 0x000bb000011a7983 */ /* 0x000ee80000300a00 */
[----:B------:R-:W-:Y:S01]  /*525b0*/  @P4 LOP3.LUT R5, R5, 0x8000000, RZ, 0xfc, !PT ;  /* 0x0800000005054812 */ /* 0x000fe200078efcff */
[----:B------:R0:W-:Y:S01]  /*525c0*/  @P2 STG.E.U8 desc[UR40][R20.64], R2 ;  /* 0x0000000214002986 */ /* 0x0001e2000c101128 */
[----:B------:R-:W-:-:S03]  /*525d0*/  LOP3.LUT P4, RZ, R30, 0x1000000, RZ, 0xc0, !PT ;  /* 0x010000001eff7812 */ /* 0x000fc6000788c0ff */
[----:B------:R-:W3:Y:S04]  /*525e0*/  LDL.LU.64 R24, [R1+0xbb8] ;  /* 0x000bb80001187983 */ /* 0x000ee80000300a00 */
[----:B------:R-:W3:Y:S01]  /*525f0*/  LDL.LU.64 R34, [R1+0xbc0] ;  /* 0x000bc00001227983 */ /* 0x000ee20000300a00 */
[----:B0-----:R-:W-:-:S05]  /*52600*/  PRMT R2, R10, 0x7771, RZ ;  /* 0x000077710a027816 */ /* 0x001fca00000000ff */
[----:B------:R0:W-:Y:S02]  /*52610*/  @P3 STG.E.U8 desc[UR40][R16.64], R2 ;  /* 0x0000000210003986 */ /* 0x0001e4000c101128 */
[----:B0-----:R-:W-:-:S05]  /*52620*/  PRMT R2, R11, 0x7770, RZ ;  /* 0x000077700b027816 */ /* 0x001fca00000000ff */
[----:B------:R0:W-:Y:S01]  /*52630*/  @P4 STG.E.U8 desc[UR40][R32.64], R2 ;  /* 0x0000000220004986 */ /* 0x0001e2000c101128 */
[----:B------:R-:W-:-:S03]  /*52640*/  LOP3.LUT P4, RZ, R5, 0x8000000, RZ, 0xc0, !PT ;  /* 0x0800000005ff7812 */ /* 0x000fc6000788c0ff */
[----:B0-----:R-:W3:Y:S01]  /*52650*/  LDL.LU R32, [R1+0x13c] ;  /* 0x00013c0001207983 */ /* 0x001ee20000300800 */
[----:B------:R-:W-:-:S03]  /*52660*/  PRMT R2, R11, 0x7771, RZ ;  /* 0x000077710b027816 */ /* 0x000fc600000000ff */
[----:B------:R0:W-:Y:S04]  /*52670*/  STL.64 [R1+0x1630], R10 ;  /* 0x0016300a01007387 */ /* 0x0001e80000100a00 */
[----:B0-----:R-:W3:Y:S04]  /*52680*/  LDL.LU.64 R10, [R1+0xb98] ;  /* 0x000b9800010a7983 */ /* 0x001ee80000300a00 */
[----:B------:R0:W-:Y:S01]  /*52690*/  @P4 STG.E.U8 desc[UR40][R14.64], R2 ;  /* 0x000000020e004986 */ /* 0x0001e2000c101128 */
[----:B------:R-:W-:-:S03]  /*526a0*/  LOP3.LUT P4, RZ, R5, 0x4000000, RZ, 0xc0, !PT ;  /* 0x0400000005ff7812 */ /* 0x000fc6000788c0ff */
[----:B------:R-:W3:Y:S04]  /*526b0*/  LDL.LU.64 R22, [R1+0xbc8] ;  /* 0x000bc80001167983 */ /* 0x000ee80000300a00 */
[----:B------:R-:W3:Y:S01]  /*526c0*/  LDL.LU.64 R20, [R1+0xbd0] ;  /* 0x000bd00001147983 */ /* 0x000ee20000300a00 */
[----:B0-----:R-:W-:-:S03]  /*526d0*/  PRMT R2, R12, 0x7770, RZ ;  /* 0x000077700c027816 */ /* 0x001fc600000000ff */
[----:B------:R-:W3:Y:S04]  /*526e0*/  LDL.LU.64 R16, [R1+0xbd8] ;  /* 0x000bd80001107983 */ /* 0x000ee80000300a00 */
[----:B----4-:R0:W-:Y:S01]  /*526f0*/  @P4 STG.E.U8 desc[UR40][R8.64], R2 ;  /* 0x0000000208004986 */ /* 0x0101e2000c101128 */
[----:B------:R-:W-:-:S03]  /*52700*/  LOP3.LUT P4, RZ, R5, 0x2000000, RZ, 0xc0, !PT ;  /* 0x0200000005ff7812 */ /* 0x000fc6000788c0ff */
[----:B------:R-:W4:Y:S04]  /*52710*/  LDL.LU R33, [R1+0xd0] ;  /* 0x0000d00001217983 */ /* 0x000f280000300800 */
[----:B------:R-:W4:Y:S01]  /*52720*/  LDL.LU.64 R14, [R1+0xbe0] ;  /* 0x000be000010e7983 */ /* 0x000f220000300a00 */
[----:B0-----:R-:W-:-:S03]  /*52730*/  PRMT R2, R12, 0x7771, RZ ;  /* 0x000077710c027816 */ /* 0x001fc600000000ff */
[----:B------:R-:W4:Y:S04]  /*52740*/  LDL.LU.64 R8, [R1+0xbe8] ;  /* 0x000be80001087983 */ /* 0x000f280000300a00 */
[----:B--2---:R0:W-:Y:S04]  /*52750*/  @P4 STG.E.U8 desc[UR40][R6.64], R2 ;  /* 0x0000000206004986 */ /* 0x0041e8000c101128 */
[----:B0-----:R-:W2:Y:S01]  /*52760*/  LDL.LU R6, [R1+0x1640] ;  /* 0x0016400001067983 */ /* 0x001ea20000300800 */
[----:B------:R-:W-:Y:S02]  /*52770*/  LOP3.LUT P4, RZ, R5, 0x1000000, RZ, 0xc0, !PT ;  /* 0x0100000005ff7812 */ /* 0x000fe4000788c0ff */
[----:B------:R-:W-:-:S02]  /*52780*/  PRMT R2, R13, 0x7770, RZ ;  /* 0x000077700d027816 */ /* 0x000fc400000000ff */
[C---:B------:R-:W-:Y:S02]  /*52790*/  LOP3.LUT P5, RZ, R30.reuse, 0x8000, RZ, 0xc0, !PT ;  /* 0x000080001eff7812 */ /* 0x040fe400078ac0ff */
[C---:B------:R-:W-:Y:S02]  /*527a0*/  LOP3.LUT P6, RZ, R30.reuse, 0x4000, RZ, 0xc0, !PT ;  /* 0x000040001eff7812 */ /* 0x040fe400078cc0ff */
[----:B------:R-:W-:-:S05]  /*527b0*/  LOP3.LUT P0, RZ, R30, 0x2000, RZ, 0xc0, !PT ;  /* 0x000020001eff7812 */ /* 0x000fca000780c0ff */
        /* <DEDUP_REMOVED lines=11> */
[C---:B------:R-:W-:Y:S02]  /*52870*/  LOP3.LUT P1, RZ, R30.reuse, 0x1000, RZ, 0xc0, !PT ;  /* 0x000010001eff7812 */ /* 0x040fe4000782c0ff */
[C---:B------:R-:W-:Y:S02]  /*52880*/  LOP3.LUT P2, RZ, R30.reuse, 0x800, RZ, 0xc0, !PT ;  /* 0x000008001eff7812 */ /* 0x040fe4000784c0ff */
[----:B------:R-:W-:Y:S01]  /*52890*/  LOP3.LUT P3, RZ, R30, 0x400, RZ, 0xc0, !PT ;  /* 0x000004001eff7812 */ /* 0x000fe2000786c0ff */
[----:B------:R-:W-:Y:S04]  /*528a0*/  STL.64 [R1+0x1638], R12 ;  /* 0x0016380c01007387 */ /* 0x000fe80000100a00 */
[----:B------:R-:W-:Y:S01]  /*528b0*/  STL.64 [R1+0x1610], R18 ;  /* 0x0016101201007387 */ /* 0x000fe20000100a00 */
[----:B--2---:R-:W-:-:S05]  /*528c0*/  PRMT R2, R6, 0x7770, RZ ;  /* 0x0000777006027816 */ /* 0x004fca00000000ff */
        /* <DEDUP_REMOVED lines=11> */
[----:B0-----:R-:W-:-:S05]  /*52980*/  PRMT R2, R33, 0x7770, RZ ;  /* 0x0000777021027816 */ /* 0x001fca00000000ff */
        /* <DEDUP_REMOVED lines=9> */
[----:B------:R-:W4:Y:S01]  /*52a20*/  LDL.LU R4, [R1+0xdc] ;  /* 0x0000dc0001047983 */ /* 0x000f220000300800 */
[----:B------:R-:W-:-:S02]  /*52a30*/  LOP3.LUT P0, RZ, R30, 0x200, RZ, 0xc0, !PT ;  /* 0x000002001eff7812 */ /* 0x000fc4000780c0ff */
[----:B------:R-:W-:Y:S01]  /*52a40*/  PRMT R2, R33, 0x7771, RZ ;  /* 0x0000777121027816 */ /* 0x000fe200000000ff */
[----:B------:R-:W4:Y:S04]  /*52a50*/  LDL.LU R25, [R1] ;  /* 0x0000000001197983 */ /* 0x000f280000300800 */
[----:B------:R-:W4:Y:S04]  /*52a60*/  LDL.LU R24, [R1+0x4] ;  /* 0x0000040001187983 */ /* 0x000f280000300800 */
[----:B------:R-:W-:Y:S01]  /*52a70*/  STL.64 [R1+0x1620], R32 ;  /* 0x0016202001007387 */ /* 0x000fe20000100a00 */
        /* <DEDUP_REMOVED lines=16> */
[C---:B------:R-:W-:Y:S01]  /*52b80*/  LOP3.LUT P4, RZ, R30.reuse, 0x2, RZ, 0xc0, !PT ;  /* 0x000000021eff7812 */ /* 0x040fe2000788c0ff */
[----:B------:R-:W2:Y:S01]  /*52b90*/  LDL.LU R3, [R1+0x8] ;  /* 0x0000080001037983 */ /* 0x000ea20000300800 */
[----:B------:R-:W-:Y:S02]  /*52ba0*/  LOP3.LUT R5, R5, 0xfffeffff, RZ, 0xc0, !PT ;  /* 0xfffeffff05057812 */ /* 0x000fe400078ec0ff */
[C---:B------:R-:W-:Y:S01]  /*52bb0*/  LOP3.LUT P1, RZ, R30.reuse, 0x100, RZ, 0xc0, !PT ;  /* 0x000001001eff7812 */ /* 0x040fe2000782c0ff */
[----:B------:R-:W2:Y:S01]  /*52bc0*/  LDL.LU.64 R32, [R1+0xc38] ;  /* 0x000c380001207983 */ /* 0x000ea20000300a00 */
[----:B------:R-:W-:Y:S02]  /*52bd0*/  LOP3.LUT P2, RZ, R30, 0x80, RZ, 0xc0, !PT ;  /* 0x000000801eff7812 */ /* 0x000fe4000784c0ff */
[----:B---3--:R-:W-:Y:S01]  /*52be0*/  PRMT R2, R20, 0x7770, RZ ;  /* 0x0000777014027816 */ /* 0x008fe200000000ff */
[----:B------:R-:W3:Y:S04]  /*52bf0*/  LDL.LU.64 R18, [R1+0xc40] ;  /* 0x000c400001127983 */ /* 0x000ee80000300a00 */
[----:B------:R-:W-:Y:S01]  /*52c00*/  @P4 LOP3.LUT R5, R5, 0x10000, RZ, 0xfc, !PT ;  /* 0x0001000005054812 */ /* 0x000fe200078efcff */
[----:B------:R-:W3:Y:S01]  /*52c10*/  LDL.LU R7, [R1+0xc] ;  /* 0x00000c0001077983 */ /* 0x000ee20000300800 */
[----:B------:R-:W-:-:S02]  /*52c20*/  LOP3.LUT P4, RZ, R30, 0x4, RZ, 0xc0, !PT ;  /* 0x000000041eff7812 */ /* 0x000fc4000788c0ff */
[----:B------:R-:W-:Y:S01]  /*52c30*/  LOP3.LUT R5, R5, 0xfffdffff, RZ, 0xc0, !PT ;  /* 0xfffdffff05057812 */ /* 0x000fe200078ec0ff */
[----:B------:R0:W-:Y:S01]  /*52c40*/  @P1 STG.E.U8 desc[UR40][R26.64], R2 ;  /* 0x000000021a001986 */ /* 0x0001e2000c101128 */
[----:B------:R-:W-:-:S03]  /*52c50*/  LOP3.LUT P3, RZ, R30, 0x40, RZ, 0xc0, !PT ;  /* 0x000000401eff7812 */ /* 0x000fc6000786c0ff */
[----:B------:R-:W3:Y:S04]  /*52c60*/  LDL.LU.64 R28, [R1+0xc48] ;  /* 0x000c4800011c7983 */ /* 0x000ee80000300a00 */
[----:B------:R-:W3:Y:S02]  /*52c70*/  LDL.LU.64 R36, [R1+0xc50] ;  /* 0x000c500001247983 */ /* 0x000ee40000300a00 */
[----:B------:R-:W-:Y:S02]  /*52c80*/  @P4 LOP3.LUT R5, R5, 0x20000, RZ, 0xfc, !PT ;  /* 0x0002000005054812 */ /* 0x000fe400078efcff */
[----:B------:R-:W-:Y:S01]  /*52c90*/  LOP3.LUT P4, RZ, R30, 0x8, RZ, 0xc0, !PT ;  /* 0x000000081eff7812 */ /* 0x000fe2000788c0ff */
[----:B0-----:R-:W3:Y:S01]  /*52ca0*/  LDL.LU.64 R26, [R1+0xc58] ;  /* 0x000c5800011a7983 */ /* 0x001ee20000300a00 */
[----:B------:R-:W-:-:S11]  /*52cb0*/  LOP3.LUT R5, R5, 0xfffbffff, RZ, 0xc0, !PT ;  /* 0xfffbffff05057812 */ /* 0x000fd600078ec0ff */
[----:B------:R-:W-:Y:S02]  /*52cc0*/  @P4 LOP3.LUT R5, R5, 0x40000, RZ, 0xfc, !PT ;  /* 0x0004000005054812 */ /* 0x000fe400078efcff */
[----:B------:R-:W-:Y:S02]  /*52cd0*/  LOP3.LUT P4, RZ, R30, 0x10, RZ, 0xc0, !PT ;  /* 0x000000101eff7812 */ /* 0x000fe4000788c0ff */
[----:B------:R-:W-:Y:S02]  /*52ce0*/  LOP3.LUT R5, R5, 0xfff7ffff, RZ, 0xc0, !PT ;  /* 0xfff7ffff05057812 */ /* 0x000fe400078ec0ff */
[----:B------:R-:W-:-:S05]  /*52cf0*/  PRMT R2, R20, 0x7771, RZ ;  /* 0x0000777114027816 */ /* 0x000fca00000000ff */
[----:B----4-:R0:W-:Y:S04]  /*52d00*/  @P2 STG.E.U8 desc[UR40][R34.64], R2 ;  /* 0x0000000222002986 */ /* 0x0101e8000c101128 */
[----:B------:R-:W-:Y:S02]  /*52d10*/  @P4 LOP3.LUT R5, R5, 0x80000, RZ, 0xfc, !PT ;  /* 0x0008000005054812 */ /* 0x000fe400078efcff */
[----:B------:R-:W-:Y:S02]  /*52d20*/  LOP3.LUT P4, RZ, R30, 0x20, RZ, 0xc0, !PT ;  /* 0x000000201eff7812 */ /* 0x000fe4000788c0ff */
[C---:B0-----:R-:W-:Y:S01]  /*52d30*/  PRMT R2, R21.reuse, 0x7770, RZ ;  /* 0x0000777015027816 */ /* 0x041fe200000000ff */
[----:B------:R-:W4:Y:S04]  /*52d40*/  LDL.LU.64 R34, [R1+0xc60] ;  /* 0x000c600001227983 */ /* 0x000f280000300a00 */
[----:B------:R0:W-:Y:S02]  /*52d50*/  @P3 STG.E.U8 desc[UR40][R22.64], R2 ;  /* 0x0000000216003986 */ /* 0x0001e4000c101128 */
[----:B0-----:R-:W-:-:S02]  /*52d60*/  PRMT R2, R21, 0x7771, RZ ;  /* 0x0000777115027816 */ /* 0x001fc400000000ff */
[----:B------:R-:W4:Y:S04]  /*52d70*/  LDL.LU.64 R22, [R1+0xc68] ;  /* 0x000c680001167983 */ /* 0x000f280000300a00 */
        /* <DEDUP_REMOVED lines=31> */
[----:B------:R0:W-:Y:S01]  /*52f70*/  @P4 STG.E.U8 desc[UR40][R36.64], R2 ;  /* 0x0000000224004986 */ /* 0x0001e2000c101128 */
[----:B------:R-:W-:Y:S02]  /*52f80*/  LOP3.LUT P0, RZ, R31, 0x4000000, RZ, 0xc0, !PT ;  /* 0x040000001fff7812 */ /* 0x000fe4000780c0ff */
[----:B0-----:R-:W-:-:S05]  /*52f90*/  PRMT R2, R7, 0x7770, RZ ;  /* 0x0000777007027816 */ /* 0x001fca00000000ff */
[----:B------:R0:W-:Y:S01]  /*52fa0*/  @P5 STG.E.U8 desc[UR40][R26.64], R2 ;  /* 0x000000021a005986 */ /* 0x0001e2000c101128 */
[----:B------:R-:W-:Y:S02]  /*52fb0*/  LOP3.LUT P1, RZ, R31, 0x2000000, RZ, 0xc0, !PT ;  /* 0x020000001fff7812 */ /* 0x000fe4000782c0ff */
[----:B0-----:R-:W-:-:S05]  /*52fc0*/  PRMT R2, R7, 0x7771, RZ ;  /* 0x0000777107027816 */ /* 0x001fca00000000ff */
[----:B----4-:R2:W-:Y:S01]  /*52fd0*/  @P6 STG.E.U8 desc[UR40][R34.64], R2 ;  /* 0x0000000222006986 */ /* 0x0105e2000c101128 */
[C---:B------:R-:W-:Y:S02]  /*52fe0*/  LOP3.LUT P2, RZ, R31.reuse, 0x1000000, RZ, 0xc0, !PT ;  /* 0x010000001fff7812 */ /* 0x040fe4000784c0ff */
[----:B------:R-:W-:Y:S02]  /*52ff0*/  LOP3.LUT P3, RZ, R31, 0x800000, RZ, 0xc0, !PT ;  /* 0x008000001fff7812 */ /* 0x000fe4000786c0ff */
[----:B--2---:R-:W-:-:S05]  /*53000*/  PRMT R2, R10, 0x7772, RZ ;  /* 0x000077720a027816 */ /* 0x004fca00000000ff */
        /* <DEDUP_REMOVED lines=10> */
[----:B------:R-:W4:Y:S04]  /*530b0*/  LDL.LU.64 R34, [R1+0xca8] ;  /* 0x000ca80001227983 */ /* 0x000f280000300a00 */
[----:B------:R0:W-:Y:S04]  /*530c0*/  @P3 STG.E.U8 desc[UR40][R8.64], R2 ;  /* 0x0000000208003986 */ /* 0x0001e8000c101128 */
[----:B0-----:R-:W4:Y:S04]  /*530d0*/  LDL.LU.64 R8, [R1+0xcb0] ;  /* 0x000cb00001087983 */ /* 0x001f280000300a00 */
[----:B------:R-:W4:Y:S04]  /*530e0*/  LDL.LU.64 R32, [R1+0xcb8] ;  /* 0x000cb80001207983 */ /* 0x000f280000300a00 */
[----:B------:R-:W4:Y:S01]  /*530f0*/  LDL.LU.64 R18, [R1+0xcc8] ;  /* 0x000cc80001127983 */ /* 0x000f220000300a00 */
        /* <DEDUP_REMOVED lines=31> */
[----:B0-----:R-:W-:Y:S02]  /*532f0*/  PRMT R2, R12, 0x7773, RZ ;  /* 0x000077730c027816 */ /* 0x001fe400000000ff */
[----:B------:R-:W2:Y:S04]  /*53300*/  LDL.LU.64 R22, [R1+0xcd0] ;  /* 0x000cd00001167983 */ /* 0x000ea80000300a00 */
[----:B---3--:R0:W-:Y:S02]  /*53310*/  @P1 STG.E.U8 desc[UR40][R16.64], R2 ;  /* 0x0000000210001986 */ /* 0x0081e4000c101128 */
[----:B0-----:R-:W-:-:S02]  /*53320*/  PRMT R2, R13, 0x7772, RZ ;  /* 0x000077720d027816 */ /* 0x001fc400000000ff */
[----:B------:R-:W3:Y:S04]  /*53330*/  LDL.LU.64 R16, [R1+0xcd8] ;  /* 0x000cd80001107983 */ /* 0x000ee80000300a00 */
[----:B----4-:R0:W-:Y:S02]  /*53340*/  @P2 STG.E.U8 desc[UR40][R14.64], R2 ;  /* 0x000000020e002986 */ /* 0x0101e4000c101128 */
[----:B0-----:R-:W-:Y:S02]  /*53350*/  PRMT R2, R13, 0x7773, RZ ;  /* 0x000077730d027816 */ /* 0x001fe400000000ff */
[----:B------:R-:W4:Y:S04]  /*53360*/  LDL.LU.64 R14, [R1+0xce0] ;  /* 0x000ce000010e7983 */ /* 0x000f280000300a00 */
[----:B------:R0:W-:Y:S04]  /*53370*/  @P3 STG.E.U8 desc[UR40][R10.64], R2 ;  /* 0x000000020a003986 */ /* 0x0001e8000c101128 */
[----:B------:R-:W2:Y:S01]  /*53380*/  LDL.LU.64 R12, [R1+0xce8] ;  /* 0x000ce800010c7983 */ /* 0x000ea20000300a00 */
        /* <DEDUP_REMOVED lines=9> */
[----:B------:R-:W-:-:S03]  /*53420*/  LOP3.LUT P4, RZ, R5, 0x400, RZ, 0xc0, !PT ;  /* 0x0000040005ff7812 */ /* 0x000fc6000788c0ff */
[----:B------:R-:W2:Y:S04]  /*53430*/  LDL.LU.64 R34, [R1+0xd20] ;  /* 0x000d200001227983 */ /* 0x000ea80000300a00 */
[----:B------:R-:W2:Y:S01]  /*53440*/  LDL.LU R0, [R1+0x1628] ;  /* 0x0016280001007983 */ /* 0x000ea20000300800 */
[----:B0-----:R-:W-:-:S03]  /*53450*/  PRMT R2, R6, 0x7772, RZ ;  /* 0x0000777206027816 */ /* 0x001fc600000000ff */
[----:B------:R-:W2:Y:S04]  /*53460*/  LDL.LU.64 R8, [R1+0xd28] ;  /* 0x000d280001087983 */ /* 0x000ea80000300a00 */
[----:B------:R0:W-:Y:S01]  /*53470*/  @P4 STG.E.U8 desc[UR40][R32.64], R2 ;  /* 0x0000000220004986 */ /* 0x0001e2000c101128 */
[C---:B------:R-:W-:Y:S02]  /*53480*/  LOP3.LUT P4, RZ, R5.reuse, 0x200, RZ, 0xc0, !PT ;  /* 0x0000020005ff7812 */ /* 0x040fe4000788c0ff */
[----:B0-----:R-:W-:Y:S01]  /*53490*/  PRMT R2, R6, 0x7773, RZ ;  /* 0x0000777306027816 */ /* 0x001fe200000000ff */
[----:B------:R-:W2:Y:S04]  /*534a0*/  LDL.LU.64 R32, [R1+0x1620] ;  /* 0x0016200001207983 */ /* 0x000ea80000300a00 */
[----:B------:R-:W2:Y:S06]  /*534b0*/  LDL.LU R6, [R1+0x1618] ;  /* 0x0016180001067983 */ /* 0x000eac0000300800 */
        /* <DEDUP_REMOVED lines=8> */
[----:B---3--:R0:W-:Y:S01]  /*53540*/  @P4 STG.E.U8 desc[UR40][R16.64], R2 ;  /* 0x0000000210004986 */ /* 0x0081e2000c101128 */
[----:B------:R-:W-:-:S03]  /*53550*/  LOP3.LUT P4, RZ, R5, 0x40, RZ, 0xc0, !PT ;  /* 0x0000004005ff7812 */ /* 0x000fc6000788c0ff */
[----:B------:R-:W3:Y:S01]  /*53560*/  LDL.LU R19, [R1+0x1600] ;  /* 0x0016000001137983 */ /* 0x000ee20000300800 */
[----:B0-----:R-:W-:-:S03]  /*53570*/  PRMT R2, R32, 0x7772, RZ ;  /* 0x0000777220027816 */ /* 0x001fc600000000ff */
[----:B------:R-:W2:Y:S06]  /*53580*/  LDL.LU.64 R16, [R1+0x15f8] ;  /* 0x0015f80001107983 */ /* 0x000eac0000300a00 */
[----:B----4-:R0:W-:Y:S01]  /*53590*/  @P4 STG.E.U8 desc[UR40][R14.64], R2 ;  /* 0x000000020e004986 */ /* 0x0101e2000c101128 */
[C---:B------:R-:W-:Y:S02]  /*535a0*/  LOP3.LUT P4, RZ, R5.reuse, 0x20, RZ, 0xc0, !PT ;  /* 0x0000002005ff7812 */ /* 0x040fe4000788c0ff */
[----:B0-----:R-:W-:Y:S01]  /*535b0*/  PRMT R2, R32, 0x7773, RZ ;  /* 0x0000777320027816 */ /* 0x001fe200000000ff */
[----:B------:R-:W4:Y:S10]  /*535c0*/  LDL.LU.64 R14, [R1+0x15f0] ;  /* 0x0015f000010e7983 */ /* 0x000f340000300a00 */
[----:B------:R0:W-:Y:S01]  /*535d0*/  @P4 STG.E.U8 desc[UR40][R12.64], R2 ;  /* 0x000000020c004986 */ /* 0x0001e2000c101128 */
[----:B------:R-:W-:-:S03]  /*535e0*/  LOP3.LUT P4, RZ, R5, 0x10, RZ, 0xc0, !PT ;  /* 0x0000001005ff7812 */ /* 0x000fc6000788c0ff */
[----:B------:R-:W2:Y:S01]  /*535f0*/  LDL.LU R32, [R1+0x15e8] ;  /* 0x0015e80001207983 */ /* 0x000ea20000300800 */
[----:B0-----:R-:W-:-:S03]  /*53600*/  PRMT R2, R33, 0x7772, RZ ;  /* 0x0000777221027816 */ /* 0x001fc600000000ff */
[----:B------:R-:W2:Y:S06]  /*53610*/  LDL.LU.64 R12, [R1+0x15e0] ;  /* 0x0015e000010c7983 */ /* 0x000eac0000300a00 */
[----:B------:R0:W-:Y:S04]  /*53620*/  @P4 STG.E.U8 desc[UR40][R10.64], R2 ;  /* 0x000000020a004986 */ /* 0x0001e8000c101128 */
[----:B0-----:R-:W2:Y:S01]  /*53630*/  LDL.LU.64 R10, [R1+0x15d8] ;  /* 0x0015d800010a7983 */ /* 0x001ea20000300a00 */
[----:B------:R-:W-:-:S03]  /*53640*/  PRMT R2, R33, 0x7773, RZ ;  /* 0x0000777321027816 */ /* 0x000fc600000000ff */
[----:B------:R-:W2:Y:S01]  /*53650*/  LDL.LU R33, [R1+0x15d0] ;  /* 0x0015d00001217983 */ /* 0x000ea20000300800 */
[C---:B------:R-:W-:Y:S02]  /*53660*/  LOP3.LUT P5, RZ, R31.reuse, 0x200, RZ, 0xc0, !PT ;  /* 0x000002001fff7812 */ /* 0x040fe400078ac0ff */
[C---:B------:R-:W-:Y:S02]  /*53670*/  LOP3.LUT P6, RZ, R31.reuse, 0x100, RZ, 0xc0, !PT ;  /* 0x000001001fff7812 */ /* 0x040fe400078cc0ff */
[C---:B------:R-:W-:Y:S02]  /*53680*/  LOP3.LUT P0, RZ, R31.reuse, 0x80, RZ, 0xc0, !PT ;  /* 0x000000801fff7812 */ /* 0x040fe4000780c0ff */
[----:B------:R-:W-:-:S07]  /*53690*/  LOP3.LUT P1, RZ, R31, 0x40, RZ, 0xc0, !PT ;  /* 0x000000401fff7812 */ /* 0x000fce000782c0ff */
        /* <DEDUP_REMOVED lines=11> */
[----:B0-----:R-:W-:Y:S02]  /*53750*/  PRMT R2, R4, 0x7772, RZ ;  /* 0x0000777204027816 */ /* 0x001fe400000000ff */
[C---:B------:R-:W-:Y:S02]  /*53760*/  LOP3.LUT P0, RZ, R31.reuse, 0x8, RZ, 0xc0, !PT ;  /* 0x000000081fff7812 */ /* 0x040fe4000780c0ff */
[C---:B------:R-:W-:Y:S02]  /*53770*/  LOP3.LUT P1, RZ, R31.reuse, 0x4, RZ, 0xc0, !PT ;  /* 0x000000041fff7812 */ /* 0x040fe4000782c0ff */
[C---:B------:R-:W-:Y:S01]  /*53780*/  LOP3.LUT P2, RZ, R31.reuse, 0x2, RZ, 0xc0, !PT ;  /* 0x000000021fff7812 */ /* 0x040fe2000784c0ff */
[----:B--2---:R0:W-:Y:S04]  /*53790*/  @P3 STG.E.U8 desc[UR40][R32.64], R2 ;  /* 0x0000000220003986 */ /* 0x0041e8000c101128 */
[----:B0-----:R-:W2:Y:S04]  /*537a0*/  LDL.LU.64 R32, [R1+0x15c8] ;  /* 0x0015c80001207983 */ /* 0x001ea80000300a00 */
[----:B------:R-:W3:Y:S04]  /*537b0*/  LDL.LU.64 R28, [R1+0xd48] ;  /* 0x000d4800011c7983 */ /* 0x000ee80000300a00 */
[----:B------:R-:W3:Y:S01]  /*537c0*/  LDL.LU.64 R36, [R1+0xd50] ;  /* 0x000d500001247983 */ /* 0x000ee20000300a00 */
[----:B------:R-:W-:-:S03]  /*537d0*/  LOP3.LUT P3, RZ, R31, 0x1, RZ, 0xc0, !PT ;  /* 0x000000011fff7812 */ /* 0x000fc6000786c0ff */
[----:B------:R-:W3:Y:S04]  /*537e0*/  LDL.LU.64 R26, [R1+0xd60] ;  /* 0x000d6000011a7983 */ /* 0x000ee80000300a00 */
[----:B------:R-:W3:Y:S04]  /*537f0*/  LDL.LU.64 R34, [R1+0xd68] ;  /* 0x000d680001227983 */ /* 0x000ee80000300a00 */
[----:B------:R-:W3:Y:S04]  /*53800*/  LDL.LU.64 R20, [R1+0xd70] ;  /* 0x000d700001147983 */ /* 0x000ee80000300a00 */
[----:B------:R-:W3:Y:S04]  /*53810*/  LDL.LU.64 R8, [R1+0xd78] ;  /* 0x000d780001087983 */ /* 0x000ee80000300a00 */
[----:B------:R-:W3:Y:S01]  /*53820*/  LDL.LU.64 R30, [R1+0xd40] ;  /* 0x000d4000011e7983 */ /* 0x000ee20000300a00 */
[----:B------:R-:W-:-:S02]  /*53830*/  LOP3.LUT R6, R6, 0xefffffff, RZ, 0xc0, !PT ;  /* 0xefffffff06067812 */ /* 0x000fc400078ec0ff */
[----:B------:R-:W-:Y:S02]  /*53840*/  LOP3.LUT R5, R5, 0xfffffffe, RZ, 0xc0, !PT ;  /* 0xfffffffe05057812 */ /* 0x000fe400078ec0ff */
[----:B------:R-:W-:Y:S02]  /*53850*/  PRMT R2, R4, 0x7773, RZ ;  /* 0x0000777304027816 */ /* 0x000fe400000000ff */
        /* <DEDUP_REMOVED lines=17> */
[----:B------:R-:W-:Y:S01]  /*53970*/  LOP3.LUT R5, R5, 0xfffffffb, RZ, 0xc0, !PT ;  /* 0xfffffffb05057812 */ /* 0x000fe200078ec0ff */
[----:B---3--:R0:W-:Y:S10]  /*53980*/  @P0 STG.E.U8 desc[UR40][R30.64], R2 ;  /* 0x000000021e000986 */ /* 0x0081f4000c101128 */
[----:B------:R-:W-:-:S02]  /*53990*/  @P4 LOP3.LUT R5, R5, 0x4, RZ, 0xfc, !PT ;  /* 0x0000000405054812 */ /* 0x000fc400078efcff */
[----:B------:R-:W-:Y:S01]  /*539a0*/  LOP3.LUT P4, RZ, R32, 0x40000000, RZ, 0xc0, !PT ;  /* 0x4000000020ff7812 */ /* 0x000fe2000788c0ff */
[----:B0-----:R-:W2:Y:S01]  /*539b0*/  LDL.LU.64 R30, [R1+0xda0] ;  /* 0x000da000011e7983 */ /* 0x001ea20000300a00 */
[----:B------:R-:W-:Y:S02]  /*539c0*/  PRMT R2, R25, 0x7772, RZ ;  /* 0x0000777219027816 */ /* 0x000fe400000000ff */
[----:B------:R-:W-:-:S03]  /*539d0*/  LOP3.LUT R5, R5, 0xfffffff7, RZ, 0xc0, !PT ;  /* 0xfffffff705057812 */ /* 0x000fc600078ec0ff */
[----:B------:R0:W-:Y:S06]  /*539e0*/  @P1 STG.E.U8 desc[UR40][R28.64], R2 ;  /* 0x000000021c001986 */ /* 0x0001ec000c101128 */
[----:B------:R-:W-:Y:S02]  /*539f0*/  @P4 LOP3.LUT R5, R5, 0x8, RZ, 0xfc, !PT ;  /* 0x0000000805054812 */ /* 0x000fe400078efcff */
[----:B------:R-:W-:Y:S02]  /*53a00*/  LOP3.LUT P4, RZ, R32, 0x80000000, RZ, 0xc0, !PT ;  /* 0x8000000020ff7812 */ /* 0x000fe4000788c0ff */
[----:B0-----:R-:W-:Y:S01]  /*53a10*/  PRMT R2, R25, 0x7773, RZ ;  /* 0x0000777319027816 */ /* 0x001fe200000000ff */
[----:B------:R-:W3:Y:S04]  /*53a20*/  LDL.LU.64 R28, [R1+0xdb0] ;  /* 0x000db000011c7983 */ /* 0x000ee80000300a00 */
[----:B------:R0:W-:Y:S02]  /*53a30*/  @P2 STG.E.U8 desc[UR40][R36.64], R2 ;  /* 0x0000000224002986 */ /* 0x0001e4000c101128 */
[----:B0-----:R-:W-:-:S02]  /*53a40*/  PRMT R2, R24, 0x7772, RZ ;  /* 0x0000777218027816 */ /* 0x001fc400000000ff */
[----:B------:R-:W2:Y:S04]  /*53a50*/  LDL.LU.64 R36, [R1+0xdb8] ;  /* 0x000db80001247983 */ /* 0x000ea80000300a00 */
[----:B------:R0:W-:Y:S02]  /*53a60*/  @P3 STG.E.U8 desc[UR40][R26.64], R2 ;  /* 0x000000021a003986 */ /* 0x0001e4000c101128 */
[----:B0-----:R-:W-:Y:S02]  /*53a70*/  PRMT R2, R24, 0x7773, RZ ;  /* 0x0000777318027816 */ /* 0x001fe400000000ff */
[----:B------:R-:W2:Y:S04]  /*53a80*/  LDL.LU.64 R26, [R1+0xdc0] ;  /* 0x000dc000011a7983 */ /* 0x000ea80000300a00 */
[----:B------:R0:W-:Y:S01]  /*53a90*/  @P4 STG.E.U8 desc[UR40][R34.64], R2 ;  /* 0x0000000222004986 */ /* 0x0001e2000c101128 */
[----:B------:R-:W-:-:S03]  /*53aa0*/  LOP3.LUT P4, RZ, R5, 0x8, RZ, 0xc0, !PT ;  /* 0x0000000805ff7812 */ /* 0x000fc6000788c0ff */
[----:B------:R-:W2:Y:S01]  /*53ab0*/  LDL.LU.64 R24, [R1+0xdc8] ;  /* 0x000dc80001187983 */ /* 0x000ea20000300a00 */
[----:B0-----:R-:W-:-:S03]  /*53ac0*/  PRMT R2, R3, 0x7772, RZ ;  /* 0x0000777203027816 */ /* 0x001fc600000000ff */
[----:B------:R-:W2:Y:S06]  /*53ad0*/  LDL.LU.64 R34, [R1+0xdd0] ;  /* 0x000dd00001227983 */ /* 0x000eac0000300a00 */
[----:B------:R0:W-:Y:S01]  /*53ae0*/  @P4 STG.E.U8 desc[UR40][R20.64], R2 ;  /* 0x0000000214004986 */ /* 0x0001e2000c101128 */
[----:B------:R-:W-:Y:S02]  /*53af0*/  LOP3.LUT P4, RZ, R5, 0x4, RZ, 0xc0, !PT ;  /* 0x0000000405ff7812 */ /* 0x000fe4000788c0ff */
[----:B0-----:R-:W-:Y:S01]  /*53b00*/  PRMT R2, R3, 0x7773, RZ ;  /* 0x0000777303027816 */ /* 0x001fe200000000ff */
[----:B------:R-:W2:Y:S10]  /*53b10*/  LDL.LU.64 R20, [R1+0xdd8] ;  /* 0x000dd80001147983 */ /* 0x000eb40000300a00 */
[----:B------:R0:W-:Y:S04]  /*53b20*/  @P4 STG.E.U8 desc[UR40][R8.64], R2 ;  /* 0x0000000208004986 */ /* 0x0001e8000c101128 */
[----:B0-----:R-:W2:Y:S01]  /*53b30*/  LDL.LU.64 R8, [R1+0x15c0] ;  /* 0x0015c00001087983 */ /* 0x001ea20000300a00 */
[----:B------:R-:W-:-:S02]  /*53b40*/  LOP3.LUT P4, RZ, R5, 0x2, RZ, 0xc0, !PT ;  /* 0x0000000205ff7812 */ /* 0x000fc4000788c0ff */
[----:B------:R-:W-:-:S11]  /*53b50*/  PRMT R2, R7, 0x7772, RZ ;  /* 0x0000777207027816 */ /* 0x000fd600000000ff */
[----:B--2---:R0:W-:Y:S01]  /*53b60*/  @P4 STG.E.U8 desc[UR40][R8.64], R2 ;  /* 0x0000000208004986 */ /* 0x0041e2000c101128 */
[----:B------:R-:W-:-:S03]  /*53b70*/  LOP3.LUT P4, RZ, R5, 0x1, RZ, 0xc0, !PT ;  /* 0x0000000105ff7812 */ /* 0x000fc6000788c0ff */
[----:B0-----:R-:W2:Y:S04]  /*53b80*/  LDL.LU.64 R8, [R1+0x15b8] ;  /* 0x0015b80001087983 */ /* 0x001ea80000300a00 */
[----:B------:R-:W2:Y:S01]  /*53b90*/  LDL.LU.64 R4, [R1+0xd90] ;  /* 0x000d900001047983 */ /* 0x000ea20000300a00 */
[----:B------:R-:W-:-:S05]  /*53ba0*/  PRMT R2, R7, 0x7773, RZ ;  /* 0x0000777307027816 */ /* 0x000fca00000000ff */
[----:B--2---:R0:W-:Y:S01]  /*53bb0*/  @P4 STG.E.U8 desc[UR40][R4.64], R2 ;  /* 0x0000000204004986 */ /* 0x0041e2000c101128 */
[----:B------:R-:W-:Y:S02]  /*53bc0*/  LOP3.LUT P4, RZ, R6, 0x80000000, RZ, 0xc0, !PT ;  /* 0x8000000006ff7812 */ /* 0x000fe4000788c0ff */
[----:B0-----:R-:W-:-:S11]  /*53bd0*/  PRMT R2, R8, 0x7770, RZ ;  /* 0x0000777008027816 */ /* 0x001fd600000000ff */
[----:B------:R0:W-:Y:S01]  /*53be0*/  @P4 STG.E.U8 desc[UR40][R10.64], R2 ;  /* 0x000000020a004986 */ /* 0x0001e2000c101128 */
[----:B------:R-:W-:-:S03]  /*53bf0*/  LOP3.LUT P4, RZ, R6, 0x40000000, RZ, 0xc0, !PT ;  /* 0x4000000006ff7812 */ /* 0x000fc6000788c0ff */
[----:B0-----:R-:W2:Y:S01]  /*53c00*/  LDL.LU.64 R10, [R1+0x15b0] ;  /* 0x0015b000010a7983 */ /* 0x001ea20000300a00 */
[----:B------:R-:W-:-:S09]  /*53c10*/  PRMT R2, R8, 0x7771, RZ ;  /* 0x0000777108027816 */ /* 0x000fd200000000ff */
[----:B------:R0:W-:Y:S01]  /*53c20*/  @P4 STG.E.U8 desc[UR40][R30.64], R2 ;  /* 0x000000021e004986 */ /* 0x0001e2000c101128 */
[----:B------:R-:W-:Y:S02]  /*53c30*/  LOP3.LUT P4, RZ, R6, 0x20000000, RZ, 0xc0, !PT ;  /* 0x2000000006ff7812 */ /* 0x000fe4000788c0ff */
[----:B0-----:R-:W-:-:S11]  /*53c40*/  PRMT R2, R9, 0x7770, RZ ;  /* 0x0000777009027816 */ /* 0x001fd600000000ff */
[----:B------:R0:W-:Y:S04]  /*53c50*/  @P4 STG.E.U8 desc[UR40][R12.64], R2 ;  /* 0x000000020c004986 */ /* 0x0001e8000c101128 */
[----:B0-----:R-:W4:Y:S01]  /*53c60*/  LDL.LU.64 R12, [R1+0x15a8] ;  /* 0x0015a800010c7983 */ /* 0x001f220000300a00 */
[----:B------:R-:W-:Y:S02]  /*53c70*/  LOP3.LUT P4, RZ, R6, 0x10000000, RZ, 0xc0, !PT ;  /* 0x1000000006ff7812 */ /* 0x000fe4000788c0ff */
[C---:B------:R-:W-:Y:S02]  /*53c80*/  LOP3.LUT P5, RZ, R32.reuse, 0x400000, RZ, 0xc0, !PT ;  /* 0x0040000020ff7812 */ /* 0x040fe400078ac0ff */
[----:B------:R-:W-:Y:S02]  /*53c90*/  PRMT R2, R9, 0x7771, RZ ;  /* 0x0000777109027816 */ /* 0x000fe400000000ff */
[----:B------:R-:W-:-:S02]  /*53ca0*/  LOP3.LUT P6, RZ, R32, 0x200000, RZ, 0xc0, !PT ;  /* 0x0020000020ff7812 */ /* 0x000fc400078cc0ff */
[----:B------:R-:W-:-:S05]  /*53cb0*/  LOP3.LUT P0, RZ, R32, 0x100000, RZ, 0xc0, !PT ;  /* 0x0010000020ff7812 */ /* 0x000fca000780c0ff */
[----:B---3--:R2:W-:Y:S01]  /*53cc0*/  @P4 STG.E.U8 desc[UR40][R28.64], R2 ;  /* 0x000000021c004986 */ /* 0x0085e2000c101128 */
[C---:B------:R-:W-:Y:S02]  /*53cd0*/  LOP3.LUT P1, RZ, R32.reuse, 0x80000, RZ, 0xc0, !PT ;  /* 0x0008000020ff7812 */ /* 0x040fe4000782c0ff */
[C---:B------:R-:W-:Y:S02]  /*53ce0*/  LOP3.LUT P2, RZ, R32.reuse, 0x40000, RZ, 0xc0, !PT ;  /* 0x0004000020ff7812 */ /* 0x040fe4000784c0ff */
[----:B------:R-:W-:Y:S02]  /*53cf0*/  LOP3.LUT P3, RZ, R32, 0x20000, RZ, 0xc0, !PT ;  /* 0x0002000020ff7812 */ /* 0x000fe4000786c0ff */
        /* <DEDUP_REMOVED lines=8> */
[----:B----4-:R-:W-:-:S05]  /*53d80*/  PRMT R2, R12, 0x7770, RZ ;  /* 0x000077700c027816 */ /* 0x010fca00000000ff */
[----:B------:R0:W-:Y:S02]  /*53d90*/  @P2 STG.E.U8 desc[UR40][R20.64], R2 ;  /* 0x0000000214002986 */ /* 0x0001e4000c101128 */
[----:B0-----:R-:W-:-:S05]  /*53da0*/  PRMT R2, R12, 0x7771, RZ ;  /* 0x000077710c027816 */ /* 0x001fca00000000ff */
[----:B------:R0:W-:Y:S04]  /*53db0*/  @P3 STG.E.U8 desc[UR40][R14.64], R2 ;  /* 0x000000020e003986 */ /* 0x0001e8000c101128 */
[----:B0-----:R-:W2:Y:S04]  /*53dc0*/  LDL.LU.64 R14, [R1+0x15a0] ;  /* 0x0015a000010e7983 */ /* 0x001ea80000300a00 */
[----:B------:R-:W3:Y:S04]  /*53dd0*/  LDL.LU.64 R20, [R1+0xde8] ;  /* 0x000de80001147983 */ /* 0x000ee80000300a00 */
[----:B------:R-:W4:Y:S04]  /*53de0*/  LDL.LU.64 R28, [R1+0xdf8] ;  /* 0x000df800011c7983 */ /* 0x000f280000300a00 */
[----:B------:R-:W2:Y:S01]  /*53df0*/  LDL.LU.64 R36, [R1+0xe00] ;  /* 0x000e000001247983 */ /* 0x000ea20000300a00 */
[----:B------:R-:W-:-:S02]  /*53e00*/  LOP3.LUT P0, RZ, R32, 0x10000, RZ, 0xc0, !PT ;  /* 0x0001000020ff7812 */ /* 0x000fc4000780c0ff */
[C---:B------:R-:W-:Y:S01]  /*53e10*/  LOP3.LUT P1, RZ, R32.reuse, 0x8000, RZ, 0xc0, !PT ;  /* 0x0000800020ff7812 */ /* 0x040fe2000782c0ff */
[----:B------:R-:W2:Y:S01]  /*53e20*/  LDL.LU.64 R26, [R1+0xe10] ;  /* 0x000e1000011a7983 */ /* 0x000ea20000300a00 */
[----:B------:R-:W-:Y:S02]  /*53e30*/  PRMT R2, R13, 0x7770, RZ ;  /* 0x000077700d027816 */ /* 0x000fe400000000ff */
[C---:B------:R-:W-:Y:S01]  /*53e40*/  LOP3.LUT P2, RZ, R32.reuse, 0x4000, RZ, 0xc0, !PT ;  /* 0x0000400020ff7812 */ /* 0x040fe2000784c0ff */
[----:B------:R-:W2:Y:S01]  /*53e50*/  LDL.LU.64 R24, [R1+0xe18] ;  /* 0x000e180001187983 */ /* 0x000ea20000300a00 */
[----:B------:R-:W-:-:S03]  /*53e60*/  LOP3.LUT P3, RZ, R32, 0x2000, RZ, 0xc0, !PT ;  /* 0x0000200020ff7812 */ /* 0x000fc6000786c0ff */
[----:B------:R-:W2:Y:S01]  /*53e70*/  LDL.LU.64 R34, [R1+0xe20] ;  /* 0x000e200001227983 */ /* 0x000ea20000300a00 */
        /* <DEDUP_REMOVED lines=11> */
[----:B---3--:R0:W-:Y:S02]  /*53f30*/  @P0 STG.E.U8 desc[UR40][R20.64], R2 ;  /* 0x0000000214000986 */ /* 0x0081e4000c101128 */
[----:B0-----:R-:W-:Y:S02]  /*53f40*/  PRMT R2, R13, 0x7771, RZ ;  /* 0x000077710d027816 */ /* 0x001fe400000000ff */
[----:B------:R-:W3:Y:S04]  /*53f50*/  LDL.LU.64 R20, [R1+0xe28] ;  /* 0x000e280001147983 */ /* 0x000ee80000300a00 */
[----:B----4-:R2:W-:Y:S02]  /*53f60*/  @P1 STG.E.U8 desc[UR40][R28.64], R2 ;  /* 0x000000021c001986 */ /* 0x0105e4000c101128 */
[----:B--2---:R-:W-:-:S02]  /*53f70*/  PRMT R2, R14, 0x7770, RZ ;  /* 0x000077700e027816 */ /* 0x004fc400000000ff */
[----:B------:R0:W-:Y:S04]  /*53f80*/  STL.64 [R1+0x1570], R12 ;  /* 0x0015700c01007387 */ /* 0x0001e80000100a00 */
[----:B------:R1:W-:Y:S04]  /*53f90*/  @P2 STG.E.U8 desc[UR40][R36.64], R2 ;  /* 0x0000000224002986 */ /* 0x0003e8000c101128 */
[----:B0-----:R-:W2:Y:S01]  /*53fa0*/  LDL.LU.64 R12, [R1+0xe40] ;  /* 0x000e4000010c7983 */ /* 0x001ea20000300a00 */
[----:B-1----:R-:W-:-:S03]  /*53fb0*/  PRMT R2, R14, 0x7771, RZ ;  /* 0x000077710e027816 */ /* 0x002fc600000000ff */
[----:B------:R-:W4:Y:S04]  /*53fc0*/  LDL.LU.64 R4, [R1+0xe48] ;  /* 0x000e480001047983 */ /* 0x000f280000300a00 */
[----:B------:R0:W-:Y:S04]  /*53fd0*/  @P3 STG.E.U8 desc[UR40][R16.64], R2 ;  /* 0x0000000210003986 */ /* 0x0001e8000c101128 */
[----:B0-----:R-:W2:Y:S01]  /*53fe0*/  LDL.LU.64 R16, [R1+0x1598] ;  /* 0x0015980001107983 */ /* 0x001ea20000300a00 */
[----:B------:R-:W-:Y:S02]  /*53ff0*/  @P4 LOP3.LUT R6, R6, 0x800000, RZ, 0xfc, !PT ;  /* 0x0080000006064812 */ /* 0x000fe400078efcff */
[----:B------:R-:W-:Y:S01]  /*54000*/  LOP3.LUT P4, RZ, R32, 0x100, RZ, 0xc0, !PT ;  /* 0x0000010020ff7812 */ /* 0x000fe2000788c0ff */
[----:B------:R-:W3:Y:S01]  /*54010*/  LDL.LU.64 R30, [R1+0xe58] ;  /* 0x000e5800011e7983 */ /* 0x000ee20000300a00 */
[----:B------:R-:W-:-:S02]  /*54020*/  LOP3.LUT R6, R6, 0xfeffffff, RZ, 0xc0, !PT ;  /* 0xfeffffff06067812 */ /* 0x000fc400078ec0ff */
[----:B------:R-:W-:Y:S01]  /*54030*/  PRMT R2, R15, 0x7770, RZ ;  /* 0x000077700f027816 */ /* 0x000fe200000000ff */
[----:B------:R-:W3:Y:S04]  /*54040*/  LDL.LU.64 R28, [R1+0xe60] ;  /* 0x000e6000011c7983 */ /* 0x000ee80000300a00 */
[----:B------:R-:W3:Y:S04]  /*54050*/  LDL.LU.64 R36, [R1+0xe68] ;  /* 0x000e680001247983 */ /* 0x000ee80000300a00 */
[----:B------:R-:W-:Y:S02]  /*54060*/  @P4 LOP3.LUT R6, R6, 0x1000000, RZ, 0xfc, !PT ;  /* 0x0100000006064812 */ /* 0x000fe400078efcff */
        /* <DEDUP_REMOVED lines=10> */
[----:B------:R0:W-:Y:S01]  /*54110*/  @P4 STG.E.U8 desc[UR40][R26.64], R2 ;  /* 0x000000021a004986 */ /* 0x0001e2000c101128 */
[C---:B------:R-:W-:Y:S02]  /*54120*/  LOP3.LUT P4, RZ, R6.reuse, 0x8000000, RZ, 0xc0, !PT ;  /* 0x0800000006ff7812 */ /* 0x040fe4000788c0ff */
[----:B0-----:R-:W-:Y:S01]  /*54130*/  PRMT R2, R15, 0x7771, RZ ;  /* 0x000077710f027816 */ /* 0x001fe200000000ff */
[----:B------:R-:W4:Y:S10]  /*54140*/  LDL.LU.64 R26, [R1+0xe70] ;  /* 0x000e7000011a7983 */ /* 0x000f340000300a00 */
[----:B------:R0:W-:Y:S01]  /*54150*/  @P4 STG.E.U8 desc[UR40][R24.64], R2 ;  /* 0x0000000218004986 */ /* 0x0001e2000c101128 */
[----:B------:R-:W-:-:S03]  /*54160*/  LOP3.LUT P4, RZ, R6, 0x4000000, RZ, 0xc0, !PT ;  /* 0x0400000006ff7812 */ /* 0x000fc6000788c0ff */
[----:B0-----:R-:W4:Y:S01]  /*54170*/  LDL.LU.64 R24, [R1+0xe78] ;  /* 0x000e780001187983 */ /* 0x001f220000300a00 */
[----:B--2---:R-:W-:-:S09]  /*54180*/  PRMT R2, R16, 0x7770, RZ ;  /* 0x0000777010027816 */ /* 0x004fd200000000ff */
[----:B------:R0:W-:Y:S01]  /*54190*/  @P4 STG.E.U8 desc[UR40][R34.64], R2 ;  /* 0x0000000222004986 */ /* 0x0001e2000c101128 */
[----:B------:R-:W-:Y:S02]  /*541a0*/  LOP3.LUT P4, RZ, R6, 0x2000000, RZ, 0xc0, !PT ;  /* 0x0200000006ff7812 */ /* 0x000fe4000788c0ff */
[----:B0-----:R-:W-:Y:S01]  /*541b0*/  PRMT R2, R16, 0x7771, RZ ;  /* 0x0000777110027816 */ /* 0x001fe200000000ff */
[----:B------:R-:W2:Y:S10]  /*541c0*/  LDL.LU.64 R34, [R1+0xe80] ;  /* 0x000e800001227983 */ /* 0x000eb40000300a00 */
[----:B---3--:R0:W-:Y:S04]  /*541d0*/  @P4 STG.E.U8 desc[UR40][R20.64], R2 ;  /* 0x0000000214004986 */ /* 0x0081e8000c101128 */
[----:B0-----:R-:W3:Y:S01]  /*541e0*/  LDL.LU.64 R20, [R1+0x1590] ;  /* 0x0015900001147983 */ /* 0x001ee20000300a00 */
[----:B------:R-:W-:-:S02]  /*541f0*/  LOP3.LUT P4, RZ, R6, 0x1000000, RZ, 0xc0, !PT ;  /* 0x0100000006ff7812 */ /* 0x000fc4000788c0ff */
[----:B------:R-:W-:-:S11]  /*54200*/  PRMT R2, R17, 0x7770, RZ ;  /* 0x0000777011027816 */ /* 0x000fd600000000ff */
[----:B---3--:R0:W-:Y:S01]  /*54210*/  @P4 STG.E.U8 desc[UR40][R20.64], R2 ;  /* 0x0000000214004986 */ /* 0x0081e2000c101128 */
[C---:B------:R-:W-:Y:S02]  /*54220*/  LOP3.LUT P4, RZ, R6.reuse, 0x800000, RZ, 0xc0, !PT ;  /* 0x0080000006ff7812 */ /* 0x040fe4000788c0ff */
[----:B0-----:R-:W-:Y:S01]  /*54230*/  PRMT R2, R17, 0x7771, RZ ;  /* 0x0000777111027816 */ /* 0x001fe200000000ff */
[----:B------:R-:W3:Y:S10]  /*54240*/  LDL.LU.64 R20, [R1+0x1588] ;  /* 0x0015880001147983 */ /* 0x000ef40000300a00 */
[----:B------:R0:W-:Y:S04]  /*54250*/  @P4 STG.E.U8 desc[UR40][R18.64], R2 ;  /* 0x0000000212004986 */ /* 0x0001e8000c101128 */
[----:B0-----:R-:W2:Y:S01]  /*54260*/  LDL.LU.64 R18, [R1+0x1580] ;  /* 0x0015800001127983 */ /* 0x001ea20000300a00 */
[----:B------:R-:W-:-:S02]  /*54270*/  LOP3.LUT P4, RZ, R6, 0x400000, RZ, 0xc0, !PT ;  /* 0x0040000006ff7812 */ /* 0x000fc4000788c0ff */
[----:B------:R-:W-:Y:S02]  /*54280*/  LOP3.LUT P5, RZ, R32, 0x8, RZ, 0xc0, !PT ;  /* 0x0000000820ff7812 */ /* 0x000fe400078ac0ff */
[----:B--2---:R-:W-:-:S09]  /*54290*/  PRMT R2, R18, 0x7770, RZ ;  /* 0x0000777012027816 */ /* 0x004fd200000000ff */
[----:B------:R0:W-:Y:S01]  /*542a0*/  @P4 STG.E.U8 desc[UR40][R12.64], R2 ;  /* 0x000000020c004986 */ /* 0x0001e2000c101128 */
[----:B------:R-:W-:Y:S02]  /*542b0*/  LOP3.LUT P4, RZ, R6, 0x200000, RZ, 0xc0, !PT ;  /* 0x0020000006ff7812 */ /* 0x000fe4000788c0ff */
[----:B0-----:R-:W-:-:S11]  /*542c0*/  PRMT R2, R18, 0x7771, RZ ;  /* 0x0000777112027816 */ /* 0x001fd600000000ff */
[----:B----4-:R0:W-:Y:S01]  /*542d0*/  @P4 STG.E.U8 desc[UR40][R4.64], R2 ;  /* 0x0000000204004986 */ /* 0x0101e2000c101128 */
[----:B------:R-:W-:Y:S02]  /*542e0*/  LOP3.LUT P4, RZ, R6, 0x100000, RZ, 0xc0, !PT ;  /* 0x0010000006ff7812 */ /* 0x000fe4000788c0ff */
[----:B0-----:R-:W-:-:S11]  /*542f0*/  PRMT R2, R19, 0x7770, RZ ;  /* 0x0000777013027816 */ /* 0x001fd600000000ff */
[----:B------:R0:W-:Y:S04]  /*54300*/  @P4 STG.E.U8 desc[UR40][R22.64], R2 ;  /* 0x0000000216004986 */ /* 0x0001e8000c101128 */
[----:B0-----:R-:W2:Y:S01]  /*54310*/  LDL.LU.64 R22, [R1+0x1578] ;  /* 0x0015780001167983 */ /* 0x001ea20000300a00 */
[C---:B------:R-:W-:Y:S02]  /*54320*/  LOP3.LUT P6, RZ, R32.reuse, 0x4, RZ, 0xc0, !PT ;  /* 0x0000000420ff7812 */ /* 0x040fe400078cc0ff */
[----:B------:R-:W-:Y:S01]  /*54330*/  PRMT R2, R19, 0x7771, RZ ;  /* 0x0000777113027816 */ /* 0x000fe200000000ff */
[----:B------:R-:W4:Y:S01]  /*54340*/  LDL.LU.64 R4, [R1+0xe88] ;  /* 0x000e880001047983 */ /* 0x000f220000300a00 */
[----:B------:R-:W-:-:S03]  /*54350*/  LOP3.LUT P0, RZ, R32, 0x2, RZ, 0xc0, !PT ;  /* 0x0000000220ff7812 */ /* 0x000fc6000780c0ff */
[----:B------:R3:W-:Y:S01]  /*54360*/  @P5 STG.E.U8 desc[UR40][R30.64], R2 ;  /* 0x000000021e005986 */ /* 0x0007e2000c101128 */
[----:B------:R-:W-:Y:S02]  /*54370*/  LOP3.LUT P1, RZ, R32, 0x1, RZ, 0xc0, !PT ;  /* 0x0000000120ff7812 */ /* 0x000fe4000782c0ff */
[----:B---3--:R-:W-:-:S05]  /*54380*/  PRMT R2, R20, 0x7770, RZ ;  /* 0x0000777014027816 */ /* 0x008fca00000000ff */
        /* <DEDUP_REMOVED lines=8> */
[----:B------:R0:W-:Y:S04]  /*54410*/  @P2 STG.E.U8 desc[UR40][R24.64], R2 ;  /* 0x0000000218002986 */ /* 0x0001e8000c101128 */
[----:B0-----:R-:W3:Y:S04]  /*54420*/  LDL.LU.64 R24, [R1+0xe90] ;  /* 0x000e900001187983 */ /* 0x001ee80000300a00 */
[----:B------:R-:W3:Y:S01]  /*54430*/  LDL.LU.64 R30, [R1+0xe98] ;  /* 0x000e9800011e7983 */ /* 0x000ee20000300a00 */
[----:B------:R-:W-:Y:S02]  /*54440*/  LOP3.LUT P4, RZ, R33, 0x20000, RZ, 0xc0, !PT ;  /* 0x0002000021ff7812 */ /* 0x000fe4000788c0ff */
[----:B------:R-:W-:-:S02]  /*54450*/  LOP3.LUT R6, R6, 0xffffefff, RZ, 0xc0, !PT ;  /* 0xffffefff06067812 */ /* 0x000fc400078ec0ff */
[----:B--2---:R-:W-:-:S05]  /*54460*/  PRMT R2, R22, 0x7770, RZ ;  /* 0x0000777016027816 */ /* 0x004fca00000000ff */
[----:B------:R0:W-:Y:S04]  /*54470*/  @P3 STG.E.U8 desc[UR40][R34.64], R2 ;  /* 0x0000000222003986 */ /* 0x0001e8000c101128 */
[----:B0-----:R-:W2:Y:S04]  /*54480*/  LDL.LU.64 R34, [R1+0xea0] ;  /* 0x000ea00001227983 */ /* 0x001ea80000300a00 */
[----:B------:R-:W2:Y:S04]  /*54490*/  LDL.LU.64 R28, [R1+0xea8] ;  /* 0x000ea800011c7983 */ /* 0x000ea80000300a00 */
        /* <DEDUP_REMOVED lines=20> */
[C---:B------:R-:W-:Y:S02]  /*545e0*/  LOP3.LUT P0, RZ, R33.reuse, 0x20000000, RZ, 0xc0, !PT ;  /* 0x2000000021ff7812 */ /* 0x040fe4000780c0ff */
[----:B------:R-:W-:Y:S02]  /*545f0*/  LOP3.LUT R6, R6, 0xfffbffff, RZ, 0xc0, !PT ;  /* 0xfffbffff06067812 */ /* 0x000fe400078ec0ff */
[----:B------:R-:W-:Y:S02]  /*54600*/  LOP3.LUT P1, RZ, R33, 0x10000000, RZ, 0xc0, !PT ;  /* 0x1000000021ff7812 */ /* 0x000fe4000782c0ff */
[----:B------:R-:W-:-:S05]  /*54610*/  PRMT R2, R22, 0x7771, RZ ;  /* 0x0000777116027816 */ /* 0x000fca00000000ff */
[----:B------:R-:W-:Y:S02]  /*54620*/  @P4 LOP3.LUT R6, R6, 0x40000, RZ, 0xfc, !PT ;  /* 0x0004000006064812 */ /* 0x000fe400078efcff */
[C---:B------:R-:W-:Y:S01]  /*54630*/  LOP3.LUT P4, RZ, R33.reuse, 0x1000000, RZ, 0xc0, !PT ;  /* 0x0100000021ff7812 */ /* 0x040fe2000788c0ff */
[----:B----4-:R0:W-:Y:S01]  /*54640*/  @P0 STG.E.U8 desc[UR40][R4.64], R2 ;  /* 0x0000000204000986 */ /* 0x0101e2000c101128 */
[C---:B------:R-:W-:Y:S02]  /*54650*/  LOP3.LUT P2, RZ, R33.reuse, 0x8000000, RZ, 0xc0, !PT ;  /* 0x0800000021ff7812 */ /* 0x040fe4000784c0ff */
[----:B------:R-:W-:Y:S02]  /*54660*/  LOP3.LUT R6, R6, 0xfff7ffff, RZ, 0xc0, !PT ;  /* 0xfff7ffff06067812 */ /* 0x000fe400078ec0ff */
[----:B------:R-:W-:Y:S02]  /*54670*/  LOP3.LUT P3, RZ, R33, 0x4000000, RZ, 0xc0, !PT ;  /* 0x0400000021ff7812 */ /* 0x000fe4000786c0ff */
[----:B0-----:R-:W-:-:S05]  /*54680*/  PRMT R2, R23, 0x7770, RZ ;  /* 0x0000777017027816 */ /* 0x001fca00000000ff */
[----:B------:R-:W-:Y:S02]  /*54690*/  @P4 LOP3.LUT R6, R6, 0x80000, RZ, 0xfc, !PT ;  /* 0x0008000006064812 */ /* 0x000fe400078efcff */
[----:B------:R-:W-:Y:S01]  /*546a0*/  LOP3.LUT P4, RZ, R33, 0x2000000, RZ, 0xc0, !PT ;  /* 0x0200000021ff7812 */ /* 0x000fe2000788c0ff */
[----:B---3--:R0:W-:Y:S02]  /*546b0*/  @P1 STG.E.U8 desc[UR40][R24.64], R2 ;  /* 0x0000000218001986 */ /* 0x0081e4000c101128 */
[----:B0-----:R-:W-:Y:S02]  /*546c0*/  PRMT R2, R23, 0x7771, RZ ;  /* 0x0000777117027816 */ /* 0x001fe400000000ff */
[----:B------:R-:W3:Y:S04]  /*546d0*/  LDL.LU.64 R24, [R1+0xee0] ;  /* 0x000ee00001187983 */ /* 0x000ee80000300a00 */
[----:B------:R0:W-:Y:S02]  /*546e0*/  @P2 STG.E.U8 desc[UR40][R30.64], R2 ;  /* 0x000000021e002986 */ /* 0x0001e4000c101128 */
[----:B0-----:R-:W-:-:S02]  /*546f0*/  PRMT R2, R8, 0x7772, RZ ;  /* 0x0000777208027816 */ /* 0x001fc400000000ff */
[----:B------:R-:W-:-:S03]  /*54700*/  PRMT R8, R8, 0x7773, RZ ;  /* 0x0000777308087816 */ /* 0x000fc600000000ff */
[----:B--2---:R0:W-:Y:S04]  /*54710*/  @P3 STG.E.U8 desc[UR40][R34.64], R2 ;  /* 0x0000000222003986 */ /* 0x0041e8000c101128 */
[----:B------:R1:W-:Y:S01]  /*54720*/  @P4 STG.E.U8 desc[UR40][R28.64], R8 ;  /* 0x000000081c004986 */ /* 0x0003e2000c101128 */
[----:B------:R-:W-:Y:S02]  /*54730*/  LOP3.LUT P4, RZ, R6, 0x80000, RZ, 0xc0, !PT ;  /* 0x0008000006ff7812 */ /* 0x000fe4000788c0ff */
[C---:B0-----:R-:W-:Y:S01]  /*54740*/  PRMT R2, R9.reuse, 0x7772, RZ ;  /* 0x0000777209027816 */ /* 0x041fe200000000ff */
[----:B------:R-:W2:Y:S01]  /*54750*/  LDL.LU.64 R34, [R1+0xef0] ;  /* 0x000ef00001227983 */ /* 0x000ea20000300a00 */
[----:B------:R-:W-:-:S03]  /*54760*/  PRMT R9, R9, 0x7773, RZ ;  /* 0x0000777309097816 */ /* 0x000fc600000000ff */
[----:B------:R-:W4:Y:S06]  /*54770*/  LDL.LU.64 R4, [R1+0xf10] ;  /* 0x000f100001047983 */ /* 0x000f2c0000300a00 */
[----:B------:R0:W-:Y:S01]  /*54780*/  @P4 STG.E.U8 desc[UR40][R36.64], R2 ;  /* 0x0000000224004986 */ /* 0x0001e2000c101128 */
[----:B------:R-:W-:-:S03]  /*54790*/  LOP3.LUT P4, RZ, R6, 0x40000, RZ, 0xc0, !PT ;  /* 0x0004000006ff7812 */ /* 0x000fc6000788c0ff */
[----:B------:R-:W2:Y:S04]  /*547a0*/  LDL.LU.64 R30, [R1+0xf18] ;  /* 0x000f1800011e7983 */ /* 0x000ea80000300a00 */
[----:B-1----:R-:W2:Y:S01]  /*547b0*/  LDL.LU.64 R28, [R1+0xf20] ;  /* 0x000f2000011c7983 */ /* 0x002ea20000300a00 */
[----:B0-----:R-:W-:-:S03]  /*547c0*/  PRMT R2, R10, 0x7772, RZ ;  /* 0x000077720a027816 */ /* 0x001fc600000000ff */
[----:B------:R-:W2:Y:S04]  /*547d0*/  LDL.LU.64 R36, [R1+0xf30] ;  /* 0x000f300001247983 */ /* 0x000ea80000300a00 */
[----:B------:R0:W-:Y:S01]  /*547e0*/  @P4 STG.E.U8 desc[UR40][R26.64], R9 ;  /* 0x000000091a004986 */ /* 0x0001e2000c101128 */
[----:B------:R-:W-:-:S03]  /*547f0*/  LOP3.LUT P4, RZ, R6, 0x20000, RZ, 0xc0, !PT ;  /* 0x0002000006ff7812 */ /* 0x000fc6000788c0ff */
[----:B0-----:R-:W2:Y:S04]  /*54800*/  LDL.LU.64 R8, [R1+0xf08] ;  /* 0x000f080001087983 */ /* 0x001ea80000300a00 */
[----:B------:R-:W2:Y:S06]  /*54810*/  LDL.LU.64 R26, [R1+0xf38] ;  /* 0x000f3800011a7983 */ /* 0x000eac0000300a00 */
[----:B------:R0:W-:Y:S04]  /*54820*/  @P4 STG.E.U8 desc[UR40][R12.64], R2 ;  /* 0x000000020c004986 */ /* 0x0001e8000c101128 */
[----:B0-----:R-:W2:Y:S04]  /*54830*/  LDL.LU.64 R12, [R1+0x1570] ;  /* 0x00157000010c7983 */ /* 0x001ea80000300a00 */
[----:B------:R-:W2:Y:S01]  /*54840*/  LDL.LU.64 R2, [R1+0xed0] ;  /* 0x000ed00001027983 */ /* 0x000ea20000300a00 */
[----:B------:R-:W-:-:S02]  /*54850*/  LOP3.LUT P4, RZ, R6, 0x10000, RZ, 0xc0, !PT ;  /* 0x0001000006ff7812 */ /* 0x000fc4000788c0ff */
[----:B------:R-:W-:-:S11]  /*54860*/  PRMT R10, R10, 0x7773, RZ ;  /* 0x000077730a0a7816 */ /* 0x000fd600000000ff */
[----:B--2---:R0:W-:Y:S01]  /*54870*/  @P4 STG.E.U8 desc[UR40][R2.64], R10 ;  /* 0x0000000a02004986 */ /* 0x0041e2000c101128 */
[----:B------:R-:W-:Y:S02]  /*54880*/  LOP3.LUT P4, RZ, R6, 0x8000, RZ, 0xc0, !PT ;  /* 0x0000800006ff7812 */ /* 0x000fe4000788c0ff */
[----:B0-----:R-:W-:-:S11]  /*54890*/  PRMT R2, R11, 0x7772, RZ ;  /* 0x000077720b027816 */ /* 0x001fd600000000ff */
[----:B---3--:R0:W-:Y:S04]  /*548a0*/  @P4 STG.E.U8 desc[UR40][R24.64], R2 ;  /* 0x0000000218004986 */ /* 0x0081e8000c101128 */
[----:B0-----:R-:W2:Y:S04]  /*548b0*/  LDL.LU R25, [R1+0x156c] ;  /* 0x00156c0001197983 */ /* 0x001ea80000300800 */
[----:B------:R-:W3:Y:S01]  /*548c0*/  LDL.LU.64 R2, [R1+0xee8] ;  /* 0x000ee80001027983 */ /* 0x000ee20000300a00 */
[----:B------:R-:W-:Y:S02]  /*548d0*/  LOP3.LUT P4, RZ, R6, 0x4000, RZ, 0xc0, !PT ;  /* 0x0000400006ff7812 */ /* 0x000fe4000788c0ff */
[----:B------:R-:W-:-:S02]  /*548e0*/  PRMT R11, R11, 0x7773, RZ ;  /* 0x000077730b0b7816 */ /* 0x000fc400000000ff */
[----:B------:R-:W-:-:S09]  /*548f0*/  LOP3.LUT P5, RZ, R33, 0x10000, RZ, 0xc0, !PT ;  /* 0x0001000021ff7812 */ /* 0x000fd200078ac0ff */
[----:B---3--:R0:W-:Y:S04]  /*54900*/  @P4 STG.E.U8 desc[UR40][R2.64], R11 ;  /* 0x0000000b02004986 */ /* 0x0081e8000c101128 */
[----:B0-----:R-:W3:Y:S01]  /*54910*/  LDL.LU.64 R10, [R1+0xef8] ;  /* 0x000ef800010a7983 */ /* 0x001ee20000300a00 */
[----:B------:R-:W-:Y:S02]  /*54920*/  LOP3.LUT P4, RZ, R6, 0x2000, RZ, 0xc0, !PT ;  /* 0x0000200006ff7812 */ /* 0x000fe4000788c0ff */
[----:B------:R-:W-:-:S11]  /*54930*/  PRMT R2, R12, 0x7772, RZ ;  /* 0x000077720c027816 */ /* 0x000fd600000000ff */
[----:B------:R0:W-:Y:S04]  /*54940*/  @P4 STG.E.U8 desc[UR40][R34.64], R2 ;  /* 0x0000000222004986 */ /* 0x0001e8000c101128 */
[----:B0-----:R-:W2:Y:S01]  /*54950*/  LDL.LU R34, [R1+0x1568] ;  /* 0x0015680001227983 */ /* 0x001ea20000300800 */
[----:B------:R-:W-:Y:S02]  /*54960*/  LOP3.LUT P4, RZ, R6, 0x1000, RZ, 0xc0, !PT ;  /* 0x0000100006ff7812 */ /* 0x000fe4000788c0ff */
[C---:B------:R-:W-:Y:S02]  /*54970*/  LOP3.LUT P6, RZ, R33.reuse, 0x8000, RZ, 0xc0, !PT ;  /* 0x0000800021ff7812 */ /* 0x040fe400078cc0ff */
[----:B------:R-:W-:Y:S02]  /*54980*/  LOP3.LUT P0, RZ, R33, 0x4000, RZ, 0xc0, !PT ;  /* 0x0000400021ff7812 */ /* 0x000fe4000780c0ff */
[----:B------:R-:W-:-:S02]  /*54990*/  PRMT R12, R12, 0x7773, RZ ;  /* 0x000077730c0c7816 */ /* 0x000fc400000000ff */
[----:B------:R-:W-:Y:S02]  /*549a0*/  PRMT R2, R13, 0x7772, RZ ;  /* 0x000077720d027816 */ /* 0x000fe400000000ff */
[C---:B------:R-:W-:Y:S02]  /*549b0*/  LOP3.LUT P1, RZ, R33.reuse, 0x2000, RZ, 0xc0, !PT ;  /* 0x0000200021ff7812 */ /* 0x040fe4000782c0ff */
[C---:B------:R-:W-:Y:S02]  /*549c0*/  LOP3.LUT P2, RZ, R33.reuse, 0x1000, RZ, 0xc0, !PT ;  /* 0x0000100021ff7812 */ /* 0x040fe4000784c0ff */
[----:B------:R-:W-:Y:S02]  /*549d0*/  LOP3.LUT P3, RZ, R33, 0x800, RZ, 0xc0, !PT ;  /* 0x0000080021ff7812 */ /* 0x000fe4000786c0ff */
[----:B------:R-:W-:Y:S02]  /*549e0*/  PRMT R13, R13, 0x7773, RZ ;  /* 0x000077730d0d7816 */ /* 0x000fe400000000ff */
[----:B------:R-:W-:Y:S01]  /*549f0*/  LOP3.LUT R6, R6, 0xffffffdf, RZ, 0xc0, !PT ;  /* 0xffffffdf06067812 */ /* 0x000fe200078ec0ff */
[----:B---3--:R-:W-:Y:S04]  /*54a00*/  @P4 STG.E.U8 desc[UR40][R10.64], R12 ;  /* 0x0000000c0a004986 */ /* 0x008fe8000c101128 */
[----:B------:R0:W-:Y:S04]  /*54a10*/  @P5 STG.E.U8 desc[UR40][R8.64], R2 ;  /* 0x0000000208005986 */ /* 0x0001e8000c101128 */
[----:B----4-:R-:W-:Y:S01]  /*54a20*/  @P6 STG.E.U8 desc[UR40][R4.64], R13 ;  /* 0x0000000d04006986 */ /* 0x010fe2000c101128 */
[----:B0-----:R-:W-:-:S02]  /*54a30*/  PRMT R2, R14, 0x7772, RZ ;  /* 0x000077720e027816 */ /* 0x001fc400000000ff */
[----:B------:R-:W-:-:S03]  /*54a40*/  PRMT R14, R14, 0x7773, RZ ;  /* 0x000077730e0e7816 */ /* 0x000fc600000000ff */
[----:B------:R0:W-:Y:S04]  /*54a50*/  @P0 STG.E.U8 desc[UR40][R30.64], R2 ;  /* 0x000000021e000986 */ /* 0x0001e8000c101128 */
[----:B------:R-:W-:Y:S01]  /*54a60*/  @P1 STG.E.U8 desc[UR40][R28.64], R14 ;  /* 0x0000000e1c001986 */ /* 0x000fe2000c101128 */
[C---:B0-----:R-:W-:Y:S02]  /*54a70*/  PRMT R2, R15.reuse, 0x7772, RZ ;  /* 0x000077720f027816 */ /* 0x041fe400000000ff */
[----:B------:R-:W-:-:S03]  /*54a80*/  PRMT R15, R15, 0x7773, RZ ;  /* 0x000077730f0f7816 */ /* 0x000fc600000000ff */
[----:B------:R-:W-:Y:S04]  /*54a90*/  @P2 STG.E.U8 desc[UR40][R36.64], R2 ;  /* 0x0000000224002986 */ /* 0x000fe8000c101128 */
[----:B------:R0:W-:Y:S04]  /*54aa0*/  @P3 STG.E.U8 desc[UR40][R26.64], R15 ;  /* 0x0000000f1a003986 */ /* 0x0001e8000c101128 */
[----:B0-----:R-:W3:Y:S04]  /*54ab0*/  LDL.LU.64 R26, [R1+0xf48] ;  /* 0x000f4800011a7983 */ /* 0x001ee80000300a00 */
[----:B------:R-:W4:Y:S04]  /*54ac0*/  LDL.LU.64 R10, [R1+0xf50] ;  /* 0x000f5000010a7983 */ /* 0x000f280000300a00 */
[----:B------:R-:W4:Y:S04]  /*54ad0*/  LDL.LU.64 R8, [R1+0xf58] ;  /* 0x000f580001087983 */ /* 0x000f280000300a00 */
[----:B------:R-:W4:Y:S04]  /*54ae0*/  LDL.LU.64 R4, [R1+0xf60] ;  /* 0x000f600001047983 */ /* 0x000f280000300a00 */
[----:B------:R-:W4:Y:S04]  /*54af0*/  LDL.LU.64 R30, [R1+0xf70] ;  /* 0x000f7000011e7983 */ /* 0x000f280000300a00 */
[----:B------:R-:W4:Y:S04]  /*54b00*/  LDL.LU.64 R28, [R1+0xf68] ;  /* 0x000f6800011c7983 */ /* 0x000f280000300a00 */
[----:B------:R-:W4:Y:S01]  /*54b10*/  LDL.LU.64 R36, [R1+0xf40] ;  /* 0x000f400001247983 */ /* 0x000f220000300a00 */
        /* <DEDUP_REMOVED lines=16> */
[----:B------:R-:W-:Y:S02]  /*54c20*/  LOP3.LUT R6, R6, 0xfffffbff, RZ, 0xc0, !PT ;  /* 0xfffffbff06067812 */ /* 0x000fe400078ec0ff */
[----:B------:R-:W-:Y:S02]  /*54c30*/  PRMT R2, R16, 0x7772, RZ ;  /* 0x0000777210027816 */ /* 0x000fe400000000ff */
[C---:B------:R-:W-:Y:S02]  /*54c40*/  LOP3.LUT P0, RZ, R33.reuse, 0x200, RZ, 0xc0, !PT ;  /* 0x0000020021ff7812 */ /* 0x040fe4000780c0ff */
[----:B------:R-:W-:-:S05]  /*54c50*/  LOP3.LUT P1, RZ, R33, 0x100, RZ, 0xc0, !PT ;  /* 0x0000010021ff7812 */ /* 0x000fca000782c0ff */
[----:B------:R-:W-:Y:S02]  /*54c60*/  @P4 LOP3.LUT R6, R6, 0x400, RZ, 0xfc, !PT ;  /* 0x0000040006064812 */ /* 0x000fe400078efcff */
[C---:B------:R-:W-:Y:S02]  /*54c70*/  LOP3.LUT P4, RZ, R33.reuse, 0x10, RZ, 0xc0, !PT ;  /* 0x0000001021ff7812 */ /* 0x040fe4000788c0ff */
[C---:B------:R-:W-:Y:S02]  /*54c80*/  LOP3.LUT P2, RZ, R33.reuse, 0x80, RZ, 0xc0, !PT ;  /* 0x0000008021ff7812 */ /* 0x040fe4000784c0ff */
[----:B------:R-:W-:Y:S02]  /*54c90*/  LOP3.LUT R6, R6, 0xfffff7ff, RZ, 0xc0, !PT ;  /* 0xfffff7ff06067812 */ /* 0x000fe400078ec0ff */
[----:B------:R-:W-:Y:S02]  /*54ca0*/  PRMT R16, R16, 0x7773, RZ ;  /* 0x0000777310107816 */ /* 0x000fe400000000ff */
[----:B------:R-:W-:-:S05]  /*54cb0*/  LOP3.LUT P3, RZ, R33, 0x40, RZ, 0xc0, !PT ;  /* 0x0000004021ff7812 */ /* 0x000fca000786c0ff */
[----:B------:R-:W-:Y:S02]  /*54cc0*/  @P4 LOP3.LUT R6, R6, 0x800, RZ, 0xfc, !PT ;  /* 0x0000080006064812 */ /* 0x000fe400078efcff */
[----:B------:R-:W-:Y:S01]  /*54cd0*/  LOP3.LUT P4, RZ, R33, 0x20, RZ, 0xc0, !PT ;  /* 0x0000002021ff7812 */ /* 0x000fe2000788c0ff */
[----:B---3--:R0:W-:Y:S04]  /*54ce0*/  @P6 STG.E.U8 desc[UR40][R26.64], R2 ;  /* 0x000000021a006986 */ /* 0x0081e8000c101128 */
[----:B0-----:R-:W2:Y:S01]  /*54cf0*/  LDL.LU.64 R26, [R1+0xf28] ;  /* 0x000f2800011a7983 */ /* 0x001ea20000300a00 */
[C---:B------:R-:W-:Y:S02]  /*54d00*/  PRMT R2, R17.reuse, 0x7772, RZ ;  /* 0x0000777211027816 */ /* 0x040fe400000000ff */
[----:B------:R-:W-:Y:S01]  /*54d10*/  PRMT R17, R17, 0x7773, RZ ;  /* 0x0000777311117816 */ /* 0x000fe200000000ff */
[----:B----4-:R-:W-:Y:S04]  /*54d20*/  @P0 STG.E.U8 desc[UR40][R10.64], R16 ;  /* 0x000000100a000986 */ /* 0x010fe8000c101128 */
[----:B------:R-:W-:Y:S04]  /*54d30*/  @P1 STG.E.U8 desc[UR40][R8.64], R2 ;  /* 0x0000000208001986 */ /* 0x000fe8000c101128 */
[----:B------:R-:W3:Y:S04]  /*54d40*/  LDL.LU.64 R32, [R1+0xed8] ;  /* 0x000ed80001207983 */ /* 0x000ee80000300a00 */
[----:B------:R-:W4:Y:S04]  /*54d50*/  LDL.LU.64 R14, [R1+0xeb0] ;  /* 0x000eb000010e7983 */ /* 0x000f280000300a00 */
[----:B------:R0:W-:Y:S04]  /*54d60*/  @P2 STG.E.U8 desc[UR40][R4.64], R17 ;  /* 0x0000001104002986 */ /* 0x0001e8000c101128 */
[----:B0-----:R-:W3:Y:S04]  /*54d70*/  LDL.LU.64 R16, [R1+0xf00] ;  /* 0x000f000001107983 */ /* 0x001ee80000300a00 */
[----:B------:R-:W4:Y:S01]  /*54d80*/  LDL.LU.64 R12, [R1+0xdf0] ;  /* 0x000df000010c7983 */ /* 0x000f220000300a00 */
[----:B------:R-:W-:-:S03]  /*54d90*/  PRMT R2, R18, 0x7772, RZ ;  /* 0x0000777212027816 */ /* 0x000fc600000000ff */
[----:B------:R-:W4:Y:S04]  /*54da0*/  LDL.LU.64 R10, [R1+0xd80] ;  /* 0x000d8000010a7983 */ /* 0x000f280000300a00 */
[----:B------:R-:W4:Y:S04]  /*54db0*/  LDL.LU.64 R8, [R1+0xd58] ;  /* 0x000d580001087983 */ /* 0x000f280000300a00 */
[----:B------:R0:W-:Y:S04]  /*54dc0*/  @P3 STG.E.U8 desc[UR40][R30.64], R2 ;  /* 0x000000021e003986 */ /* 0x0001e8000c101128 */
[----:B------:R-:W4:Y:S04]  /*54dd0*/  LDL.LU.64 R4, [R1+0xd30] ;  /* 0x000d300001047983 */ /* 0x000f280000300a00 */
[----:B0-----:R-:W4:Y:S04]  /*54de0*/  LDL.LU.64 R30, [R1+0xd18] ;  /* 0x000d1800011e7983 */ /* 0x001f280000300a00 */
[----:B------:R-:W4:Y:S01]  /*54df0*/  LDL.LU R35, [R1+0x3a0] ;  /* 0x0003a00001237983 */ /* 0x000f220000300800 */
[----:B------:R-:W-:-:S05]  /*54e00*/  PRMT R18, R18, 0x7773, RZ ;  /* 0x0000777312127816 */ /* 0x000fca00000000ff */
[----:B------:R0:W-:Y:S01]  /*54e10*/  @P4 STG.E.U8 desc[UR40][R28.64], R18 ;  /* 0x000000121c004986 */ /* 0x0001e2000c101128 */
[C---:B------:R-:W-:Y:S02]  /*54e20*/  LOP3.LUT P4, RZ, R6.reuse, 0x800, RZ, 0xc0, !PT ;  /* 0x0000080006ff7812 */ /* 0x040fe4000788c0ff */
[----:B------:R-:W-:Y:S01]  /*54e30*/  PRMT R2, R19, 0x7772, RZ ;  /* 0x0000777213027816 */ /* 0x000fe200000000ff */
[----:B0-----:R-:W4:Y:S10]  /*54e40*/  LDL.LU.64 R28, [R1+0xfa8] ;  /* 0x000fa800011c7983 */ /* 0x001f340000300a00 */
[----:B------:R0:W-:Y:S04]  /*54e50*/  @P4 STG.E.U8 desc[UR40][R36.64], R2 ;  /* 0x0000000224004986 */ /* 0x0001e8000c101128 */
[----:B0-----:R-:W4:Y:S01]  /*54e60*/  LDL.LU.64 R36, [R1+0xfa0] ;  /* 0x000fa00001247983 */ /* 0x001f220000300a00 */
[----:B------:R-:W-:-:S02]  /*54e70*/  LOP3.LUT P4, RZ, R6, 0x400, RZ, 0xc0, !PT ;  /* 0x0000040006ff7812 */ /* 0x000fc4000788c0ff */
[----:B------:R-:W-:Y:S02]  /*54e80*/  PRMT R19, R19, 0x7773, RZ ;  /* 0x0000777313137816 */ /* 0x000fe400000000ff */
[C---:B------:R-:W-:Y:S02]  /*54e90*/  PRMT R2, R20.reuse, 0x7772, RZ ;  /* 0x0000777214027816 */ /* 0x040fe400000000ff */
[----:B------:R-:W-:Y:S02]  /*54ea0*/  PRMT R20, R20, 0x7773, RZ ;  /* 0x0000777314147816 */ /* 0x000fe400000000ff */
[C---:B------:R-:W-:Y:S02]  /*54eb0*/  LOP3.LUT P5, RZ, R34.reuse, 0x20000000, RZ, 0xc0, !PT ;  /* 0x2000000022ff7812 */ /* 0x040fe400078ac0ff */
[C---:B------:R-:W-:Y:S02]  /*54ec0*/  LOP3.LUT P6, RZ, R34.reuse, 0x10000000, RZ, 0xc0, !PT ;  /* 0x1000000022ff7812 */ /* 0x040fe400078cc0ff */
[----:B------:R-:W-:-:S02]  /*54ed0*/  LOP3.LUT P0, RZ, R34, 0x8000000, RZ, 0xc0, !PT ;  /* 0x0800000022ff7812 */ /* 0x000fc4000780c0ff */
[C---:B------:R-:W-:Y:S02]  /*54ee0*/  LOP3.LUT P1, RZ, R34.reuse, 0x4000000, RZ, 0xc0, !PT ;  /* 0x0400000022ff7812 */ /* 0x040fe4000782c0ff */
[----:B------:R-:W-:Y:S01]  /*54ef0*/  LOP3.LUT P2, RZ, R34, 0x2000000, RZ, 0xc0, !PT ;  /* 0x0200000022ff7812 */ /* 0x000fe2000784c0ff */
[----:B--2---:R0:W-:Y:S01]  /*54f00*/  @P4 STG.E.U8 desc[UR40][R26.64], R19 ;  /* 0x000000131a004986 */ /* 0x0041e2000c101128 */
[----:B------:R-:W-:-:S03]  /*54f10*/  LOP3.LUT P4, RZ, R6, 0x200, RZ, 0xc0, !PT ;  /* 0x0000020006ff7812 */ /* 0x000fc6000788c0ff */
[----:B0-----:R-:W2:Y:S10]  /*54f20*/  LDL.LU.64 R26, [R1+0xf98] ;  /* 0x000f9800011a7983 */ /* 0x001eb40000300a00 */
[----:B---3--:R0:W-:Y:S01]  /*54f30*/  @P4 STG.E.U8 desc[UR40][R16.64], R2 ;  /* 0x0000000210004986 */ /* 0x0081e2000c101128 */
[----:B------:R-:W-:-:S13]  /*54f40*/  LOP3.LUT P4, RZ, R6, 0x100, RZ, 0xc0, !PT ;  /* 0x0000010006ff7812 */ /* 0x000fda000788c0ff */
[----:B------:R-:W-:Y:S01]  /*54f50*/  @P4 STG.E.U8 desc[UR40][R32.64], R20 ;  /* 0x0000001420004986 */ /* 0x000fe2000c101128 */
[----:B------:R-:W-:Y:S02]  /*54f60*/  LOP3.LUT P4, RZ, R6, 0x80, RZ, 0xc0, !PT ;  /* 0x0000008006ff7812 */ /* 0x000fe4000788c0ff */
[C---:B0-----:R-:W-:Y:S02]  /*54f70*/  PRMT R2, R21.reuse, 0x7772, RZ ;  /* 0x0000777215027816 */ /* 0x041fe400000000ff */
[----:B------:R-:W-:-:S09]  /*54f80*/  PRMT R21, R21, 0x7773, RZ ;  /* 0x0000777315157816 */ /* 0x000fd200000000ff */
[----:B----4-:R0:W-:Y:S01]  /*54f90*/  @P4 STG.E.U8 desc[UR40][R14.64], R2 ;  /* 0x000000020e004986 */ /* 0x0101e2000c101128 */
[----:B------:R-:W-:Y:S02]  /*54fa0*/  LOP3.LUT P4, RZ, R6, 0x40, RZ, 0xc0, !PT ;  /* 0x0000004006ff7812 */ /* 0x000fe4000788c0ff */
[----:B0-----:R-:W-:Y:S01]  /*54fb0*/  PRMT R2, R22, 0x7772, RZ ;  /* 0x0000777216027816 */ /* 0x001fe200000000ff */
[----:B------:R-:W3:Y:S10]  /*54fc0*/  LDL.LU.64 R14, [R1+0xf90] ;  /* 0x000f9000010e7983 */ /* 0x000ef40000300a00 */
[----:B------:R0:W-:Y:S01]  /*54fd0*/  @P4 STG.E.U8 desc[UR40][R12.64], R21 ;  /* 0x000000150c004986 */ /* 0x0001e2000c101128 */
[----:B------:R-:W-:-:S02]  /*54fe0*/  LOP3.LUT P4, RZ, R6, 0x20, RZ, 0xc0, !PT ;  /* 0x0000002006ff7812 */ /* 0x000fc4000788c0ff */
[----:B------:R-:W-:Y:S01]  /*54ff0*/  PRMT R22, R22, 0x7773, RZ ;  /* 0x0000777316167816 */ /* 0x000fe200000000ff */
[----:B0-----:R-:W4:Y:S10]  /*55000*/  LDL.LU.64 R12, [R1+0xf88] ;  /* 0x000f8800010c7983 */ /* 0x001f340000300a00 */
[----:B------:R0:W-:Y:S04]  /*55010*/  @P4 STG.E.U8 desc[UR40][R10.64], R2 ;  /* 0x000000020a004986 */ /* 0x0001e8000c101128 */
[----:B------:R-:W-:Y:S04]  /*55020*/  @P5 STG.E.U8 desc[UR40][R8.64], R22 ;  /* 0x0000001608005986 */ /* 0x000fe8000c101128 */
[----:B------:R-:W1:Y:S01]  /*55030*/  LDS.128 R8, [R35] ;  /* 0x0000000023087984 */ /* 0x000e620000000c00 */
[----:B0-----:R-:W-:-:S02]  /*55040*/  PRMT R2, R23, 0x7772, RZ ;  /* 0x0000777217027816 */ /* 0x001fc400000000ff */
[----:B------:R-:W-:-:S03]  /*55050*/  PRMT R23, R23, 0x7773, RZ ;  /* 0x0000777317177816 */ /* 0x000fc600000000ff */
[----:B------:R1:W-:Y:S04]  /*55060*/  @P6 STG.E.U8 desc[UR40][R4.64], R2 ;  /* 0x0000000204006986 */ /* 0x0003e8000c101128 */
[----:B------:R-:W-:Y:S01]  /*55070*/  @P0 STG.E.U8 desc[UR40][R30.64], R23 ;  /* 0x000000171e000986 */ /* 0x000fe2000c101128 */
[----:B-1----:R-:W-:-:S05]  /*55080*/  PRMT R2, R8, 0x7770, RZ ;  /* 0x0000777008027816 */ /* 0x002fca00000000ff */
[----:B------:R0:W-:Y:S02]  /*55090*/  @P1 STG.E.U8 desc[UR40][R28.64], R2 ;  /* 0x000000021c001986 */ /* 0x0001e4000c101128 */
[----:B0-----:R-:W-:-:S05]  /*550a0*/  PRMT R2, R8, 0x7771, RZ ;  /* 0x0000777108027816 */ /* 0x001fca00000000ff */
[----:B------:R0:W-:Y:S04]  /*550b0*/  @P2 STG.E.U8 desc[UR40][R36.64], R2 ;  /* 0x0000000224002986 */ /* 0x0001e8000c101128 */
[----:B0-----:R-:W4:Y:S04]  /*550c0*/  LDL.LU.64 R36, [R1+0xf80] ;  /* 0x000f800001247983 */ /* 0x001f280000300a00 */
[----:B------:R-:W4:Y:S04]  /*550d0*/  LDL.LU.64 R4, [R1+0xf78] ;  /* 0x000f780001047983 */ /* 0x000f280000300a00 */
[----:B------:R-:W4:Y:S01]  /*550e0*/  LDL.LU.64 R30, [R1+0xcf0] ;  /* 0x000cf000011e7983 */ /* 0x000f220000300a00 */
[----:B------:R-:W-:-:S03]  /*550f0*/  LOP3.LUT P3, RZ, R34, 0x1000000, RZ, 0xc0, !PT ;  /* 0x0100000022ff7812 */ /* 0x000fc6000786c0ff */
[----:B------:R-:W4:Y:S01]  /*55100*/  LDL.LU.64 R28, [R1+0xfe8] ;  /* 0x000fe800011c7983 */ /* 0x000f220000300a00 */
[----:B------:R-:W-:Y:S02]  /*55110*/  PRMT R2, R9, 0x7770, RZ ;  /* 0x0000777009027816 */ /* 0x000fe400000000ff */
[C---:B------:R-:W-:Y:S02]  /*55120*/  LOP3.LUT P5, RZ, R34.reuse, 0x800000, RZ, 0xc0, !PT ;  /* 0x0080000022ff7812 */ /* 0x040fe400078ac0ff */
[C---:B------:R-:W-:Y:S02]  /*55130*/  LOP3.LUT P0, RZ, R34.reuse, 0x400000, RZ, 0xc0, !PT ;  /* 0x0040000022ff7812 */ /* 0x040fe4000780c0ff */
[----:B------:R-:W-:-:S03]  /*55140*/  LOP3.LUT P1, RZ, R34, 0x200000, RZ, 0xc0, !PT ;  /* 0x0020000022ff7812 */ /* 0x000fc6000782c0ff */
[----:B--2---:R0:W-:Y:S04]  /*55150*/  @P3 STG.E.U8 desc[UR40][R26.64], R2 ;  /* 0x000000021a003986 */ /* 0x0041e8000c101128 */
[----:B0-----:R-:W2:Y:S04]  /*55160*/  LDL.LU.64 R26, [R1+0xfe0] ;  /* 0x000fe000011a7983 */ /* 0x001ea80000300a00 */
[----:B------:R-:W-:Y:S04]  /*55170*/  STL.64 [R1+0x1558], R8 ;  /* 0x0015580801007387 */ /* 0x000fe80000100a00 */
[----:B------:R-:W2:Y:S01]  /*55180*/  LDL.LU.64 R22, [R1+0xfd8] ;  /* 0x000fd80001167983 */ /* 0x000ea20000300a00 */
[----:B------:R-:W-:-:S03]  /*55190*/  PRMT R2, R9, 0x7771, RZ ;  /* 0x0000777109027816 */ /* 0x000fc600000000ff */
[----:B------:R-:W2:Y:S01]  /*551a0*/  LDL.LU.64 R20, [R1+0xfd0] ;  /* 0x000fd00001147983 */ /* 0x000ea20000300a00 */
[----:B------:R-:W-:-:S03]  /*551b0*/  LOP3.LUT P3, RZ, R34, 0x100000, RZ, 0xc0, !PT ;  /* 0x0010000022ff7812 */ /* 0x000fc6000786c0ff */
[----:B---3--:R0:W-:Y:S02]  /*551c0*/  @P5 STG.E.U8 desc[UR40][R14.64], R2 ;  /* 0x000000020e005986 */ /* 0x0081e4000c101128 */
[----:B0-----:R-:W-:-:S05]  /*551d0*/  PRMT R2, R10, 0x7770, RZ ;  /* 0x000077700a027816 */ /* 0x001fca00000000ff */
[----:B----4-:R0:W-:Y:S01]  /*551e0*/  @P0 STG.E.U8 desc[UR40][R12.64], R2 ;  /* 0x000000020c000986 */ /* 0x0101e2000c101128 */
[C---:B------:R-:W-:Y:S02]  /*551f0*/  LOP3.LUT P2, RZ, R34.reuse, 0x20000, RZ, 0xc0, !PT ;  /* 0x0002000022ff7812 */ /* 0x040fe4000784c0ff */
[----:B------:R-:W-:Y:S01]  /*55200*/  LOP3.LUT P4, RZ, R34, 0x1000, RZ, 0xc0, !PT ;  /* 0x0000100022ff7812 */ /* 0x000fe2000788c0ff */
[----:B------:R-:W1:Y:S01]  /*55210*/  LDS.128 R12, [R35+0x2000] ;  /* 0x00200000230c7984 */ /* 0x000e620000000c00 */
[----:B0-----:R-:W-:-:S05]  /*55220*/  PRMT R2, R10, 0x7771, RZ ;  /* 0x000077710a027816 */ /* 0x001fca00000000ff */
[----:B------:R0:W-:Y:S04]  /*55230*/  @P1 STG.E.U8 desc[UR40][R36.64], R2 ;  /* 0x0000000224001986 */ /* 0x0001e8000c101128 */
[----:B0-----:R-:W3:Y:S04]  /*55240*/  LDL.LU.64 R36, [R1+0xfc8] ;  /* 0x000fc80001247983 */ /* 0x001ee80000300a00 */
[----:B------:R-:W4:Y:S01]  /*55250*/  LDL.LU.64 R18, [R1+0xfc0] ;  /* 0x000fc00001127983 */ /* 0x000f220000300a00 */
[----:B------:R-:W-:-:S03]  /*55260*/  PRMT R2, R11, 0x7770, RZ ;  /* 0x000077700b027816 */ /* 0x000fc600000000ff */
[----:B------:R-:W4:Y:S04]  /*55270*/  LDL.LU.64 R16, [R1+0xfb8] ;  /* 0x000fb80001107983 */ /* 0x000f280000300a00 */
[----:B------:R0:W-:Y:S04]  /*55280*/  @P3 STG.E.U8 desc[UR40][R4.64], R2 ;  /* 0x0000000204003986 */ /* 0x0001e8000c101128 */
[----:B0-----:R-:W4:Y:S04]  /*55290*/  LDL.LU.64 R4, [R1+0xfb0] ;  /* 0x000fb00001047983 */ /* 0x001f280000300a00 */
[----:B------:R-:W-:Y:S04]  /*552a0*/  STL.64 [R1+0x1560], R10 ;  /* 0x0015600a01007387 */ /* 0x000fe80000100a00 */
[----:B------:R-:W4:Y:S01]  /*552b0*/  LDL.LU.64 R32, [R1+0x1030] ;  /* 0x0010300001207983 */ /* 0x000f220000300a00 */
[----:B------:R-:W-:-:S04]  /*552c0*/  LOP3.LUT R6, R6, 0xfffffff7, RZ, 0xc0, !PT ;  /* 0xfffffff706067812 */ /* 0x000fc800078ec0ff */
[----:B------:R-:W-:Y:S02]  /*552d0*/  @P2 LOP3.LUT R6, R6, 0x8, RZ, 0xfc, !PT ;  /* 0x0000000806062812 */ /* 0x000fe400078efcff */
[----:B------:R-:W-:Y:S02]  /*552e0*/  LOP3.LUT P2, RZ, R34, 0x40000, RZ, 0xc0, !PT ;  /* 0x0004000022ff7812 */ /* 0x000fe4000784c0ff */
[----:B------:R-:W-:Y:S02]  /*552f0*/  LOP3.LUT R0, R0, 0x7fffffff, RZ, 0xc0, !PT ;  /* 0x7fffffff00007812 */ /* 0x000fe400078ec0ff */
[----:B------:R-:W-:Y:S02]  /*55300*/  LOP3.LUT R6, R6, 0xffffffef, RZ, 0xc0, !PT ;  /* 0xffffffef06067812 */ /* 0x000fe400078ec0ff */
[----:B------:R-:W-:Y:S02]  /*55310*/  @P4 LOP3.LUT R0, R0, 0x80000000, RZ, 0xfc, !PT ;  /* 0x8000000000004812 */ /* 0x000fe400078efcff */
[----:B------:R-:W-:-:S05]  /*55320*/  LOP3.LUT P4, RZ, R34, 0x2000, RZ, 0xc0, !PT ;  /* 0x0000200022ff7812 */ /* 0x000fca000788c0ff */
[----:B------:R-:W-:-:S04]  /*55330*/  @P2 LOP3.LUT R6, R6, 0x10, RZ, 0xfc, !PT ;  /* 0x0000001006062812 */ /* 0x000fc800078efcff */
[----:B------:R-:W-:-:S04]  /*55340*/  LOP3.LUT R6, R6, 0xfffffffe, RZ, 0xc0, !PT ;  /* 0xfffffffe06067812 */ /* 0x000fc800078ec0ff */
[----:B------:R-:W-:Y:S02]  /*55350*/  @P4 LOP3.LUT R6, R6, 0x1, RZ, 0xfc, !PT ;  /* 0x0000000106064812 */ /* 0x000fe400078efcff */
[----:B------:R-:W-:Y:S02]  /*55360*/  LOP3.LUT P4, RZ, R34, 0x4000, RZ, 0xc0, !PT ;  /* 0x0000400022ff7812 */ /* 0x000fe4000788c0ff */
[----:B------:R-:W-:Y:S02]  /*55370*/  LOP3.LUT R6, R6, 0xfffffffd, RZ, 0xc0, !PT ;  /* 0xfffffffd06067812 */ /* 0x000fe400078ec0ff */
[----:B------:R-:W-:-:S09]  /*55380*/  LOP3.LUT P2, RZ, R34, 0x80000, RZ, 0xc0, !PT ;  /* 0x0008000022ff7812 */ /* 0x000fd2000784c0ff */
[----:B------:R-:W-:Y:S02]  /*55390*/  @P4 LOP3.LUT R6, R6, 0x2, RZ, 0xfc, !PT ;  /* 0x0000000206064812 */ /* 0x000fe400078efcff */
[----:B------:R-:W-:Y:S02]  /*553a0*/  LOP3.LUT P4, RZ, R34, 0x8000, RZ, 0xc0, !PT ;  /* 0x0000800022ff7812 */ /* 0x000fe4000788c0ff */
[----:B------:R-:W-:Y:S02]  /*553b0*/  LOP3.LUT R6, R6, 0xfffffffb, RZ, 0xc0, !PT ;  /* 0xfffffffb06067812 */ /* 0x000fe400078ec0ff */
[----:B------:R-:W-:-:S05]  /*553c0*/  PRMT R2, R11, 0x7771, RZ ;  /* 0x000077710b027816 */ /* 0x000fca00000000ff */
[----:B------:R1:W-:Y:S04]  /*553d0*/  @P2 STG.E.U8 desc[UR40][R30.64], R2 ;  /* 0x000000021e002986 */ /* 0x0003e8000c101128 */
[----:B------:R-:W-:-:S04]  /*553e0*/  @P4 LOP3.LUT R6, R6, 0x4, RZ, 0xfc, !PT ;  /* 0x0000000406064812 */ /* 0x000fc800078efcff */
[----:B------:R-:W-:Y:S02]  /*553f0*/  LOP3.LUT P2, RZ, R6, 0x10, RZ, 0xc0, !PT ;  /* 0x0000001006ff7812 */ /* 0x000fe4000784c0ff */
[----:B-1----:R-:W-:Y:S01]  /*55400*/  PRMT R2, R12, 0x7770, RZ ;  /* 0x000077700c027816 */ /* 0x002fe200000000ff */
[----:B------:R-:W4:Y:S01]  /*55410*/  LDL.LU.64 R30, [R1+0x1028] ;  /* 0x00102800011e7983 */ /* 0x000f220000300a00 */
[----:B------:R-:W-:-:S09]  /*55420*/  LOP3.LUT P4, RZ, R34, 0x10000, RZ, 0xc0, !PT ;  /* 0x0001000022ff7812 */ /* 0x000fd2000788c0ff */
[----:B------:R0:W-:Y:S01]  /*55430*/  @P2 STG.E.U8 desc[UR40][R28.64], R2 ;  /* 0x000000021c002986 */ /* 0x0001e2000c101128 */
[----:B------:R-:W-:Y:S02]  /*55440*/  LOP3.LUT P2, RZ, R6, 0x8, RZ, 0xc0, !PT ;  /* 0x0000000806ff7812 */ /* 0x000fe4000784c0ff */
[----:B0-----:R-:W-:Y:S01]  /*55450*/  PRMT R2, R12, 0x7771, RZ ;  /* 0x000077710c027816 */ /* 0x001fe200000000ff */
[----:B------:R-:W4:Y:S10]  /*55460*/  LDL.LU.64 R28, [R1+0x1020] ;  /* 0x00102000011c7983 */ /* 0x000f340000300a00 */
[----:B--2---:R0:W-:Y:S02]  /*55470*/  @P2 STG.E.U8 desc[UR40][R26.64], R2 ;  /* 0x000000021a002986 */ /* 0x0041e4000c101128 */
[----:B0-----:R-:W-:-:S02]  /*55480*/  PRMT R2, R13, 0x7770, RZ ;  /* 0x000077700d027816 */ /* 0x001fc400000000ff */
[----:B------:R-:W2:Y:S04]  /*55490*/  LDL.LU.64 R26, [R1+0x1018] ;  /* 0x00101800011a7983 */ /* 0x000ea80000300a00 */
[----:B------:R0:W-:Y:S01]  /*554a0*/  @P4 STG.E.U8 desc[UR40][R22.64], R2 ;  /* 0x0000000216004986 */ /* 0x0001e2000c101128 */
[----:B------:R-:W-:Y:S02]  /*554b0*/  LOP3.LUT P4, RZ, R6, 0x4, RZ, 0xc0, !PT ;  /* 0x0000000406ff7812 */ /* 0x000fe4000788c0ff */
[----:B0-----:R-:W-:-:S11]  /*554c0*/  PRMT R2, R13, 0x7771, RZ ;  /* 0x000077710d027816 */ /* 0x001fd600000000ff */
[----:B------:R0:W-:Y:S01]  /*554d0*/  @P4 STG.E.U8 desc[UR40][R20.64], R2 ;  /* 0x0000000214004986 */ /* 0x0001e2000c101128 */
[----:B------:R-:W-:Y:S02]  /*554e0*/  LOP3.LUT P4, RZ, R6, 0x2, RZ, 0xc0, !PT ;  /* 0x0000000206ff7812 */ /* 0x000fe4000788c0ff */
[----:B0-----:R-:W-:Y:S02]  /*554f0*/  PRMT R2, R14, 0x7770, RZ ;  /* 0x000077700e027816 */ /* 0x001fe400000000ff */
[C---:B------:R-:W-:Y:S02]  /*55500*/  LOP3.LUT P6, RZ, R34.reuse, 0x800, RZ, 0xc0, !PT ;  /* 0x0000080022ff7812 */ /* 0x040fe400078cc0ff */
[----:B------:R-:W-:-:S07]  /*55510*/  LOP3.LUT P0, RZ, R34, 0x400, RZ, 0xc0, !PT ;  /* 0x0000040022ff7812 */ /* 0x000fce000780c0ff */
[----:B---3--:R0:W-:Y:S01]  /*55520*/  @P4 STG.E.U8 desc[UR40][R36.64], R2 ;  /* 0x0000000224004986 */ /* 0x0081e2000c101128 */
[----:B------:R-:W-:Y:S02]  /*55530*/  LOP3.LUT P4, RZ, R6, 0x1, RZ, 0xc0, !PT ;  /* 0x0000000106ff7812 */ /* 0x000fe4000788c0ff */
[----:B0-----:R-:W-:Y:S01]  /*55540*/  PRMT R2, R14, 0x7771, RZ ;  /* 0x000077710e027816 */ /* 0x001fe200000000ff */
[----:B------:R-:W3:Y:S10]  /*55550*/  LDL.LU.64 R36, [R1+0x1010] ;  /* 0x0010100001247983 */ /* 0x000ef40000300a00 */
[----:B----4-:R0:W-:Y:S01]  /*55560*/  @P4 STG.E.U8 desc[UR40][R18.64], R2 ;  /* 0x0000000212004986 */ /* 0x0101e2000c101128 */
[----:B------:R-:W-:-:S02]  /*55570*/  LOP3.LUT P4, RZ, R0, 0x80000000, RZ, 0xc0, !PT ;  /* 0x8000000000ff7812 */ /* 0x000fc4000788c0ff */
[----:B0-----:R-:W-:-:S11]  /*55580*/  PRMT R2, R15, 0x7770, RZ ;  /* 0x000077700f027816 */ /* 0x001fd600000000ff */
[----:B------:R0:W-:Y:S02]  /*55590*/  @P4 STG.E.U8 desc[UR40][R16.64], R2 ;  /* 0x0000000210004986 */ /* 0x0001e4000c101128 */
[----:B0-----:R-:W-:-:S05]  /*555a0*/  PRMT R2, R15, 0x7771, RZ ;  /* 0x000077710f027816 */ /* 0x001fca00000000ff */
[----:B------:R-:W-:Y:S04]  /*555b0*/  @P6 STG.E.U8 desc[UR40][R4.64], R2 ;  /* 0x0000000204006986 */ /* 0x000fe8000c101128 */
[----:B------:R-:W0:Y:S04]  /*555c0*/  LDS.128 R4, [R35+0x4000] ;  /* 0x0040000023047984 */ /* 0x000e280000000c00 */
[----:B------:R-:W-:Y:S01]  /*555d0*/  STL.64 [R1+0x1548], R14 ;  /* 0x0015480e01007387 */ /* 0x000fe20000100a00 */
[----:B0-----:R-:W-:-:S05]  /*555e0*/  PRMT R2, R4, 0x7770, RZ ;  /* 0x0000777004027816 */ /* 0x001fca00000000ff */
[----:B------:R0:W-:Y:S04]  /*555f0*/  @P0 STG.E.U8 desc[UR40][R32.64], R2 ;  /* 0x0000000220000986 */ /* 0x0001e8000c101128 */
[----:B0-----:R-:W4:Y:S01]  /*55600*/  LDL.LU.64 R32, [R1+0x1008] ;  /* 0x0010080001207983 */ /* 0x001f220000300a00 */
[C---:B------:R-:W-:Y:S02]  /*55610*/  LOP3.LUT P1, RZ, R34.reuse, 0x200, RZ, 0xc0, !PT ;  /* 0x0000020022ff7812 */ /* 0x040fe4000782c0ff */
[----:B------:R-:W-:Y:S02]  /*55620*/  LOP3.LUT P5, RZ, R34, 0x100, RZ, 0xc0, !PT ;  /* 0x0000010022ff7812 */ /* 0x000fe400078ac0ff */
[----:B------:R-:W-:Y:S02]  /*55630*/  PRMT R2, R4, 0x7771, RZ ;  /* 0x0000777104027816 */ /* 0x000fe400000000ff */
[----:B------:R-:W-:Y:S01]  /*55640*/  LOP3.LUT P3, RZ, R34, 0x80, RZ, 0xc0, !PT ;  /* 0x0000008022ff7812 */ /* 0x000fe2000786c0ff */
[----:B------:R-:W-:Y:S04]  /*55650*/  STL.64 [R1+0x1550], R4 ;  /* 0x0015500401007387 */ /* 0x000fe80000100a00 */
[----:B------:R-:W4:Y:S04]  /*55660*/  LDL.LU.64 R18, [R1+0x1000] ;  /* 0x0010000001127983 */ /* 0x000f280000300a00 */
[----:B------:R0:W-:Y:S02]  /*55670*/  @P1 STG.E.U8 desc[UR40][R30.64], R2 ;  /* 0x000000021e001986 */ /* 0x0001e4000c101128 */
[----:B0-----:R-:W-:-:S05]  /*55680*/  PRMT R2, R5, 0x7770, RZ ;  /* 0x0000777005027816 */ /* 0x001fca00000000ff */
[----:B------:R0:W-:Y:S02]  /*55690*/  @P5 STG.E.U8 desc[UR40][R28.64], R2 ;  /* 0x000000021c005986 */ /* 0x0001e4000c101128 */
[----:B0-----:R-:W-:-:S05]  /*556a0*/  PRMT R2, R5, 0x7771, RZ ;  /* 0x0000777105027816 */ /* 0x001fca00000000ff */
[----:B--2---:R0:W-:Y:S04]  /*556b0*/  @P3 STG.E.U8 desc[UR40][R26.64], R2 ;  /* 0x000000021a003986 */ /* 0x0041e8000c101128 */
[----:B0-----:R-:W2:Y:S04]  /*556c0*/  LDL.LU.64 R26, [R1+0xff8] ;  /* 0x000ff800011a7983 */ /* 0x001ea80000300a00 */
[----:B------:R-:W2:Y:S01]  /*556d0*/  LDL.LU.64 R30, [R1+0x1058] ;  /* 0x00105800011e7983 */ /* 0x000ea20000300a00 */
[----:B------:R-:W-:-:S03]  /*556e0*/  LOP3.LUT P2, RZ, R34, 0x40, RZ, 0xc0, !PT ;  /* 0x0000004022ff7812 */ /* 0x000fc6000784c0ff */
[----:B------:R-:W2:Y:S01]  /*556f0*/  LDL.LU.64 R28, [R1+0x1060] ;  /* 0x00106000011c7983 */ /* 0x000ea20000300a00 */
[----:B------:R-:W-:Y:S02]  /*55700*/  PRMT R16, R6, 0x7770, RZ ;  /* 0x0000777006107816 */ /* 0x000fe400000000ff */
[----:B------:R-:W-:-:S07]  /*55710*/  LOP3.LUT P6, RZ, R34, 0x20, RZ, 0xc0, !PT ;  /* 0x0000002022ff7812 */ /* 0x000fce00078cc0ff */
[----:B---3--:R0:W-:Y:S04]  /*55720*/  @P2 STG.E.U8 desc[UR40][R36.64], R16 ;  /* 0x0000001024002986 */ /* 0x0081e8000c101128 */
[----:B0-----:R-:W3:Y:S04]  /*55730*/  LDL.LU.64 R36, [R1+0x1068] ;  /* 0x0010680001247983 */ /* 0x001ee80000300a00 */
[----:B------:R-:W3:Y:S04]  /*55740*/  LDL.LU.64 R10, [R1+0x1078] ;  /* 0x00107800010a7983 */ /* 0x000ee80000300a00 */
[----:B------:R-:W3:Y:S01]  /*55750*/  LDL.LU.64 R8, [R1+0x1080] ;  /* 0x0010800001087983 */ /* 0x000ee20000300a00 */
[----:B------:R-:W-:-:S05]  /*55760*/  PRMT R16, R6, 0x7771, RZ ;  /* 0x0000777106107816 */ /* 0x000fca00000000ff */
[----:B----4-:R0:W-:Y:S04]  /*55770*/  @P6 STG.E.U8 desc[UR40][R32.64], R16 ;  /* 0x0000001020006986 */ /* 0x0101e8000c101128 */
[----:B0-----:R-:W4:Y:S01]  /*55780*/  LDL.LU.64 R32, [R1+0x1090] ;  /* 0x0010900001207983 */ /* 0x001f220000300a00 */
[C---:B------:R-:W-:Y:S02]  /*55790*/  LOP3.LUT P0, RZ, R34.reuse, 0x10, RZ, 0xc0, !PT ;  /* 0x0000001022ff7812 */ /* 0x040fe4000780c0ff */
[----:B------:R-:W-:Y:S02]  /*557a0*/  LOP3.LUT P1, RZ, R34, 0x8, RZ, 0xc0, !PT ;  /* 0x0000000822ff7812 */ /* 0x000fe4000782c0ff */
[----:B------:R-:W-:-:S09]  /*557b0*/  PRMT R16, R7, 0x7770, RZ ;  /* 0x0000777007107816 */ /* 0x000fd200000000ff */
[----:B------:R0:W-:Y:S02]  /*557c0*/  @P0 STG.E.U8 desc[UR40][R18.64], R16 ;  /* 0x0000001012000986 */ /* 0x0001e4000c101128 */
[----:B0-----:R-:W-:-:S05]  /*557d0*/  PRMT R16, R7, 0x7771, RZ ;  /* 0x0000777107107816 */ /* 0x001fca00000000ff */
[----:B--2---:R-:W-:Y:S04]  /*557e0*/  @P1 STG.E.U8 desc[UR40][R26.64], R16 ;  /* 0x000000101a001986 */ /* 0x004fe8000c101128 */
[----:B------:R0:W1:Y:S01]  /*557f0*/  LDS.128 R16, [R35+0x6000] ;  /* 0x0060000023107984 */ /* 0x0000620000000c00 */
[----:B------:R-:W-:-:S04]  /*55800*/  LOP3.LUT P3, RZ, R34, 0x1, RZ, 0xc0, !PT ;  /* 0x0000000122ff7812 */ /* 0x000fc8000786c0ff */
[----:B------:R-:W-:Y:S02]  /*55810*/  P2R R2, PR, RZ, 0x8 ;  /* 0x00000008ff027803 */ /* 0x000fe40000000000 */
[----:B------:R-:W-:-:S04]  /*55820*/  LOP3.LUT P3, RZ, R34, 0x2, RZ, 0xc0, !PT ;  /* 0x0000000222ff7812 */ /* 0x000fc8000786c0ff */
[----:B------:R-:W-:Y:S02]  /*55830*/  P2R R3, PR, RZ, 0x8 ;  /* 0x00000008ff037803 */ /* 0x000fe40000000000 */
[----:B------:R-:W-:Y:S02]  /*55840*/  LOP3.LUT P3, RZ, R34, 0x4, RZ, 0xc0, !PT ;  /* 0x0000000422ff7812 */ /* 0x000fe4000786c0ff */
[C---:B------:R-:W-:Y:S01]  /*55850*/  LOP3.LUT P4, RZ, R25.reuse, 0x4000000, RZ, 0xc0, !PT ;  /* 0x0400000019ff7812 */ /* 0x040fe2000788c0ff */
[----:B0-----:R-:W2:Y:S03]  /*55860*/  LDL.LU.64 R34, [R1+0x10b0] ;  /* 0x0010b00001227983 */ /* 0x001ea60000300a00 */
[----:B------:R-:W-:Y:S02]  /*55870*/  P2R R20, PR, RZ, 0x10 ;  /* 0x00000010ff147803 */ /* 0x000fe40000000000 */
[----:B------:R-:W-:-:S04]  /*55880*/  LOP3.LUT P4, RZ, R25, 0x8000000, RZ, 0xc0, !PT ;  /* 0x0800000019ff7812 */ /* 0x000fc8000788c0ff */
[----:B------:R-:W-:Y:S02]  /*55890*/  P2R R21, PR, RZ, 0x10 ;  /* 0x00000010ff157803 */ /* 0x000fe40000000000 */
[----:B------:R-:W-:Y:S02]  /*558a0*/  LOP3.LUT P4, RZ, R25, 0x10000000, RZ, 0xc0, !PT ;  /* 0x1000000019ff7812 */ /* 0x000fe4000788c0ff */
[----:B-1----:R-:W-:-:S05]  /*558b0*/  PRMT R26, R16, 0x7770, RZ ;  /* 0x00007770101a7816 */ /* 0x002fca00000000ff */
[----:B------:R0:W-:Y:S01]  /*558c0*/  @P3 STG.E.U8 desc[UR40][R30.64], R26 ;  /* 0x0000001a1e003986 */ /* 0x0001e2000c101128 */
[----:B------:R-:W-:Y:S02]  /*558d0*/  ISETP.NE.AND P3, PT, R3, RZ, PT ;  /* 0x000000ff0300720c */ /* 0x000fe40003f65270 */
[----:B------:R-:W-:Y:S02]  /*558e0*/  PRMT R3, R16, 0x7771, RZ ;  /* 0x0000777110037816 */ /* 0x000fe400000000ff */
[----:B------:R-:W-:Y:S02]  /*558f0*/  P2R R22, PR, RZ, 0x10 ;  /* 0x00000010ff167803 */ /* 0x000fe40000000000 */
[----:B------:R-:W-:-:S04]  /*55900*/  LOP3.LUT P4, RZ, R25, 0x20000000, RZ, 0xc0, !PT ;  /* 0x2000000019ff7812 */ /* 0x000fc8000788c0ff */
[----:B------:R-:W-:Y:S01]  /*55910*/  P2R R23, PR, RZ, 0x10 ;  /* 0x00000010ff177803 */ /* 0x000fe20000000000 */
[----:B0-----:R-:W2:Y:S01]  /*55920*/  LDL.LU.64 R26, [R1+0x10a8] ;  /* 0x0010a800011a7983 */ /* 0x001ea20000300a00 */
[----:B------:R-:W-:-:S03]  /*55930*/  LOP3.LUT P4, RZ, R25, 0x40000000, RZ, 0xc0, !PT ;  /* 0x4000000019ff7812 */ /* 0x000fc6000788c0ff */
[----:B------:R0:W-:Y:S01]  /*55940*/  @P3 STG.E.U8 desc[UR40][R28.64], R3 ;  /* 0x000000031c003986 */ /* 0x0001e2000c101128 */
[----:B------:R-:W-:Y:S02]  /*55950*/  ISETP.NE.AND P3, PT, R2, RZ, PT ;  /* 0x000000ff0200720c */ /* 0x000fe40003f65270 */
[----:B------:R-:W-:Y:S01]  /*55960*/  P2R R24, PR, RZ, 0x10 ;  /* 0x00000010ff187803 */ /* 0x000fe20000000000 */
[----:B------:R-:W2:Y:S01]  /*55970*/  LDL.LU.64 R4, [R1+0x10b8] ;  /* 0x0010b80001047983 */ /* 0x000ea20000300a00 */
[----:B------:R-:W-:Y:S02]  /*55980*/  LOP3.LUT P4, RZ, R25, 0x80000000, RZ, 0xc0, !PT ;  /* 0x8000000019ff7812 */ /* 0x000fe4000788c0ff */
[C---:B------:R-:W-:Y:S01]  /*55990*/  PRMT R2, R17.reuse, 0x7770, RZ ;  /* 0x0000777011027816 */ /* 0x040fe200000000ff */
[----:B------:R-:W2:Y:S04]  /*559a0*/  LDL.LU.64 R14, [R1+0x10c8] ;  /* 0x0010c800010e7983 */ /* 0x000ea80000300a00 */
[----:B------:R-:W2:Y:S04]  /*559b0*/  LDL.LU.64 R30, [R1+0x10d0] ;  /* 0x0010d000011e7983 */ /* 0x000ea80000300a00 */
[----:B0-----:R-:W2:Y:S04]  /*559c0*/  LDL.LU.64 R28, [R1+0x10c0] ;  /* 0x0010c000011c7983 */ /* 0x001ea80000300a00 */
[----:B---3--:R0:W-:Y:S02]  /*559d0*/  @P3 STG.E.U8 desc[UR40][R36.64], R2 ;  /* 0x0000000224003986 */ /* 0x0081e4000c101128 */
[----:B0-----:R-:W-:-:S02]  /*559e0*/  PRMT R2, R17, 0x7771, RZ ;  /* 0x0000777111027816 */ /* 0x001fc400000000ff */
[----:B------:R-:W3:Y:S04]  /*559f0*/  LDL.LU.64 R36, [R1+0x10a0] ;  /* 0x0010a00001247983 */ /* 0x000ee80000300a00 */
[----:B------:R0:W-:Y:S01]  /*55a00*/  @P4 STG.E.U8 desc[UR40][R10.64], R2 ;  /* 0x000000020a004986 */ /* 0x0001e2000c101128 */
[----:B------:R-:W-:Y:S02]  /*55a10*/  ISETP.NE.AND P4, PT, R24, RZ, PT ;  /* 0x000000ff1800720c */ /* 0x000fe40003f85270 */
[----:B0-----:R-:W-:Y:S01]  /*55a20*/  PRMT R2, R18, 0x7770, RZ ;  /* 0x0000777012027816 */ /* 0x001fe200000000ff */
[----:B------:R-:W2:Y:S10]  /*55a30*/  LDL.LU.64 R10, [R1+0x1560] ;  /* 0x00156000010a7983 */ /* 0x000eb40000300a00 */
[----:B------:R0:W-:Y:S01]  /*55a40*/  @P4 STG.E.U8 desc[UR40][R8.64], R2 ;  /* 0x0000000208004986 */ /* 0x0001e2000c101128 */
[----:B------:R-:W-:-:S02]  /*55a50*/  ISETP.NE.AND P4, PT, R23, RZ, PT ;  /* 0x000000ff1700720c */ /* 0x000fc40003f85270 */
[----:B0-----:R-:W-:Y:S01]  /*55a60*/  PRMT R2, R18, 0x7771, RZ ;  /* 0x0000777112027816 */ /* 0x001fe200000000ff */
[----:B------:R-:W2:Y:S10]  /*55a70*/  LDL.LU.64 R8, [R1+0x1558] ;  /* 0x0015580001087983 */ /* 0x000eb40000300a00 */
[----:B----4-:R0:W-:Y:S01]  /*55a80*/  @P4 STG.E.U8 desc[UR40][R32.64], R2 ;  /* 0x0000000220004986 */ /* 0x0101e2000c101128 */
[----:B------:R-:W-:-:S03]  /*55a90*/  ISETP.NE.AND P4, PT, R22, RZ, PT ;  /* 0x000000ff1600720c */ /* 0x000fc60003f85270 */
[----:B0-----:R-:W4:Y:S04]  /*55aa0*/  LDL.LU.64 R32, [R1+0x1088] ;  /* 0x0010880001207983 */ /* 0x001f280000300a00 */
[----:B------:R-:W2:Y:S01]  /*55ab0*/  LDL.LU.64 R22, [R1+0x1098] ;  /* 0x0010980001167983 */ /* 0x000ea20000300a00 */
[----:B------:R-:W-:Y:S02]  /*55ac0*/  PRMT R2, R19, 0x7770, RZ ;  /* 0x0000777013027816 */ /* 0x000fe400000000ff */
[C---:B------:R-:W-:Y:S02]  /*55ad0*/  LOP3.LUT P2, RZ, R25.reuse, 0x2000000, RZ, 0xc0, !PT ;  /* 0x0200000019ff7812 */ /* 0x040fe4000784c0ff */
[C---:B------:R-:W-:Y:S02]  /*55ae0*/  LOP3.LUT P5, RZ, R25.reuse, 0x1000000, RZ, 0xc0, !PT ;  /* 0x0100000019ff7812 */ /* 0x040fe400078ac0ff */
[----:B------:R-:W-:-:S02]  /*55af0*/  LOP3.LUT P0, RZ, R25, 0x800000, RZ, 0xc0, !PT ;  /* 0x0080000019ff7812 */ /* 0x000fc4000780c0ff */
[C---:B------:R-:W-:Y:S02]  /*55b00*/  LOP3.LUT P6, RZ, R25.reuse, 0x400000, RZ, 0xc0, !PT ;  /* 0x0040000019ff7812 */ /* 0x040fe400078cc0ff */
[----:B------:R-:W-:Y:S01]  /*55b10*/  LOP3.LUT P1, RZ, R25, 0x200000, RZ, 0xc0, !PT ;  /* 0x0020000019ff7812 */ /* 0x000fe2000782c0ff */
[----:B--2---:R0:W-:Y:S01]  /*55b20*/  @P4 STG.E.U8 desc[UR40][R22.64], R2 ;  /* 0x0000000216004986 */ /* 0x0041e2000c101128 */
[----:B------:R-:W-:Y:S02]  /*55b30*/  ISETP.NE.AND P4, PT, R21, RZ, PT ;  /* 0x000000ff1500720c */ /* 0x000fe40003f85270 */
[----:B0-----:R-:W-:-:S11]  /*55b40*/  PRMT R2, R19, 0x7771, RZ ;  /* 0x0000777113027816 */ /* 0x001fd600000000ff */
[----:B------:R0:W-:Y:S01]  /*55b50*/  @P4 STG.E.U8 desc[UR40][R26.64], R2 ;  /* 0x000000021a004986 */ /* 0x0001e2000c101128 */
[----:B------:R-:W-:Y:S02]  /*55b60*/  ISETP.NE.AND P4, PT, R20, RZ, PT ;  /* 0x000000ff1400720c */ /* 0x000fe40003f85270 */
[C---:B0-----:R-:W-:Y:S02]  /*55b70*/  PRMT R2, R8.reuse, 0x7772, RZ ;  /* 0x0000777208027816 */ /* 0x041fe400000000ff */
[----:B------:R-:W-:-:S09]  /*55b80*/  PRMT R8, R8, 0x7773, RZ ;  /* 0x0000777308087816 */ /* 0x000fd200000000ff */
[----:B------:R0:W-:Y:S04]  /*55b90*/  @P4 STG.E.U8 desc[UR40][R34.64], R2 ;  /* 0x0000000222004986 */ /* 0x0001e8000c101128 */
[----:B------:R-:W-:Y:S01]  /*55ba0*/  @P2 STG.E.U8 desc[UR40][R4.64], R8 ;  /* 0x0000000804002986 */ /* 0x000fe2000c101128 */
[C---:B0-----:R-:W-:Y:S02]  /*55bb0*/  PRMT R2, R9.reuse, 0x7772, RZ ;  /* 0x0000777209027816 */ /* 0x041fe400000000ff */
[----:B------:R-:W-:-:S03]  /*55bc0*/  PRMT R9, R9, 0x7773, RZ ;  /* 0x0000777309097816 */ /* 0x000fc600000000ff */
[----:B------:R0:W-:Y:S04]  /*55bd0*/  @P5 STG.E.U8 desc[UR40][R14.64], R2 ;  /* 0x000000020e005986 */ /* 0x0001e8000c101128 */
[----:B------:R1:W-:Y:S01]  /*55be0*/  @P0 STG.E.U8 desc[UR40][R30.64], R9 ;  /* 0x000000091e000986 */ /* 0x0003e2000c101128 */
[----:B0-----:R-:W-:-:S03]  /*55bf0*/  PRMT R2, R10, 0x7772, RZ ;  /* 0x000077720a027816 */ /* 0x001fc600000000ff */
[----:B-1----:R-:W2:Y:S01]  /*55c00*/  LDL.LU.64 R30, [R1+0x10d8] ;  /* 0x0010d800011e7983 */ /* 0x002ea20000300a00 */
[----:B------:R-:W-:-:S03]  /*55c10*/  PRMT R10, R10, 0x7773, RZ ;  /* 0x000077730a0a7816 */ /* 0x000fc600000000ff */
[----:B------:R0:W-:Y:S04]  /*55c20*/  @P6 STG.E.U8 desc[UR40][R28.64], R2 ;  /* 0x000000021c006986 */ /* 0x0001e8000c101128 */
[----:B---3--:R1:W-:Y:S04]  /*55c30*/  @P1 STG.E.U8 desc[UR40][R36.64], R10 ;  /* 0x0000000a24001986 */ /* 0x0083e8000c101128 */
[----:B0-----:R-:W3:Y:S04]  /*55c40*/  LDL.LU.64 R28, [R1+0x10e0] ;  /* 0x0010e000011c7983 */ /* 0x001ee80000300a00 */
[----:B-1----:R-:W3:Y:S04]  /*55c50*/  LDL.LU.64 R36, [R1+0x10e8] ;  /* 0x0010e80001247983 */ /* 0x002ee80000300a00 */
[----:B------:R-:W3:Y:S04]  /*55c60*/  LDL.LU.64 R4, [R1+0x10f8] ;  /* 0x0010f80001047983 */ /* 0x000ee80000300a00 */
[----:B------:R-:W3:Y:S01]  /*55c70*/  LDL.LU.64 R14, [R1+0x1108] ;  /* 0x00110800010e7983 */ /* 0x000ee20000300a00 */
[----:B------:R-:W-:-:S02]  /*55c80*/  LOP3.LUT P3, RZ, R25, 0x100000, RZ, 0xc0, !PT ;  /* 0x0010000019ff7812 */ /* 0x000fc4000786c0ff */
[C---:B------:R-:W-:Y:S01]  /*55c90*/  LOP3.LUT P2, RZ, R25.reuse, 0x80000, RZ, 0xc0, !PT ;  /* 0x0008000019ff7812 */ /* 0x040fe2000784c0ff */
[----:B------:R-:W3:Y:S01]  /*55ca0*/  LDL.LU.64 R26, [R1+0x1120] ;  /* 0x00112000011a7983 */ /* 0x000ee20000300a00 */
[C---:B------:R-:W-:Y:S02]  /*55cb0*/  LOP3.LUT P4, RZ, R25.reuse, 0x4000, RZ, 0xc0, !PT ;  /* 0x0000400019ff7812 */ /* 0x040fe4000788c0ff */
[C---:B------:R-:W-:Y:S01]  /*55cc0*/  LOP3.LUT P0, RZ, R25.reuse, 0x40000, RZ, 0xc0, !PT ;  /* 0x0004000019ff7812 */ /* 0x040fe2000780c0ff */
[----:B------:R-:W3:Y:S01]  /*55cd0*/  LDL.LU.64 R34, [R1+0x1130] ;  /* 0x0011300001227983 */ /* 0x000ee20000300a00 */
[----:B------:R-:W-:Y:S02]  /*55ce0*/  P2R R2, PR, RZ, 0x10 ;  /* 0x00000010ff027803 */ /* 0x000fe40000000000 */
[----:B------:R-:W-:Y:S02]  /*55cf0*/  LOP3.LUT P4, RZ, R25, 0x8000, RZ, 0xc0, !PT ;  /* 0x0000800019ff7812 */ /* 0x000fe4000788c0ff */
[----:B------:R-:W-:-:S02]  /*55d00*/  PRMT R8, R11, 0x7772, RZ ;  /* 0x000077720b087816 */ /* 0x000fc400000000ff */
[----:B------:R-:W-:Y:S02]  /*55d10*/  PRMT R11, R11, 0x7773, RZ ;  /* 0x000077730b0b7816 */ /* 0x000fe400000000ff */
[C---:B------:R-:W-:Y:S01]  /*55d20*/  LOP3.LUT P5, RZ, R25.reuse, 0x20000, RZ, 0xc0, !PT ;  /* 0x0002000019ff7812 */ /* 0x040fe200078ac0ff */
[----:B----4-:R0:W-:Y:S01]  /*55d30*/  @P3 STG.E.U8 desc[UR40][R32.64], R8 ;  /* 0x0000000820003986 */ /* 0x0101e2000c101128 */
[----:B------:R-:W-:Y:S02]  /*55d40*/  P2R R3, PR, RZ, 0x10 ;  /* 0x00000010ff037803 */ /* 0x000fe40000000000 */
[----:B------:R-:W-:Y:S01]  /*55d50*/  LOP3.LUT P4, RZ, R25, 0x10000, RZ, 0xc0, !PT ;  /* 0x0001000019ff7812 */ /* 0x000fe2000788c0ff */
[----:B0-----:R-:W4:Y:S04]  /*55d60*/  LDL.LU.64 R32, [R1+0x1140] ;  /* 0x0011400001207983 */ /* 0x001f280000300a00 */
[----:B--2---:R0:W-:Y:S02]  /*55d70*/  @P2 STG.E.U8 desc[UR40][R30.64], R11 ;  /* 0x0000000b1e002986 */ /* 0x0041e4000c101128 */
[----:B0-----:R-:W-:-:S02]  /*55d80*/  PRMT R11, R12, 0x7772, RZ ;  /* 0x000077720c0b7816 */ /* 0x001fc400000000ff */
[----:B------:R-:W2:Y:S01]  /*55d90*/  LDL.LU.64 R30, [R1+0x1150] ;  /* 0x00115000011e7983 */ /* 0x000ea20000300a00 */
[----:B------:R-:W-:-:S03]  /*55da0*/  PRMT R12, R12, 0x7773, RZ ;  /* 0x000077730c0c7816 */ /* 0x000fc600000000ff */
[----:B---3--:R0:W-:Y:S04]  /*55db0*/  @P0 STG.E.U8 desc[UR40][R28.64], R11 ;  /* 0x0000000b1c000986 */ /* 0x0081e8000c101128 */
[----:B------:R1:W-:Y:S01]  /*55dc0*/  @P5 STG.E.U8 desc[UR40][R36.64], R12 ;  /* 0x0000000c24005986 */ /* 0x0003e2000c101128 */
[----:B0-----:R-:W-:-:S03]  /*55dd0*/  PRMT R11, R13, 0x7772, RZ ;  /* 0x000077720d0b7816 */ /* 0x001fc600000000ff */
[----:B------:R-:W3:Y:S04]  /*55de0*/  LDL.LU.64 R28, [R1+0x1158] ;  /* 0x00115800011c7983 */ /* 0x000ee80000300a00 */
[----:B------:R0:W-:Y:S01]  /*55df0*/  @P4 STG.E.U8 desc[UR40][R4.64], R11 ;  /* 0x0000000b04004986 */ /* 0x0001e2000c101128 */
[----:B------:R-:W-:Y:S02]  /*55e00*/  ISETP.NE.AND P4, PT, R3, RZ, PT ;  /* 0x000000ff0300720c */ /* 0x000fe40003f85270 */
[----:B------:R-:W-:Y:S01]  /*55e10*/  PRMT R13, R13, 0x7773, RZ ;  /* 0x000077730d0d7816 */ /* 0x000fe200000000ff */
[----:B-1----:R-:W2:Y:S04]  /*55e20*/  LDL.LU.64 R36, [R1+0x1160] ;  /* 0x0011600001247983 */ /* 0x002ea80000300a00 */
[----:B0-----:R-:W2:Y:S06]  /*55e30*/  LDL.LU.64 R4, [R1+0x1550] ;  /* 0x0015500001047983 */ /* 0x001eac0000300a00 */
[----:B------:R0:W-:Y:S04]  /*55e40*/  @P4 STG.E.U8 desc[UR40][R14.64], R13 ;  /* 0x0000000d0e004986 */ /* 0x0001e8000c101128 */
[----:B0-----:R-:W2:Y:S04]  /*55e50*/  LDL.LU.64 R14, [R1+0x1548] ;  /* 0x00154800010e7983 */ /* 0x001ea80000300a00 */
[----:B------:R-:W3:Y:S01]  /*55e60*/  LDL.LU.64 R12, [R1+0x1118] ;  /* 0x00111800010c7983 */ /* 0x000ee20000300a00 */
[----:B------:R-:W-:-:S04]  /*55e70*/  LOP3.LUT P3, RZ, R25, 0x80, RZ, 0xc0, !PT ;  /* 0x0000008019ff7812 */ /* 0x000fc8000786c0ff */
[----:B------:R-:W-:Y:S02]  /*55e80*/  P2R R8, PR, RZ, 0x8 ;  /* 0x00000008ff087803 */ /* 0x000fe40000000000 */
        /* <DEDUP_REMOVED lines=8> */
[C---:B------:R-:W-:Y:S02]  /*55f10*/  LOP3.LUT P3, RZ, R25.reuse, 0x1000, RZ, 0xc0, !PT ;  /* 0x0000100019ff7812 */ /* 0x040fe4000786c0ff */
[----:B------:R-:W-:Y:S02]  /*55f20*/  ISETP.NE.AND P4, PT, R2, RZ, PT ;  /* 0x000000ff0200720c */ /* 0x000fe40003f85270 */
[----:B------:R-:W-:Y:S02]  /*55f30*/  P2R R22, PR, RZ, 0x8 ;  /* 0x00000008ff167803 */ /* 0x000fe40000000000 */
[C---:B------:R-:W-:Y:S02]  /*55f40*/  LOP3.LUT P3, RZ, R25.reuse, 0x2000, RZ, 0xc0, !PT ;  /* 0x0000200019ff7812 */ /* 0x040fe4000786c0ff */
[----:B------:R-:W-:-:S02]  /*55f50*/  LOP3.LUT P2, RZ, R25, 0x40, RZ, 0xc0, !PT ;  /* 0x0000004019ff7812 */ /* 0x000fc4000784c0ff */
[C---:B------:R-:W-:Y:S02]  /*55f60*/  LOP3.LUT P1, RZ, R25.reuse, 0x20, RZ, 0xc0, !PT ;  /* 0x0000002019ff7812 */ /* 0x040fe4000782c0ff */
[C---:B------:R-:W-:Y:S02]  /*55f70*/  LOP3.LUT P0, RZ, R25.reuse, 0x10, RZ, 0xc0, !PT ;  /* 0x0000001019ff7812 */ /* 0x040fe4000780c0ff */
[C---:B------:R-:W-:Y:S02]  /*55f80*/  LOP3.LUT P6, RZ, R25.reuse, 0x8, RZ, 0xc0, !PT ;  /* 0x0000000819ff7812 */ /* 0x040fe400078cc0ff */
[----:B------:R-:W-:Y:S02]  /*55f90*/  LOP3.LUT P5, RZ, R25, 0x4, RZ, 0xc0, !PT ;  /* 0x0000000419ff7812 */ /* 0x000fe400078ac0ff */
[C---:B--2---:R-:W-:Y:S02]  /*55fa0*/  PRMT R2, R14.reuse, 0x7772, RZ ;  /* 0x000077720e027816 */ /* 0x044fe400000000ff */
[----:B------:R-:W-:-:S03]  /*55fb0*/  PRMT R14, R14, 0x7773, RZ ;  /* 0x000077730e0e7816 */ /* 0x000fc600000000ff */
[----:B---3--:R0:W-:Y:S04]  /*55fc0*/  @P4 STG.E.U8 desc[UR40][R12.64], R2 ;  /* 0x000000020c004986 */ /* 0x0081e8000c101128 */
[----:B------:R-:W-:Y:S01]  /*55fd0*/  @P3 STG.E.U8 desc[UR40][R26.64], R14 ;  /* 0x0000000e1a003986 */ /* 0x000fe2000c101128 */
[----:B------:R-:W-:Y:S02]  /*55fe0*/  ISETP.NE.AND P3, PT, R22, RZ, PT ;  /* 0x000000ff1600720c */ /* 0x000fe40003f65270 */
[----:B0-----:R-:W-:Y:S01]  /*55ff0*/  PRMT R2, R15, 0x7772, RZ ;  /* 0x000077720f027816 */ /* 0x001fe200000000ff */
[----:B------:R-:W2:Y:S10]  /*56000*/  LDL.LU.64 R22, [R1+0x1110] ;  /* 0x0011100001167983 */ /* 0x000eb40000300a00 */
[----:B------:R0:W-:Y:S01]  /*56010*/  @P3 STG.E.U8 desc[UR40][R34.64], R2 ;  /* 0x0000000222003986 */ /* 0x0001e2000c101128 */
[----:B------:R-:W-:-:S02]  /*56020*/  ISETP.NE.AND P3, PT, R21, RZ, PT ;  /* 0x000000ff1500720c */ /* 0x000fc40003f65270 */
[----:B------:R-:W-:-:S11]  /*56030*/  PRMT R15, R15, 0x7773, RZ ;  /* 0x000077730f0f7816 */ /* 0x000fd600000000ff */
[----:B----4-:R1:W-:Y:S01]  /*56040*/  @P3 STG.E.U8 desc[UR40][R32.64], R15 ;  /* 0x0000000f20003986 */ /* 0x0103e2000c101128 */
[----:B------:R-:W-:Y:S02]  /*56050*/  ISETP.NE.AND P3, PT, R20, RZ, PT ;  /* 0x000000ff1400720c */ /* 0x000fe40003f65270 */
[----:B0-----:R-:W-:Y:S02]  /*56060*/  PRMT R2, R4, 0x7772, RZ ;  /* 0x0000777204027816 */ /* 0x001fe400000000ff */
[----:B------:R-:W-:Y:S01]  /*56070*/  LOP3.LUT P4, RZ, R25, 0x2, RZ, 0xc0, !PT ;  /* 0x0000000219ff7812 */ /* 0x000fe2000788c0ff */
[----:B-1----:R-:W3:Y:S08]  /*56080*/  LDL.LU.64 R14, [R1+0x1128] ;  /* 0x00112800010e7983 */ /* 0x002ef00000300a00 */
[----:B------:R0:W-:Y:S01]  /*56090*/  @P3 STG.E.U8 desc[UR40][R30.64], R2 ;  /* 0x000000021e003986 */ /* 0x0001e2000c101128 */
[----:B------:R-:W-:-:S02]  /*560a0*/  ISETP.NE.AND P3, PT, R10, RZ, PT ;  /* 0x000000ff0a00720c */ /* 0x000fc40003f65270 */
[----:B------:R-:W-:Y:S01]  /*560b0*/  PRMT R4, R4, 0x7773, RZ ;  /* 0x0000777304047816 */ /* 0x000fe200000000ff */
[----:B------:R-:W4:Y:S04]  /*560c0*/  LDL.LU.64 R24, [R1+0x1100] ;  /* 0x0011000001187983 */ /* 0x000f280000300a00 */
[----:B------:R-:W2:Y:S04]  /*560d0*/  LDL.LU.64 R12, [R1+0x10f0] ;  /* 0x0010f000010c7983 */ /* 0x000ea80000300a00 */
[----:B------:R-:W2:Y:S04]  /*560e0*/  LDL.LU.64 R20, [R1+0x1138] ;  /* 0x0011380001147983 */ /* 0x000ea80000300a00 */
[----:B------:R-:W2:Y:S04]  /*560f0*/  LDL.LU.64 R10, [R1+0x1148] ;  /* 0x00114800010a7983 */ /* 0x000ea80000300a00 */
[----:B------:R1:W-:Y:S01]  /*56100*/  @P3 STG.E.U8 desc[UR40][R28.64], R4 ;  /* 0x000000041c003986 */ /* 0x0003e2000c101128 */
[----:B------:R-:W-:-:S02]  /*56110*/  ISETP.NE.AND P3, PT, R9, RZ, PT ;  /* 0x000000ff0900720c */ /* 0x000fc40003f65270 */
[----:B0-----:R-:W-:Y:S01]  /*56120*/  PRMT R2, R5, 0x7772, RZ ;  /* 0x0000777205027816 */ /* 0x001fe200000000ff */
[----:B------:R-:W3:Y:S04]  /*56130*/  LDL.LU.64 R26, [R1+0x1070] ;  /* 0x00107000011a7983 */ /* 0x000ee80000300a00 */
[----:B------:R-:W4:Y:S04]  /*56140*/  LDL.LU.64 R34, [R1+0x1050] ;  /* 0x0010500001227983 */ /* 0x000f280000300a00 */
[----:B------:R-:W4:Y:S04]  /*56150*/  LDL.LU.64 R32, [R1+0x1048] ;  /* 0x0010480001207983 */ /* 0x000f280000300a00 */
[----:B------:R-:W4:Y:S04]  /*56160*/  LDL.LU.64 R30, [R1+0x1040] ;  /* 0x00104000011e7983 */ /* 0x000f280000300a00 */
[----:B------:R0:W-:Y:S04]  /*56170*/  @P3 STG.E.U8 desc[UR40][R36.64], R2 ;  /* 0x0000000224003986 */ /* 0x0001e8000c101128 */
[----:B-1----:R-:W4:Y:S04]  /*56180*/  LDL.LU.64 R28, [R1+0x1038] ;  /* 0x00103800011c7983 */ /* 0x002f280000300a00 */
[----:B0-----:R-:W4:Y:S01]  /*56190*/  LDL.LU.64 R36, [R1+0xff0] ;  /* 0x000ff00001247983 */ /* 0x001f220000300a00 */
[----:B------:R-:W-:-:S02]  /*561a0*/  ISETP.NE.AND P3, PT, R8, RZ, PT ;  /* 0x000000ff0800720c */ /* 0x000fc40003f65270 */
[----:B------:R-:W-:Y:S02]  /*561b0*/  PRMT R5, R5, 0x7773, RZ ;  /* 0x0000777305057816 */ /* 0x000fe400000000ff */
[C---:B------:R-:W-:Y:S02]  /*561c0*/  PRMT R3, R6.reuse, 0x7772, RZ ;  /* 0x0000777206037816 */ /* 0x040fe400000000ff */
[----:B------:R-:W-:Y:S02]  /*561d0*/  PRMT R6, R6, 0x7773, RZ ;  /* 0x0000777306067816 */ /* 0x000fe400000000ff */
[C---:B------:R-:W-:Y:S02]  /*561e0*/  PRMT R8, R7.reuse, 0x7772, RZ ;  /* 0x0000777207087816 */ /* 0x040fe400000000ff */
[----:B------:R-:W-:Y:S02]  /*561f0*/  PRMT R7, R7, 0x7773, RZ ;  /* 0x0000777307077816 */ /* 0x000fe400000000ff */
[----:B------:R-:W-:-:S02]  /*56200*/  PRMT R2, R16, 0x7772, RZ ;  /* 0x0000777210027816 */ /* 0x000fc400000000ff */
[----:B------:R-:W-:Y:S02]  /*56210*/  PRMT R16, R16, 0x7773, RZ ;  /* 0x0000777310107816 */ /* 0x000fe400000000ff */
[C---:B------:R-:W-:Y:S02]  /*56220*/  PRMT R4, R19.reuse, 0x7772, RZ ;  /* 0x0000777213047816 */ /* 0x040fe400000000ff */
[----:B------:R-:W-:Y:S01]  /*56230*/  PRMT R19, R19, 0x7773, RZ ;  /* 0x0000777313137816 */ /* 0x000fe200000000ff */
[----:B--2---:R-:W-:Y:S01]  /*56240*/  @P3 STG.E.U8 desc[UR40][R10.64], R5 ;  /* 0x000000050a003986 */ /* 0x004fe2000c101128 */
[----:B------:R-:W-:-:S03]  /*56250*/  LOP3.LUT P3, RZ, R0, 0x40000000, RZ, 0xc0, !PT ;  /* 0x4000000000ff7812 */ /* 0x000fc6000786c0ff */
[----:B------:R0:W-:Y:S01]  /*56260*/  @P2 STG.E.U8 desc[UR40][R20.64], R3 ;  /* 0x0000000314002986 */ /* 0x0001e2000c101128 */
[----:B------:R-:W-:-:S03]  /*56270*/  LOP3.LUT P2, RZ, R0, 0x20000000, RZ, 0xc0, !PT ;  /* 0x2000000000ff7812 */ /* 0x000fc6000784c0ff */
[----:B---3--:R1:W-:Y:S01]  /*56280*/  @P1 STG.E.U8 desc[UR40][R14.64], R6 ;  /* 0x000000060e001986 */ /* 0x0083e2000c101128 */
[----:B------:R-:W-:-:S03]  /*56290*/  LOP3.LUT P1, RZ, R0, 0x10000000, RZ, 0xc0, !PT ;  /* 0x1000000000ff7812 */ /* 0x000fc6000782c0ff */
[----:B------:R1:W-:Y:S01]  /*562a0*/  @P0 STG.E.U8 desc[UR40][R22.64], R8 ;  /* 0x0000000816000986 */ /* 0x0003e2000c101128 */
[----:B------:R-:W-:-:S03]  /*562b0*/  LOP3.LUT P0, RZ, R0, 0x8000000, RZ, 0xc0, !PT ;  /* 0x0800000000ff7812 */ /* 0x000fc6000780c0ff */
[----:B----4-:R1:W-:Y:S01]  /*562c0*/  @P6 STG.E.U8 desc[UR40][R24.64], R7 ;  /* 0x0000000718006986 */ /* 0x0103e2000c101128 */
[----:B------:R-:W-:-:S03]  /*562d0*/  LOP3.LUT P6, RZ, R0, 0x4000000, RZ, 0xc0, !PT ;  /* 0x0400000000ff7812 */ /* 0x000fc600078cc0ff */
[----:B------:R1:W-:Y:S01]  /*562e0*/  @P5 STG.E.U8 desc[UR40][R12.64], R2 ;  /* 0x000000020c005986 */ /* 0x0003e2000c101128 */
[----:B------:R-:W-:Y:S02]  /*562f0*/  LOP3.LUT P5, RZ, R0, 0x2000000, RZ, 0xc0, !PT ;  /* 0x0200000000ff7812 */ /* 0x000fe400078ac0ff */
[C---:B------:R-:W-:Y:S02]  /*56300*/  PRMT R0, R17.reuse, 0x7772, RZ ;  /* 0x0000777211007816 */ /* 0x040fe400000000ff */
[----:B------:R-:W-:Y:S02]  /*56310*/  PRMT R17, R17, 0x7773, RZ ;  /* 0x0000777311117816 */ /* 0x000fe400000000ff */
[C---:B0-----:R-:W-:Y:S01]  /*56320*/  PRMT R3, R18.reuse, 0x7772, RZ ;  /* 0x0000777212037816 */ /* 0x041fe200000000ff */
[----:B------:R1:W-:Y:S01]  /*56330*/  @P4 STG.E.U8 desc[UR40][R26.64], R16 ;  /* 0x000000101a004986 */ /* 0x0003e2000c101128 */
[----:B------:R-:W-:-:S03]  /*56340*/  PRMT R18, R18, 0x7773, RZ ;  /* 0x0000777312127816 */ /* 0x000fc600000000ff */
[----:B------:R1:W-:Y:S04]  /*56350*/  @P3 STG.E.U8 desc[UR40][R34.64], R0 ;  /* 0x0000000022003986 */ /* 0x0003e8000c101128 */
[----:B------:R1:W-:Y:S04]  /*56360*/  @P2 STG.E.U8 desc[UR40][R32.64], R17 ;  /* 0x0000001120002986 */ /* 0x0003e8000c101128 */
[----:B------:R1:W-:Y:S04]  /*56370*/  @P1 STG.E.U8 desc[UR40][R30.64], R3 ;  /* 0x000000031e001986 */ /* 0x0003e8000c101128 */
[----:B------:R1:W-:Y:S04]  /*56380*/  @P0 STG.E.U8 desc[UR40][R28.64], R18 ;  /* 0x000000121c000986 */ /* 0x0003e8000c101128 */
[----:B------:R1:W-:Y:S01]  /*56390*/  @P6 STG.E.U8 desc[UR40][R36.64], R4 ;  /* 0x0000000424006986 */ /* 0x0003e2000c101128 */
[----:B------:R-:W-:Y:S05]  /*563a0*/  @!P5 EXIT ;  /* 0x000000000000d94d */ /* 0x000fea0003800000 */
[----:B-1----:R-:W2:Y:S04]  /*563b0*/  LDL.LU.64 R36, [R1+0xcc0] ;  /* 0x000cc00001247983 */ /* 0x002ea80000300a00 */
[----:B--2---:R-:W-:Y:S01]  /*563c0*/  STG.E.U8 desc[UR40][R36.64], R19 ;  /* 0x0000001324007986 */ /* 0x004fe2000c101128 */
[----:B------:R-:W-:Y:S05]  /*563d0*/  EXIT ;  /* 0x000000000000794d */ /* 0x000fea0003800000 */
.L_x_3:
[----:B------:R-:W-:-:S00]  /*563e0*/  BRA `(.L_x_3) ;  /* 0xfffffffc00fc7947 */ /* 0x000fc0000383ffff */
[----:B------:R-:W-:-:S00]  /*563f0*/  NOP ;  /* 0x0000000000007918 */ /* 0x000fc00000000000 */
        /* <DEDUP_REMOVED lines=8> */
.L_x_4:


//--------------------- .nv.shared.matmul_kernel  --------------------------
	.section	.nv.shared.matmul_kernel,"aw",@nobits
	.sectionflags	@""
	.align	16
	.zero		1024


//--------------------- .nv.shared.reserved.0     --------------------------
	.section	.nv.shared.reserved.0,"aw",@nobits
	.weak		__nv_reservedSMEM_offset_0_alias
	.size		__nv_reservedSMEM_offset_0_alias, 0, 64
	.other		__nv_reservedSMEM_offset_0_alias,@"STO_CUDA_RESERVED_SHARED STV_DEFAULT"
__nv_reservedSMEM_offset_0_alias:
	.zero		0
	.zero		64


//--------------------- .nv.constant0.matmul_kernel --------------------------
	.section	.nv.constant0.matmul_kernel,"a",@progbits
	.sectionflags	@""
	.align	4
.nv.constant0.matmul_kernel:
	.zero		976


//--------------------- SYMBOLS --------------------------

	.type		.nv.reservedSmem.offset0,@object
	.size		.nv.reservedSmem.offset0,0x4
	.type		.nv.reservedSmem.cap,@object
	.size		.nv.reservedSmem.cap,0x4
